	.target	sm_90a

	.elftype	@"ET_EXEC"


//--------------------- .note.nv.tkinfo           --------------------------
	.section	.note.nv.tkinfo,"",@"SHT_NOTE"
	.sectionflags	@"SHF_NOTE_NV_TKINFO"
	.tkinfo
        /*0018*/ 	.word	0x00000002
        /*0030*/ 	.string	""
        /*0030*/ 	.string	"ptxas"
        /*0030*/ 	.string	"Cuda compilation tools, release 13.0, V13.0.88"
        /*0030*/ 	.string	"Build cuda_13.0.r13.0/compiler.36424714_0"
        /*0030*/ 	.string	"-v  -suppress-debug-info  -lineinfo  -arch sm_90a "



//--------------------- .note.nv.cuinfo           --------------------------
	.section	.note.nv.cuinfo,"",@"SHT_NOTE"
	.sectionflags	@"SHF_NOTE_NV_CUINFO"
        /*0018*/ 	.short	0x0002
        /*001a*/ 	.short	0x005a
        /*001c*/ 	.short	0x0082
	.zero		2


//--------------------- .nv.info                  --------------------------
	.section	.nv.info,"",@"SHT_CUDA_INFO"
	.align	4


	//----- nvinfo : EIATTR_REGCOUNT
	.align		4
        /*0000*/ 	.byte	0x04, 0x2f
        /*0002*/ 	.short	(.L_1 - .L_0)
	.align		4
.L_0:
        /*0004*/ 	.word	index@(matmul_kernel)
        /*0008*/ 	.word	0x000000ff


	//----- nvinfo : EIATTR_FRAME_SIZE
	.align		4
.L_1:
        /*000c*/ 	.byte	0x04, 0x11
        /*000e*/ 	.short	(.L_3 - .L_2)
	.align		4
.L_2:
        /*0010*/ 	.word	index@(matmul_kernel)
        /*0014*/ 	.word	0x000010f8


	//----- nvinfo : EIATTR_MIN_STACK_SIZE
	.align		4
.L_3:
        /*0018*/ 	.byte	0x04, 0x12
        /*001a*/ 	.short	(.L_5 - .L_4)
	.align		4
.L_4:
        /*001c*/ 	.word	index@(matmul_kernel)
        /*0020*/ 	.word	0x000010f8
.L_5:


//--------------------- .nv.compat                --------------------------
	.section	.nv.compat,"",@"SHT_CUDA_COMPAT_INFO"
	.align	4
        /*0000*/ 	.byte	0x02, 0x09, 0x01, 0x00, 0x02, 0x02, 0x04, 0x00, 0x02, 0x05, 0x05, 0x00, 0x03, 0x07, 0x01, 0x01
        /*0010*/ 	.byte	0x02, 0x03, 0x00, 0x00, 0x02, 0x06, 0x01, 0x00, 0x04, 0x0b, 0x08, 0x00, 0x00, 0x00, 0x00, 0x00
        /*0020*/ 	.byte	0x00, 0x00, 0x00, 0x00


//--------------------- .nv.info.matmul_kernel    --------------------------
	.section	.nv.info.matmul_kernel,"",@"SHT_CUDA_INFO"
	.sectionflags	@""
	.align	4


	//----- nvinfo : EIATTR_CUDA_API_VERSION
	.align		4
        /*0000*/ 	.byte	0x04, 0x37
        /*0002*/ 	.short	(.L_7 - .L_6)
.L_6:
        /*0004*/ 	.word	0x00000082


	//----- nvinfo : EIATTR_KPARAM_INFO
	.align		4
.L_7:
        /*0008*/ 	.byte	0x04, 0x17
        /*000a*/ 	.short	(.L_9 - .L_8)
.L_8:
        /*000c*/ 	.word	0x00000000
        /*0010*/ 	.short	0x000d
        /*0012*/ 	.short	0x0048
        /*0014*/ 	.byte	0x00, 0xf4, 0x21, 0x00


	//----- nvinfo : EIATTR_KPARAM_INFO
	.align		4
.L_9:
        /*0018*/ 	.byte	0x04, 0x17
        /*001a*/ 	.short	(.L_11 - .L_10)
.L_10:
        /*001c*/ 	.word	0x00000000
        /*0020*/ 	.short	0x000c
        /*0022*/ 	.short	0x0040
        /*0024*/ 	.byte	0x00, 0xf4, 0x21, 0x00


	//----- nvinfo : EIATTR_KPARAM_INFO
	.align		4
.L_11:
        /*0028*/ 	.byte	0x04, 0x17
        /*002a*/ 	.short	(.L_13 - .L_12)
.L_12:
        /*002c*/ 	.word	0x00000000
        /*0030*/ 	.short	0x000b
        /*0032*/ 	.short	0x0038
        /*0034*/ 	.byte	0x00, 0xf0, 0x11, 0x00


	//----- nvinfo : EIATTR_KPARAM_INFO
	.align		4
.L_13:
        /*0038*/ 	.byte	0x04, 0x17
        /*003a*/ 	.short	(.L_15 - .L_14)
.L_14:
        /*003c*/ 	.word	0x00000000
        /*0040*/ 	.short	0x000a
        /*0042*/ 	.short	0x0034
        /*0044*/ 	.byte	0x00, 0xf0, 0x11, 0x00


	//----- nvinfo : EIATTR_KPARAM_INFO
	.align		4
.L_15:
        /*0048*/ 	.byte	0x04, 0x17
        /*004a*/ 	.short	(.L_17 - .L_16)
.L_16:
        /*004c*/ 	.word	0x00000000
        /*0050*/ 	.short	0x0009
        /*0052*/ 	.short	0x0030
        /*0054*/ 	.byte	0x00, 0xf0, 0x11, 0x00


	//----- nvinfo : EIATTR_KPARAM_INFO
	.align		4
.L_17:
        /*0058*/ 	.byte	0x04, 0x17
        /*005a*/ 	.short	(.L_19 - .L_18)
.L_18:
        /*005c*/ 	.word	0x00000000
        /*0060*/ 	.short	0x0008
        /*0062*/ 	.short	0x002c
        /*0064*/ 	.byte	0x00, 0xf0, 0x11, 0x00


	//----- nvinfo : EIATTR_KPARAM_INFO
	.align		4
.L_19:
        /*0068*/ 	.byte	0x04, 0x17
        /*006a*/ 	.short	(.L_21 - .L_20)
.L_20:
        /*006c*/ 	.word	0x00000000
        /*0070*/ 	.short	0x0007
        /*0072*/ 	.short	0x0028
        /*0074*/ 	.byte	0x00, 0xf0, 0x11, 0x00


	//----- nvinfo : EIATTR_KPARAM_INFO
	.align		4
.L_21:
        /*0078*/ 	.byte	0x04, 0x17
        /*007a*/ 	.short	(.L_23 - .L_22)
.L_22:
        /*007c*/ 	.word	0x00000000
        /*0080*/ 	.short	0x0006
        /*0082*/ 	.short	0x0024
        /*0084*/ 	.byte	0x00, 0xf0, 0x11, 0x00


	//----- nvinfo : EIATTR_KPARAM_INFO
	.align		4
.L_23:
        /*0088*/ 	.byte	0x04, 0x17
        /*008a*/ 	.short	(.L_25 - .L_24)
.L_24:
        /*008c*/ 	.word	0x00000000
        /*0090*/ 	.short	0x0005
        /*0092*/ 	.short	0x0020
        /*0094*/ 	.byte	0x00, 0xf0, 0x11, 0x00


	//----- nvinfo : EIATTR_KPARAM_INFO
	.align		4
.L_25:
        /*0098*/ 	.byte	0x04, 0x17
        /*009a*/ 	.short	(.L_27 - .L_26)
.L_26:
        /*009c*/ 	.word	0x00000000
        /*00a0*/ 	.short	0x0004
        /*00a2*/ 	.short	0x001c
        /*00a4*/ 	.byte	0x00, 0xf0, 0x11, 0x00


	//----- nvinfo : EIATTR_KPARAM_INFO
	.align		4
.L_27:
        /*00a8*/ 	.byte	0x04, 0x17
        /*00aa*/ 	.short	(.L_29 - .L_28)
.L_28:
        /*00ac*/ 	.word	0x00000000
        /*00b0*/ 	.short	0x0003
        /*00b2*/ 	.short	0x0018
        /*00b4*/ 	.byte	0x00, 0xf0, 0x11, 0x00


	//----- nvinfo : EIATTR_KPARAM_INFO
	.align		4
.L_29:
        /*00b8*/ 	.byte	0x04, 0x17
        /*00ba*/ 	.short	(.L_31 - .L_30)
.L_30:
        /*00bc*/ 	.word	0x00000000
        /*00c0*/ 	.short	0x0002
        /*00c2*/ 	.short	0x0010
        /*00c4*/ 	.byte	0x00, 0xf4, 0x21, 0x00


	//----- nvinfo : EIATTR_KPARAM_INFO
	.align		4
.L_31:
        /*00c8*/ 	.byte	0x04, 0x17
        /*00ca*/ 	.short	(.L_33 - .L_32)
.L_32:
        /*00cc*/ 	.word	0x00000000
        /*00d0*/ 	.short	0x0001
        /*00d2*/ 	.short	0x0008
        /*00d4*/ 	.byte	0x00, 0xf4, 0x21, 0x00


	//----- nvinfo : EIATTR_KPARAM_INFO
	.align		4
.L_33:
        /*00d8*/ 	.byte	0x04, 0x17
        /*00da*/ 	.short	(.L_35 - .L_34)
.L_34:
        /*00dc*/ 	.word	0x00000000
        /*00e0*/ 	.short	0x0000
        /*00e2*/ 	.short	0x0000
        /*00e4*/ 	.byte	0x00, 0xf4, 0x21, 0x00


	//----- nvinfo : EIATTR_EXPLICIT_CLUSTER
	.align		4
.L_35:
        /*00e8*/ 	.byte	0x01, 0x3e
	.zero		2


	//----- nvinfo : EIATTR_CTA_PER_CLUSTER
	.align		4
        /*00ec*/ 	.byte	0x04, 0x3d
        /*00ee*/ 	.short	(.L_37 - .L_36)
.L_36:
        /*00f0*/ 	.word	0x00000002
        /*00f4*/ 	.word	0x00000001
        /*00f8*/ 	.word	0x00000001


	//----- nvinfo : EIATTR_SPARSE_MMA_MASK
	.align		4
.L_37:
        /*00fc*/ 	.byte	0x03, 0x50
        /*00fe*/ 	.short	0x0000


	//----- nvinfo : EIATTR_MAXREG_COUNT
	.align		4
        /*0100*/ 	.byte	0x03, 0x1b
        /*0102*/ 	.short	0x00ff


	//----- nvinfo : EIATTR_NUM_BARRIERS
	.align		4
        /*0104*/ 	.byte	0x02, 0x4c
        /*0106*/ 	.byte	0x01
	.zero		1


	//----- nvinfo : EIATTR_ANNOTATIONS
	.align		4
        /*0108*/ 	.byte	0x04, 0x55
        /*010a*/ 	.short	(.L_39 - .L_38)


	//   ....[0]....
.L_38:
        /*010c*/ 	.word	0x00000001
        /*0110*/ 	.byte	0xa0, 0x01, 0x00, 0x00, 0x01, 0x00, 0x00, 0x00, 0x60, 0x64, 0x00, 0x00, 0x01, 0x00, 0x00, 0x00
        /* <DEDUP_REMOVED lines=1975> */
        /*7c90*/ 	.byte	0x00, 0x13, 0x03, 0x00


	//----- nvinfo : EIATTR_MERCURY_ISA_VERSION
	.align		4
.L_39:
        /*7c94*/ 	.byte	0x03, 0x5f
        /*7c96*/ 	.short	0x0101


	//----- nvinfo : EIATTR_EXIT_INSTR_OFFSETS
	.align		4
        /*7c98*/ 	.byte	0x04, 0x1c
        /*7c9a*/ 	.short	(.L_41 - .L_40)


	//   ....[0]....
.L_40:
        /*7c9c*/ 	.word	0x00036780


	//   ....[1]....
        /*7ca0*/ 	.word	0x000367a0


	//----- nvinfo : EIATTR_REQNTID
	.align		4
.L_41:
        /*7ca4*/ 	.byte	0x04, 0x10
        /*7ca6*/ 	.short	(.L_43 - .L_42)
.L_42:
        /*7ca8*/ 	.word	0x00000080
        /*7cac*/ 	.word	0x00000001
        /*7cb0*/ 	.word	0x00000001


	//----- nvinfo : EIATTR_CBANK_PARAM_SIZE
	.align		4
.L_43:
        /*7cb4*/ 	.byte	0x03, 0x19
        /*7cb6*/ 	.short	0x0050


	//----- nvinfo : EIATTR_PARAM_CBANK
	.align		4
        /*7cb8*/ 	.byte	0x04, 0x0a
        /*7cba*/ 	.short	(.L_45 - .L_44)
	.align		4
.L_44:
        /*7cbc*/ 	.word	index@(.nv.constant0.matmul_kernel)
        /*7cc0*/ 	.short	0x0210
        /*7cc2*/ 	.short	0x0050


	//----- nvinfo : EIATTR_SW_WAR
	.align		4
.L_45:
        /*7cc4*/ 	.byte	0x04, 0x36
        /*7cc6*/ 	.short	(.L_47 - .L_46)
.L_46:
        /*7cc8*/ 	.word	0x00000008
.L_47:


//--------------------- .nv.callgraph             --------------------------
	.section	.nv.callgraph,"",@"SHT_CUDA_CALLGRAPH"
	.align	4
	.sectionentsize	8
	.align		4
        /*0000*/ 	.word	0x00000000
	.align		4
        /*0004*/ 	.word	0xffffffff
	.align		4
        /*0008*/ 	.word	0x00000000
	.align		4
        /*000c*/ 	.word	0xfffffffe
	.align		4
        /*0010*/ 	.word	0x00000000
	.align		4
        /*0014*/ 	.word	0xfffffffd
	.align		4
        /*0018*/ 	.word	0x00000000
	.align		4
        /*001c*/ 	.word	0xfffffffc


//--------------------- .text.matmul_kernel       --------------------------
	.section	.text.matmul_kernel,"ax",@progbits
	.align	128
        .global         matmul_kernel
        .type           matmul_kernel,@function
        .size           matmul_kernel,(.L_x_3 - matmul_kernel)
        .other          matmul_kernel,@"STO_CUDA_ENTRY STV_DEFAULT"
matmul_kernel:
.text.matmul_kernel:
[----:B------:R-:W1:Y:S08]  /*0000*/  LDC R1, c[0x0][0x28] ;  /* 0x00000a00ff017b82 */ /* 0x000e700000000800 */
[----:B------:R-:W2:Y:S01]  /*0010*/  LDC.64 R2, c[0x0][0x228] ;  /* 0x00008a00ff027b82 */ /* 0x000ea20000000a00 */
[----:B-1----:R-:W-:Y:S01]  /*0020*/  VIADD R1, R1, 0xffffef08 ;  /* 0xffffef0801017836 */ /* 0x002fe20000000000 */
[----:B------:R-:W1:Y:S01]  /*0030*/  S2R R239, SR_TID.X ;  /* 0x0000000000ef7919 */ /* 0x000e620000002100 */
[----:B------:R-:W-:Y:S01]  /*0040*/  ULDC UR59, c[0x0][0x240] ;  /* 0x00009000003b7ab9 */ /* 0x000fe20000000800 */
[----:B------:R-:W-:Y:S01]  /*0050*/  ULDC UR58, c[0x0][0x240] ;  /* 0x00009000003a7ab9 */ /* 0x000fe20000000800 */
[----:B------:R-:W-:Y:S01]  /*0060*/  ULDC UR52, c[0x0][0x240] ;  /* 0x0000900000347ab9 */ /* 0x000fe20000000800 */
[----:B------:R-:W-:Y:S01]  /*0070*/  ULDC UR51, c[0x0][0x240] ;  /* 0x0000900000337ab9 */ /* 0x000fe20000000800 */
[----:B------:R-:W-:Y:S01]  /*0080*/  ULDC UR56, c[0x0][0x240] ;  /* 0x0000900000387ab9 */ /* 0x000fe20000000800 */
[----:B------:R-:W3:Y:S01]  /*0090*/  S2UR UR4, SR_CTAID.X ;  /* 0x00000000000479c3 */ /* 0x000ee20000002500 */
[----:B------:R-:W-:Y:S01]  /*00a0*/  ULDC UR57, c[0x0][0x240] ;  /* 0x0000900000397ab9 */ /* 0x000fe20000000800 */
        /* <DEDUP_REMOVED lines=14> */
[----:B--2---:R-:W-:Y:S01]  /*0190*/  IMAD.MOV.U32 R51, RZ, RZ, R3 ;  /* 0x000000ffff337224 */ /* 0x004fe200078e0003 */
[----:B------:R2:W-:Y:S01]  /*01a0*/  STL.64 [R1+0xc50], R2 ;  /* 0x000c500201007387 */ /* 0x0005e20000100a00 */
[----:B------:R-:W-:Y:S01]  /*01b0*/  IMAD.MOV.U32 R53, RZ, RZ, R2 ;  /* 0x000000ffff357224 */ /* 0x000fe200078e0002 */
[----:B------:R-:W-:Y:S01]  /*01c0*/  ULDC UR39, c[0x0][0x240] ;  /* 0x0000900000277ab9 */ /* 0x000fe20000000800 */
[----:B------:R-:W-:Y:S01]  /*01d0*/  ULDC UR38, c[0x0][0x240] ;  /* 0x0000900000267ab9 */ /* 0x000fe20000000800 */
[----:B------:R-:W-:Y:S01]  /*01e0*/  IADD3 R0, R51, 0x7f, RZ ;  /* 0x0000007f33007810 */ /* 0x000fe20007ffe0ff */
[----:B------:R-:W-:Y:S01]  /*01f0*/  ULDC UR35, c[0x0][0x240] ;  /* 0x0000900000237ab9 */ /* 0x000fe20000000800 */
[----:B------:R-:W-:Y:S01]  /*0200*/  IABS R8, R53 ;  /* 0x0000003500087213 */ /* 0x000fe20000000000 */
[----:B------:R-:W-:Y:S01]  /*0210*/  ULDC UR37, c[0x0][0x240] ;  /* 0x0000900000257ab9 */ /* 0x000fe20000000800 */
[----:B---3--:R-:W-:Y:S01]  /*0220*/  I2FP.F32.U32 R5, UR4 ;  /* 0x0000000400057c45 */ /* 0x008fe20008201000 */
[----:B------:R-:W-:Y:S01]  /*0230*/  ULDC UR4, c[0x0][0x150] ;  /* 0x0000540000047ab9 */ /* 0x000fe20000000800 */
[----:B-1----:R-:W-:Y:S01]  /*0240*/  LOP3.LUT R55, R239, 0x7f, RZ, 0xc0, !PT ;  /* 0x0000007fef377812 */ /* 0x002fe200078ec0ff */
[----:B------:R-:W-:Y:S01]  /*0250*/  ULDC UR36, c[0x0][0x240] ;  /* 0x0000900000247ab9 */ /* 0x000fe20000000800 */
[----:B--2---:R-:W-:Y:S01]  /*0260*/  SHF.R.S32.HI R3, RZ, 0x1f, R0 ;  /* 0x0000001fff037819 */ /* 0x004fe20000011400 */
[----:B------:R-:W-:Y:S01]  /*0270*/  FMUL R5, R5, UR4 ;  /* 0x0000000405057c20 */ /* 0x000fe20008400000 */
[----:B------:R-:W1:Y:S01]  /*0280*/  S2UR UR4, SR_CgaCtaId ;  /* 0x00000000000479c3 */ /* 0x000e620000008800 */
[----:B------:R-:W-:Y:S01]  /*0290*/  LOP3.LUT R235, RZ, R51, RZ, 0x33, !PT ;  /* 0x00000033ffeb7212 */ /* 0x000fe200078e33ff */
[----:B------:R-:W-:Y:S01]  /*02a0*/  ULDC UR34, c[0x0][0x240] ;  /* 0x0000900000227ab9 */ /* 0x000fe20000000800 */
[----:B------:R-:W-:Y:S01]  /*02b0*/  LEA.HI R3, R3, R0, RZ, 0x7 ;  /* 0x0000000003037211 */ /* 0x000fe200078f38ff */
[----:B------:R-:W-:Y:S01]  /*02c0*/  ULDC UR33, c[0x0][0x240] ;  /* 0x0000900000217ab9 */ /* 0x000fe20000000800 */
[----:B------:R-:W2:Y:S01]  /*02d0*/  F2I.U32.TRUNC.NTZ R5, R5 ;  /* 0x0000000500057305 */ /* 0x000ea2000020f000 */
[----:B------:R-:W-:Y:S01]  /*02e0*/  LOP3.LUT R236, RZ, R53, RZ, 0x33, !PT ;  /* 0x00000035ffec7212 */ /* 0x000fe200078e33ff */
[----:B------:R-:W-:Y:S01]  /*02f0*/  ULDC UR61, c[0x0][0x240] ;  /* 0x00009000003d7ab9 */ /* 0x000fe20000000800 */
[----:B------:R-:W-:Y:S01]  /*0300*/  SHF.R.S32.HI R3, RZ, 0x7, R3 ;  /* 0x00000007ff037819 */ /* 0x000fe20000011403 */
[----:B------:R-:W-:Y:S01]  /*0310*/  ULDC UR60, c[0x0][0x240] ;  /* 0x00009000003c7ab9 */ /* 0x000fe20000000800 */
[----:B------:R-:W-:Y:S01]  /*0320*/  ULDC UR30, c[0x0][0x240] ;  /* 0x00009000001e7ab9 */ /* 0x000fe20000000800 */
[----:B------:R-:W-:Y:S01]  /*0330*/  ULDC UR32, c[0x0][0x240] ;  /* 0x0000900000207ab9 */ /* 0x000fe20000000800 */
[----:B------:R-:W-:Y:S01]  /*0340*/  ULDC UR31, c[0x0][0x240] ;  /* 0x00009000001f7ab9 */ /* 0x000fe20000000800 */
[----:B------:R-:W-:Y:S01]  /*0350*/  IMAD.SHL.U32 R4, R3, 0x8, RZ ;  /* 0x0000000803047824 */ /* 0x000fe200078e00ff */
[----:B------:R-:W-:Y:S01]  /*0360*/  ULDC UR29, c[0x0][0x240] ;  /* 0x00009000001d7ab9 */ /* 0x000fe20000000800 */
[----:B------:R-:W-:Y:S01]  /*0370*/  ULDC UR28, c[0x0][0x240] ;  /* 0x00009000001c7ab9 */ /* 0x000fe20000000800 */
[----:B------:R-:W-:Y:S01]  /*0380*/  ULDC UR27, c[0x0][0x240] ;  /* 0x00009000001b7ab9 */ /* 0x000fe20000000800 */
[----:B------:R-:W-:Y:S01]  /*0390*/  ULDC UR26, c[0x0][0x240] ;  /* 0x00009000001a7ab9 */ /* 0x000fe20000000800 */
[-C--:B------:R-:W-:Y:S01]  /*03a0*/  IABS R7, R4.reuse ;  /* 0x0000000400077213 */ /* 0x080fe20000000000 */
[----:B------:R-:W-:Y:S01]  /*03b0*/  ULDC UR23, c[0x0][0x240] ;  /* 0x0000900000177ab9 */ /* 0x000fe20000000800 */
[----:B--2---:R-:W-:Y:S01]  /*03c0*/  IABS R11, R5 ;  /* 0x00000005000b7213 */ /* 0x004fe20000000000 */
[----:B------:R-:W-:Y:S01]  /*03d0*/  ULDC UR25, c[0x0][0x240] ;  /* 0x0000900000197ab9 */ /* 0x000fe20000000800 */
[----:B------:R-:W2:Y:S01]  /*03e0*/  I2F.RP R0, R7 ;  /* 0x0000000700007306 */ /* 0x000ea20000209400 */
[----:B------:R-:W-:Y:S01]  /*03f0*/  ULDC UR24, c[0x0][0x240] ;  /* 0x0000900000187ab9 */ /* 0x000fe20000000800 */
[----:B-1----:R-:W-:Y:S01]  /*0400*/  USHF.L.U32 UR6, UR4, 0x8, URZ ;  /* 0x0000000804067899 */ /* 0x002fe2000800063f */
[----:B------:R-:W1:Y:S01]  /*0410*/  LDC R243, c[0x0][0x230] ;  /* 0x00008c00fff37b82 */ /* 0x000e620000000800 */
[----:B------:R-:W-:Y:S01]  /*0420*/  ULDC UR22, c[0x0][0x240] ;  /* 0x0000900000167ab9 */ /* 0x000fe20000000800 */
[----:B------:R-:W-:Y:S01]  /*0430*/  ULDC UR21, c[0x0][0x240] ;  /* 0x0000900000157ab9 */ /* 0x000fe20000000800 */
[----:B------:R-:W-:Y:S01]  /*0440*/  ULOP3.LUT UR6, UR6, 0x100, URZ, 0xc0, !UPT ;  /* 0x0000010006067892 */ /* 0x000fe2000f8ec03f */
[----:B------:R-:W-:Y:S01]  /*0450*/  ULDC UR20, c[0x0][0x240] ;  /* 0x0000900000147ab9 */ /* 0x000fe20000000800 */
[----:B------:R-:W-:Y:S01]  /*0460*/  ULDC UR19, c[0x0][0x240] ;  /* 0x0000900000137ab9 */ /* 0x000fe20000000800 */
[----:B------:R-:W-:Y:S01]  /*0470*/  ULDC UR16, c[0x0][0x240] ;  /* 0x0000900000107ab9 */ /* 0x000fe20000000800 */
[----:B------:R-:W-:Y:S01]  /*0480*/  ULDC UR18, c[0x0][0x240] ;  /* 0x0000900000127ab9 */ /* 0x000fe20000000800 */
[----:B------:R-:W-:Y:S01]  /*0490*/  ULDC UR17, c[0x0][0x240] ;  /* 0x0000900000117ab9 */ /* 0x000fe20000000800 */
[----:B------:R-:W-:Y:S01]  /*04a0*/  ULDC UR15, c[0x0][0x240] ;  /* 0x00009000000f7ab9 */ /* 0x000fe20000000800 */
[----:B------:R-:W-:Y:S01]  /*04b0*/  ULDC UR14, c[0x0][0x240] ;  /* 0x00009000000e7ab9 */ /* 0x000fe20000000800 */
[----:B--2---:R-:W2:Y:S01]  /*04c0*/  MUFU.RCP R0, R0 ;  /* 0x0000000000007308 */ /* 0x004ea20000001000 */
[----:B------:R-:W-:Y:S01]  /*04d0*/  ULDC UR13, c[0x0][0x240] ;  /* 0x00009000000d7ab9 */ /* 0x000fe20000000800 */
[----:B------:R-:W-:Y:S01]  /*04e0*/  ULDC UR12, c[0x0][0x240] ;  /* 0x00009000000c7ab9 */ /* 0x000fe20000000800 */
[----:B------:R-:W-:Y:S01]  /*04f0*/  ULDC UR9, c[0x0][0x240] ;  /* 0x0000900000097ab9 */ /* 0x000fe20000000800 */
[----:B------:R-:W-:Y:S01]  /*0500*/  ULDC UR11, c[0x0][0x240] ;  /* 0x00009000000b7ab9 */ /* 0x000fe20000000800 */
[----:B------:R-:W-:Y:S01]  /*0510*/  ULDC UR10, c[0x0][0x240] ;  /* 0x00009000000a7ab9 */ /* 0x000fe20000000800 */
[----:B------:R-:W-:Y:S01]  /*0520*/  ULDC UR8, c[0x0][0x240] ;  /* 0x0000900000087ab9 */ /* 0x000fe20000000800 */
[----:B--2---:R-:W-:Y:S01]  /*0530*/  VIADD R2, R0, 0xffffffe ;  /* 0x0ffffffe00027836 */ /* 0x004fe20000000000 */
[----:B------:R-:W-:-:S03]  /*0540*/  IABS R0, R4 ;  /* 0x0000000400007213 */ /* 0x000fc60000000000 */
[----:B------:R2:W3:Y:S02]  /*0550*/  F2I.FTZ.U32.TRUNC.NTZ R3, R2 ;  /* 0x0000000200037305 */ /* 0x0004e4000021f000 */
[----:B------:R-:W-:Y:S01]  /*0560*/  IMAD.MOV R0, RZ, RZ, -R0 ;  /* 0x000000ffff007224 */ /* 0x000fe200078e0a00 */
[----:B--2---:R-:W-:Y:S01]  /*0570*/  MOV R2, RZ ;  /* 0x000000ff00027202 */ /* 0x004fe20000000f00 */
[----:B---3--:R-:W-:-:S04]  /*0580*/  IMAD.MOV R6, RZ, RZ, -R3 ;  /* 0x000000ffff067224 */ /* 0x008fc800078e0a03 */
[----:B------:R-:W-:-:S04]  /*0590*/  IMAD R9, R6, R7, RZ ;  /* 0x0000000706097224 */ /* 0x000fc800078e02ff */
[----:B------:R-:W-:-:S06]  /*05a0*/  IMAD.HI.U32 R2, R3, R9, R2 ;  /* 0x0000000903027227 */ /* 0x000fcc00078e0002 */
[----:B------:R-:W-:-:S04]  /*05b0*/  IMAD.HI.U32 R2, R2, R11, RZ ;  /* 0x0000000b02027227 */ /* 0x000fc800078e00ff */
[----:B------:R-:W-:-:S05]  /*05c0*/  IMAD R0, R2, R0, R11 ;  /* 0x0000000002007224 */ /* 0x000fca00078e020b */
[----:B------:R-:W-:-:S13]  /*05d0*/  ISETP.GT.U32.AND P1, PT, R7, R0, PT ;  /* 0x000000000700720c */ /* 0x000fda0003f24070 */
[----:B------:R-:W-:Y:S02]  /*05e0*/  @!P1 IMAD.IADD R0, R0, 0x1, -R7 ;  /* 0x0000000100009824 */ /* 0x000fe400078e0a07 */
[----:B------:R-:W-:Y:S01]  /*05f0*/  @!P1 VIADD R2, R2, 0x1 ;  /* 0x0000000102029836 */ /* 0x000fe20000000000 */
[----:B------:R-:W-:Y:S02]  /*0600*/  ISETP.NE.AND P1, PT, R4, RZ, PT ;  /* 0x000000ff0400720c */ /* 0x000fe40003f25270 */
[----:B------:R-:W-:Y:S02]  /*0610*/  ISETP.GE.U32.AND P0, PT, R0, R7, PT ;  /* 0x000000070000720c */ /* 0x000fe40003f06070 */
[----:B------:R-:W-:-:S04]  /*0620*/  LOP3.LUT R0, R5, R4, RZ, 0x3c, !PT ;  /* 0x0000000405007212 */ /* 0x000fc800078e3cff */
[----:B------:R-:W-:Y:S01]  /*0630*/  ISETP.GE.AND P2, PT, R0, RZ, PT ;  /* 0x000000ff0000720c */ /* 0x000fe20003f46270 */
[----:B------:R-:W-:-:S05]  /*0640*/  VIADD R0, R53, 0x1ff ;  /* 0x000001ff35007836 */ /* 0x000fca0000000000 */
[----:B------:R-:W-:Y:S02]  /*0650*/  SHF.R.S32.HI R3, RZ, 0x1f, R0 ;  /* 0x0000001fff037819 */ /* 0x000fe40000011400 */
[----:B------:R-:W-:Y:S02]  /*0660*/  @P0 IADD3 R2, R2, 0x1, RZ ;  /* 0x0000000102020810 */ /* 0x000fe40007ffe0ff */
[----:B------:R-:W-:-:S03]  /*0670*/  LEA.HI R3, R3, R0, RZ, 0x9 ;  /* 0x0000000003037211 */ /* 0x000fc600078f48ff */
[----:B------:R-:W-:Y:S01]  /*0680*/  @!P2 IMAD.MOV R2, RZ, RZ, -R2 ;  /* 0x000000ffff02a224 */ /* 0x000fe200078e0a02 */
[----:B------:R-:W-:-:S05]  /*0690*/  @!P1 LOP3.LUT R2, RZ, R4, RZ, 0x33, !PT ;  /* 0x00000004ff029212 */ /* 0x000fca00078e33ff */
[----:B------:R-:W-:Y:S02]  /*06a0*/  IMAD.SHL.U32 R9, R2, 0x8, RZ ;  /* 0x0000000802097824 */ /* 0x000fe400078e00ff */
[----:B------:R-:W-:-:S03]  /*06b0*/  IMAD.MOV R2, RZ, RZ, -R2 ;  /* 0x000000ffff027224 */ /* 0x000fc600078e0a02 */
[----:B------:R-:W-:Y:S01]  /*06c0*/  LEA.HI.SX32 R3, R3, -R9, 0x17 ;  /* 0x8000000903037211 */ /* 0x000fe200078fbaff */
[----:B------:R-:W-:Y:S01]  /*06d0*/  IMAD R10, R4, R2, R5 ;  /* 0x00000002040a7224 */ /* 0x000fe200078e0205 */
[----:B------:R-:W-:Y:S02]  /*06e0*/  MOV R2, RZ ;  /* 0x000000ff00027202 */ /* 0x000fe40000000f00 */
[----:B------:R-:W-:-:S04]  /*06f0*/  VIMNMX R11, R3, 0x8, PT ;  /* 0x00000008030b7848 */ /* 0x000fc80003fe0100 */
[-C--:B------:R-:W-:Y:S02]  /*0700*/  IABS R6, R11.reuse ;  /* 0x0000000b00067213 */ /* 0x080fe40000000000 */
[----:B------:R-:W-:Y:S02]  /*0710*/  IABS R4, R11 ;  /* 0x0000000b00047213 */ /* 0x000fe40000000000 */
[----:B------:R-:W2:Y:S08]  /*0720*/  I2F.RP R0, R6 ;  /* 0x0000000600007306 */ /* 0x000eb00000209400 */
[----:B--2---:R-:W2:Y:S02]  /*0730*/  MUFU.RCP R0, R0 ;  /* 0x0000000000007308 */ /* 0x004ea40000001000 */
[----:B--2---:R-:W-:-:S02]  /*0740*/  IADD3 R3, R0, 0xffffffe, RZ ;  /* 0x0ffffffe00037810 */ /* 0x004fc40007ffe0ff */
[----:B------:R-:W-:-:S04]  /*0750*/  IABS R0, R51 ;  /* 0x0000003300007213 */ /* 0x000fc80000000000 */
[----:B------:R-:W2:Y:S02]  /*0760*/  F2I.FTZ.U32.TRUNC.NTZ R3, R3 ;  /* 0x0000000300037305 */ /* 0x000ea4000021f000 */
[----:B--2---:R-:W-:-:S04]  /*0770*/  IMAD.MOV R7, RZ, RZ, -R3 ;  /* 0x000000ffff077224 */ /* 0x004fc800078e0a03 */
[----:B------:R-:W-:Y:S01]  /*0780*/  IMAD.MOV.U32 R5, RZ, RZ, R7 ;  /* 0x000000ffff057224 */ /* 0x000fe200078e0007 */
[----:B------:R-:W-:-:S03]  /*0790*/  IABS R7, R10 ;  /* 0x0000000a00077213 */ /* 0x000fc60000000000 */
[----:B------:R-:W-:-:S04]  /*07a0*/  IMAD R5, R5, R6, RZ ;  /* 0x0000000605057224 */ /* 0x000fc800078e02ff */
[----:B------:R-:W-:Y:S02]  /*07b0*/  IMAD.HI.U32 R2, R3, R5, R2 ;  /* 0x0000000503027227 */ /* 0x000fe400078e0002 */
[----:B------:R-:W2:Y:S02]  /*07c0*/  I2F.RP R5, R0 ;  /* 0x0000000000057306 */ /* 0x000ea40000209400 */
[----:B------:R-:W-:Y:S02]  /*07d0*/  IMAD.MOV R3, RZ, RZ, -R4 ;  /* 0x000000ffff037224 */ /* 0x000fe400078e0a04 */
[----:B------:R-:W-:-:S04]  /*07e0*/  IMAD.HI.U32 R2, R2, R7, RZ ;  /* 0x0000000702027227 */ /* 0x000fc800078e00ff */
[----:B------:R-:W-:Y:S01]  /*07f0*/  IMAD R3, R2, R3, R7 ;  /* 0x0000000302037224 */ /* 0x000fe200078e0207 */
[----:B------:R-:W3:Y:S04]  /*0800*/  I2F.RP R4, R8 ;  /* 0x0000000800047306 */ /* 0x000ee80000209400 */
[----:B------:R-:W-:-:S04]  /*0810*/  ISETP.GT.U32.AND P1, PT, R6, R3, PT ;  /* 0x000000030600720c */ /* 0x000fc80003f24070 */
[----:B--2---:R-:W2:Y:S08]  /*0820*/  MUFU.RCP R5, R5 ;  /* 0x0000000500057308 */ /* 0x004eb00000001000 */
[----:B---3--:R-:W3:Y:S01]  /*0830*/  MUFU.RCP R4, R4 ;  /* 0x0000000400047308 */ /* 0x008ee20000001000 */
[----:B------:R-:W-:Y:S02]  /*0840*/  @!P1 IMAD.IADD R3, R3, 0x1, -R6 ;  /* 0x0000000103039824 */ /* 0x000fe400078e0a06 */
[----:B------:R-:W-:Y:S01]  /*0850*/  @!P1 VIADD R2, R2, 0x1 ;  /* 0x0000000102029836 */ /* 0x000fe20000000000 */
[----:B------:R-:W-:-:S02]  /*0860*/  ISETP.NE.AND P1, PT, R11, RZ, PT ;  /* 0x000000ff0b00720c */ /* 0x000fc40003f25270 */
[----:B------:R-:W-:Y:S02]  /*0870*/  ISETP.GE.U32.AND P0, PT, R3, R6, PT ;  /* 0x000000060300720c */ /* 0x000fe40003f06070 */
[----:B------:R-:W-:-:S04]  /*0880*/  LOP3.LUT R3, R10, R11, RZ, 0x3c, !PT ;  /* 0x0000000b0a037212 */ /* 0x000fc800078e3cff */
[----:B------:R-:W-:Y:S01]  /*0890*/  ISETP.GE.AND P2, PT, R3, RZ, PT ;  /* 0x000000ff0300720c */ /* 0x000fe20003f46270 */
[----:B--2---:R-:W-:Y:S01]  /*08a0*/  VIADD R3, R5, 0xffffffe ;  /* 0x0ffffffe05037836 */ /* 0x004fe20000000000 */
[----:B---3--:R-:W-:-:S05]  /*08b0*/  IADD3 R5, R4, 0xffffffe, RZ ;  /* 0x0ffffffe04057810 */ /* 0x008fca0007ffe0ff */
[----:B------:R-:W-:Y:S01]  /*08c0*/  @P0 IADD3 R2, R2, 0x1, RZ ;  /* 0x0000000102020810 */ /* 0x000fe20007ffe0ff */
[----:B------:R-:W2:Y:S04]  /*08d0*/  F2I.FTZ.U32.TRUNC.NTZ R3, R3 ;  /* 0x0000000300037305 */ /* 0x000ea8000021f000 */
[----:B------:R-:W-:-:S04]  /*08e0*/  IMAD.MOV.U32 R7, RZ, RZ, R2 ;  /* 0x000000ffff077224 */ /* 0x000fc800078e0002 */
[----:B------:R-:W-:Y:S01]  /*08f0*/  @!P2 IMAD.MOV R7, RZ, RZ, -R7 ;  /* 0x000000ffff07a224 */ /* 0x000fe200078e0a07 */
[----:B------:R-:W-:Y:S01]  /*0900*/  @!P1 LOP3.LUT R7, RZ, R11, RZ, 0x33, !PT ;  /* 0x0000000bff079212 */ /* 0x000fe200078e33ff */
[----:B------:R-:W3:Y:S04]  /*0910*/  F2I.FTZ.U32.TRUNC.NTZ R5, R5 ;  /* 0x0000000500057305 */ /* 0x000ee8000021f000 */
[----:B------:R-:W-:Y:S01]  /*0920*/  IMAD.MOV R2, RZ, RZ, -R7 ;  /* 0x000000ffff027224 */ /* 0x000fe200078e0a07 */
[----:B------:R-:W-:Y:S01]  /*0930*/  SHF.L.U32 R7, R7, 0x7, RZ ;  /* 0x0000000707077819 */ /* 0x000fe200000006ff */
[----:B--2---:R-:W-:Y:S02]  /*0940*/  IMAD.MOV R4, RZ, RZ, -R3 ;  /* 0x000000ffff047224 */ /* 0x004fe400078e0a03 */
[----:B------:R-:W-:Y:S01]  /*0950*/  IMAD R2, R11, R2, R10 ;  /* 0x000000020b027224 */ /* 0x000fe200078e020a */
[C---:B------:R-:W-:Y:S01]  /*0960*/  IADD3 R16, R7.reuse, 0x3, RZ ;  /* 0x0000000307107810 */ /* 0x040fe20007ffe0ff */
[C---:B------:R-:W-:Y:S01]  /*0970*/  VIADD R6, R7.reuse, 0x7f ;  /* 0x0000007f07067836 */ /* 0x040fe20000000000 */
[----:B------:R-:W-:Y:S01]  /*0980*/  IADD3 R23, R7, 0xe, RZ ;  /* 0x0000000e07177810 */ /* 0x000fe20007ffe0ff */
[----:B------:R-:W-:Y:S01]  /*0990*/  IMAD.IADD R2, R9, 0x1, R2 ;  /* 0x0000000109027824 */ /* 0x000fe200078e0202 */
[----:B------:R-:W-:Y:S01]  /*09a0*/  IABS R19, R16 ;  /* 0x0000001000137213 */ /* 0x000fe20000000000 */
[----:B------:R-:W-:Y:S01]  /*09b0*/  IMAD.MOV.U32 R9, RZ, RZ, R4 ;  /* 0x000000ffff097224 */ /* 0x000fe200078e0004 */
[----:B------:R-:W-:Y:S01]  /*09c0*/  IABS R13, R6 ;  /* 0x00000006000d7213 */ /* 0x000fe20000000000 */
[----:B---3--:R-:W-:Y:S01]  /*09d0*/  IMAD.MOV R4, RZ, RZ, -R5 ;  /* 0x000000ffff047224 */ /* 0x008fe200078e0a05 */
[----:B------:R-:W-:Y:S01]  /*09e0*/  R2UR UR5, R2 ;  /* 0x00000000020572ca */ /* 0x000fe200000e0000 */
[----:B------:R-:W-:Y:S01]  /*09f0*/  IMAD R9, R9, R0, RZ ;  /* 0x0000000009097224 */ /* 0x000fe200078e02ff */
[----:B------:R-:W-:Y:S01]  /*0a00*/  MOV R2, RZ ;  /* 0x000000ff00027202 */ /* 0x000fe20000000f00 */
[C---:B------:R-:W-:Y:S01]  /*0a10*/  VIADD R10, R7.reuse, 0x2 ;  /* 0x00000002070a7836 */ /* 0x040fe20000000000 */
[----:B------:R-:W-:Y:S01]  /*0a20*/  ISETP.GE.AND P1, PT, R6, RZ, PT ;  /* 0x000000ff0600720c */ /* 0x000fe20003f26270 */
[C---:B------:R-:W-:Y:S01]  /*0a30*/  VIADD R6, R7.reuse, 0x1 ;  /* 0x0000000107067836 */ /* 0x040fe20000000000 */
[----:B------:R-:W-:Y:S01]  /*0a40*/  IADD3 R31, R7, 0x75, RZ ;  /* 0x00000075071f7810 */ /* 0x000fe20007ffe0ff */
[----:B------:R-:W-:Y:S01]  /*0a50*/  IMAD.HI.U32 R2, R3, R9, R2 ;  /* 0x0000000903027227 */ /* 0x000fe200078e0002 */
[----:B------:R-:W-:-:S02]  /*0a60*/  IABS R17, R10 ;  /* 0x0000000a00117213 */ /* 0x000fc40000000000 */
[----:B------:R-:W-:Y:S01]  /*0a70*/  IABS R15, R6 ;  /* 0x00000006000f7213 */ /* 0x000fe20000000000 */
[----:B------:R-:W-:Y:S01]  /*0a80*/  IMAD.MOV.U32 R9, RZ, RZ, R4 ;  /* 0x000000ffff097224 */ /* 0x000fe200078e0004 */
[----:B------:R-:W-:Y:S01]  /*0a90*/  ISETP.GE.AND P5, PT, R6, RZ, PT ;  /* 0x000000ff0600720c */ /* 0x000fe20003fa6270 */
[----:B------:R-:W-:Y:S01]  /*0aa0*/  ULEA UR5, UR5, UR6, 0x9 ;  /* 0x0000000605057291 */ /* 0x000fe2000f8e483f */
[----:B------:R-:W-:Y:S01]  /*0ab0*/  IMAD.HI.U32 R3, R2, R13, RZ ;  /* 0x0000000d02037227 */ /* 0x000fe200078e00ff */
[C---:B------:R-:W-:Y:S01]  /*0ac0*/  IADD3 R6, R7.reuse, 0x5, RZ ;  /* 0x0000000507067810 */ /* 0x040fe20007ffe0ff */
[----:B------:R-:W-:Y:S01]  /*0ad0*/  ULDC.64 UR6, c[0x0][0x218] ;  /* 0x0000860000067ab9 */ /* 0x000fe20000000a00 */
[----:B------:R-:W-:Y:S01]  /*0ae0*/  IADD3 R27, R7, 0x73, RZ ;  /* 0x00000073071b7810 */ /* 0x000fe20007ffe0ff */
[----:B------:R-:W-:Y:S01]  /*0af0*/  IMAD R9, R9, R8, RZ ;  /* 0x0000000809097224 */ /* 0x000fe200078e02ff */
[----:B------:R-:W-:Y:S01]  /*0b00*/  IADD3 R11, R55, UR5, RZ ;  /* 0x00000005370b7c10 */ /* 0x000fe2000fffe0ff */
[----:B------:R-:W-:Y:S01]  /*0b10*/  IMAD.MOV.U32 R4, RZ, RZ, RZ ;  /* 0x000000ffff047224 */ /* 0x000fe200078e00ff */
[----:B------:R-:W-:Y:S01]  /*0b20*/  IADD3 R47, R7, 0x7d, RZ ;  /* 0x0000007d072f7810 */ /* 0x000fe20007ffe0ff */
[----:B------:R-:W-:Y:S01]  /*0b30*/  IMAD.MOV R3, RZ, RZ, -R3 ;  /* 0x000000ffff037224 */ /* 0x000fe200078e0a03 */
[----:B------:R-:W-:Y:S01]  /*0b40*/  ULDC UR5, c[0x0][0x240] ;  /* 0x0000900000057ab9 */ /* 0x000fe20000000800 */
[----:B------:R-:W-:Y:S01]  /*0b50*/  IMAD.HI.U32 R4, R5, R9, R4 ;  /* 0x0000000905047227 */ /* 0x000fe200078e0004 */
[----:B------:R-:W-:-:S03]  /*0b60*/  IABS R9, R11 ;  /* 0x0000000b00097213 */ /* 0x000fc60000000000 */
[----:B------:R-:W-:Y:S02]  /*0b70*/  IMAD R14, R0, R3, R13 ;  /* 0x00000003000e7224 */ /* 0x000fe400078e020d */
[----:B------:R-:W-:-:S03]  /*0b80*/  IMAD.HI.U32 R3, R4, R9, RZ ;  /* 0x0000000904037227 */ /* 0x000fc600078e00ff */
[----:B------:R-:W-:Y:S01]  /*0b90*/  ISETP.GT.U32.AND P0, PT, R0, R14, PT ;  /* 0x0000000e0000720c */ /* 0x000fe20003f04070 */
[----:B------:R-:W-:Y:S02]  /*0ba0*/  IMAD.MOV R24, RZ, RZ, -R3 ;  /* 0x000000ffff187224 */ /* 0x000fe400078e0a03 */
[----:B------:R-:W-:-:S04]  /*0bb0*/  IMAD.HI.U32 R3, R2, R17, RZ ;  /* 0x0000001102037227 */ /* 0x000fc800078e00ff */
[----:B------:R-:W-:Y:S01]  /*0bc0*/  IMAD R24, R8, R24, R9 ;  /* 0x0000001808187224 */ /* 0x000fe200078e0209 */
[----:B------:R-:W-:Y:S01]  /*0bd0*/  IADD3 R20, -R3, RZ, RZ ;  /* 0x000000ff03147210 */ /* 0x000fe20007ffe1ff */
[----:B------:R-:W-:Y:S01]  /*0be0*/  IMAD.HI.U32 R5, R2, R15, RZ ;  /* 0x0000000f02057227 */ /* 0x000fe200078e00ff */
[----:B------:R-:W-:Y:S02]  /*0bf0*/  IABS R9, R6 ;  /* 0x0000000600097213 */ /* 0x000fe40000000000 */
[----:B------:R-:W-:Y:S01]  /*0c00*/  ISETP.GT.U32.AND P3, PT, R8, R24, PT ;  /* 0x000000180800720c */ /* 0x000fe20003f64070 */
[----:B------:R-:W-:Y:S02]  /*0c10*/  @!P0 IMAD.IADD R14, R14, 0x1, -R0 ;  /* 0x000000010e0e8824 */ /* 0x000fe400078e0a00 */
[C---:B------:R-:W-:Y:S02]  /*0c20*/  IMAD R20, R0.reuse, R20, R17 ;  /* 0x0000001400147224 */ /* 0x040fe400078e0211 */
[----:B------:R-:W-:Y:S01]  /*0c30*/  IMAD.MOV R5, RZ, RZ, -R5 ;  /* 0x000000ffff057224 */ /* 0x000fe200078e0a05 */
[----:B------:R-:W-:Y:S01]  /*0c40*/  ISETP.GT.U32.AND P6, PT, R0, R14, PT ;  /* 0x0000000e0000720c */ /* 0x000fe20003fc4070 */
[----:B------:R-:W-:Y:S01]  /*0c50*/  IMAD.HI.U32 R3, R2, R19, RZ ;  /* 0x0000001302037227 */ /* 0x000fe200078e00ff */
[----:B------:R-:W-:-:S03]  /*0c60*/  ISETP.GT.U32.AND P2, PT, R0, R20, PT ;  /* 0x000000140000720c */ /* 0x000fc60003f44070 */
[----:B------:R-:W-:Y:S02]  /*0c70*/  IMAD R22, R0, R5, R15 ;  /* 0x0000000500167224 */ /* 0x000fe400078e020f */
[----:B------:R-:W-:Y:S02]  /*0c80*/  @!P3 IMAD.IADD R24, R24, 0x1, -R8 ;  /* 0x000000011818b824 */ /* 0x000fe400078e0a08 */
[----:B------:R-:W-:Y:S01]  /*0c90*/  VIADD R15, R7, 0x4 ;  /* 0x00000004070f7836 */ /* 0x000fe20000000000 */
[----:B------:R-:W-:Y:S01]  /*0ca0*/  ISETP.GT.U32.AND P0, PT, R0, R22, PT ;  /* 0x000000160000720c */ /* 0x000fe20003f04070 */
[----:B------:R-:W-:Y:S02]  /*0cb0*/  IMAD.MOV R3, RZ, RZ, -R3 ;  /* 0x000000ffff037224 */ /* 0x000fe400078e0a03 */
[--C-:B------:R-:W-:Y:S01]  /*0cc0*/  @!P6 IMAD.IADD R14, R14, 0x1, -R0.reuse ;  /* 0x000000010e0ee824 */ /* 0x100fe200078e0a00 */
[----:B------:R-:W-:Y:S01]  /*0cd0*/  ISETP.GT.U32.AND P6, PT, R8, R24, PT ;  /* 0x000000180800720c */ /* 0x000fe20003fc4070 */
[----:B------:R-:W-:Y:S01]  /*0ce0*/  @!P2 IMAD.IADD R20, R20, 0x1, -R0 ;  /* 0x000000011414a824 */ /* 0x000fe200078e0a00 */
[----:B------:R-:W-:Y:S01]  /*0cf0*/  IABS R5, R15 ;  /* 0x0000000f00057213 */ /* 0x000fe20000000000 */
[----:B------:R-:W-:-:S02]  /*0d00*/  VIADD R12, R11, 0x80 ;  /* 0x000000800b0c7836 */ /* 0x000fc40000000000 */
[C---:B------:R-:W-:Y:S01]  /*0d10*/  IMAD R18, R0.reuse, R3, R19 ;  /* 0x0000000300127224 */ /* 0x040fe200078e0213 */
[----:B------:R-:W-:Y:S01]  /*0d20*/  ISETP.GT.U32.AND P2, PT, R0, R20, PT ;  /* 0x000000140000720c */ /* 0x000fe20003f44070 */
[----:B------:R-:W-:Y:S01]  /*0d30*/  IMAD.HI.U32 R3, R2, R5, RZ ;  /* 0x0000000502037227 */ /* 0x000fe200078e00ff */
[----:B------:R-:W-:Y:S02]  /*0d40*/  IABS R13, R12 ;  /* 0x0000000c000d7213 */ /* 0x000fe40000000000 */
[----:B------:R-:W-:Y:S01]  /*0d50*/  @!P0 IADD3 R22, R22, -R0, RZ ;  /* 0x8000000016168210 */ /* 0x000fe20007ffe0ff */
[----:B------:R-:W-:Y:S01]  /*0d60*/  IMAD.MOV R3, RZ, RZ, -R3 ;  /* 0x000000ffff037224 */ /* 0x000fe200078e0a03 */
[----:B------:R-:W-:Y:S01]  /*0d70*/  ISETP.GT.U32.AND P3, PT, R0, R18, PT ;  /* 0x000000120000720c */ /* 0x000fe20003f64070 */
[----:B------:R-:W-:Y:S01]  /*0d80*/  IMAD.HI.U32 R4, R4, R13, RZ ;  /* 0x0000000d04047227 */ /* 0x000fe200078e00ff */
[----:B------:R-:W-:Y:S02]  /*0d90*/  ISETP.GT.U32.AND P0, PT, R0, R22, PT ;  /* 0x000000160000720c */ /* 0x000fe40003f04070 */
[----:B------:R-:W-:Y:S01]  /*0da0*/  IABS R19, R23 ;  /* 0x0000001700137213 */ /* 0x000fe20000000000 */
[----:B------:R-:W-:Y:S01]  /*0db0*/  @!P6 IMAD.IADD R24, R24, 0x1, -R8 ;  /* 0x000000011818e824 */ /* 0x000fe200078e0a08 */
[----:B------:R-:W-:Y:S01]  /*0dc0*/  ISETP.GE.AND P6, PT, R16, RZ, PT ;  /* 0x000000ff1000720c */ /* 0x000fe20003fc6270 */
[----:B------:R-:W-:-:S02]  /*0dd0*/  IMAD R16, R0, R3, R5 ;  /* 0x0000000300107224 */ /* 0x000fc400078e0205 */
[----:B------:R-:W-:Y:S02]  /*0de0*/  IMAD.MOV R4, RZ, RZ, -R4 ;  /* 0x000000ffff047224 */ /* 0x000fe400078e0a04 */
[----:B------:R-:W-:Y:S01]  /*0df0*/  @!P2 IMAD.IADD R20, R20, 0x1, -R0 ;  /* 0x000000011414a824 */ /* 0x000fe200078e0a00 */
[----:B------:R-:W-:Y:S01]  /*0e00*/  ISETP.GT.U32.AND P2, PT, R0, R16, PT ;  /* 0x000000100000720c */ /* 0x000fe20003f44070 */
[----:B------:R-:W-:Y:S01]  /*0e10*/  IMAD R13, R8, R4, R13 ;  /* 0x00000004080d7224 */ /* 0x000fe200078e020d */
[----:B------:R-:W-:Y:S01]  /*0e20*/  @!P3 IADD3 R18, R18, -R0, RZ ;  /* 0x800000001212b210 */ /* 0x000fe20007ffe0ff */
[----:B------:R-:W-:-:S03]  /*0e30*/  IMAD.HI.U32 R4, R2, R9, RZ ;  /* 0x0000000902047227 */ /* 0x000fc600078e00ff */
[----:B------:R-:W-:Y:S01]  /*0e40*/  ISETP.GT.U32.AND P4, PT, R8, R13, PT ;  /* 0x0000000d0800720c */ /* 0x000fe20003f84070 */
[C---:B------:R-:W-:Y:S01]  /*0e50*/  VIADD R3, R7.reuse, 0x6 ;  /* 0x0000000607037836 */ /* 0x040fe20000000000 */
[----:B------:R-:W-:Y:S01]  /*0e60*/  ISETP.GT.U32.AND P3, PT, R0, R18, PT ;  /* 0x000000120000720c */ /* 0x000fe20003f64070 */
[----:B------:R-:W-:Y:S01]  /*0e70*/  @!P1 IMAD.MOV R14, RZ, RZ, -R14 ;  /* 0x000000ffff0e9224 */ /* 0x000fe200078e0a0e */
[----:B------:R-:W-:Y:S01]  /*0e80*/  ISETP.GE.AND P1, PT, R10, RZ, PT ;  /* 0x000000ff0a00720c */ /* 0x000fe20003f26270 */
[----:B------:R-:W-:Y:S01]  /*0e90*/  IMAD.MOV R4, RZ, RZ, -R4 ;  /* 0x000000ffff047224 */ /* 0x000fe200078e0a04 */
[----:B------:R-:W-:Y:S01]  /*0ea0*/  IABS R5, R3 ;  /* 0x0000000300057213 */ /* 0x000fe20000000000 */
[----:B------:R-:W-:Y:S01]  /*0eb0*/  @!P0 IMAD.IADD R22, R22, 0x1, -R0 ;  /* 0x0000000116168824 */ /* 0x000fe200078e0a00 */
[----:B------:R-:W-:Y:S01]  /*0ec0*/  @!P2 IADD3 R16, R16, -R0, RZ ;  /* 0x800000001010a210 */ /* 0x000fe20007ffe0ff */
[----:B------:R-:W-:Y:S01]  /*0ed0*/  IMAD R66, R0, R4, R9 ;  /* 0x0000000400427224 */ /* 0x000fe200078e0209 */
[----:B------:R-:W-:Y:S01]  /*0ee0*/  ISETP.GE.AND P0, PT, R6, RZ, PT ;  /* 0x000000ff0600720c */ /* 0x000fe20003f06270 */
[----:B------:R-:W-:Y:S01]  /*0ef0*/  VIADD R4, R7, 0x7 ;  /* 0x0000000707047836 */ /* 0x000fe20000000000 */
[----:B------:R-:W-:Y:S01]  /*0f00*/  @!P5 IADD3 R22, -R22, RZ, RZ ;  /* 0x000000ff1616d210 */ /* 0x000fe20007ffe1ff */
[----:B------:R-:W-:Y:S01]  /*0f10*/  @!P4 IMAD.IADD R13, R13, 0x1, -R8 ;  /* 0x000000010d0dc824 */ /* 0x000fe200078e0a08 */
[----:B------:R-:W-:Y:S01]  /*0f20*/  ISETP.GE.AND P5, PT, R3, RZ, PT ;  /* 0x000000ff0300720c */ /* 0x000fe20003fa6270 */
[----:B------:R-:W-:Y:S01]  /*0f30*/  IMAD.HI.U32 R3, R2, R5, RZ ;  /* 0x0000000502037227 */ /* 0x000fe200078e00ff */
[----:B------:R-:W-:-:S02]  /*0f40*/  ISETP.GT.U32.AND P2, PT, R0, R16, PT ;  /* 0x000000100000720c */ /* 0x000fc40003f44070 */
[----:B------:R-:W-:Y:S01]  /*0f50*/  IABS R9, R4 ;  /* 0x0000000400097213 */ /* 0x000fe20000000000 */
[----:B------:R-:W-:Y:S01]  /*0f60*/  IMAD.MOV R3, RZ, RZ, -R3 ;  /* 0x000000ffff037224 */ /* 0x000fe200078e0a03 */
[----:B------:R-:W-:Y:S01]  /*0f70*/  ISETP.GT.U32.AND P4, PT, R8, R13, PT ;  /* 0x0000000d0800720c */ /* 0x000fe20003f84070 */
[----:B------:R-:W-:Y:S01]  /*0f80*/  @!P1 IMAD.MOV R20, RZ, RZ, -R20 ;  /* 0x000000ffff149224 */ /* 0x000fe200078e0a14 */
[----:B------:R-:W-:Y:S01]  /*0f90*/  ISETP.GE.AND P1, PT, R4, RZ, PT ;  /* 0x000000ff0400720c */ /* 0x000fe20003f26270 */
[----:B------:R-:W-:-:S04]  /*0fa0*/  IMAD.HI.U32 R4, R2, R9, RZ ;  /* 0x0000000902047227 */ /* 0x000fc800078e00ff */
[----:B------:R-:W-:Y:S02]  /*0fb0*/  IMAD R68, R0, R3, R5 ;  /* 0x0000000300447224 */ /* 0x000fe400078e0205 */
[----:B------:R-:W-:Y:S01]  /*0fc0*/  @!P3 IMAD.IADD R18, R18, 0x1, -R0 ;  /* 0x000000011212b824 */ /* 0x000fe200078e0a00 */
[----:B------:R-:W-:Y:S01]  /*0fd0*/  ISETP.GT.U32.AND P3, PT, R0, R66, PT ;  /* 0x000000420000720c */ /* 0x000fe20003f64070 */
[----:B------:R-:W-:Y:S02]  /*0fe0*/  IMAD.MOV R4, RZ, RZ, -R4 ;  /* 0x000000ffff047224 */ /* 0x000fe400078e0a04 */
[----:B------:R-:W-:Y:S01]  /*0ff0*/  @!P2 IMAD.IADD R16, R16, 0x1, -R0 ;  /* 0x000000011010a824 */ /* 0x000fe200078e0a00 */
[C---:B------:R-:W-:Y:S01]  /*1000*/  ISETP.GT.U32.AND P2, PT, R0.reuse, R68, PT ;  /* 0x000000440000720c */ /* 0x040fe20003f44070 */
[----:B------:R-:W-:Y:S01]  /*1010*/  IMAD R70, R0, R4, R9 ;  /* 0x0000000400467224 */ /* 0x000fe200078e0209 */
[----:B------:R-:W-:Y:S01]  /*1020*/  @!P4 IADD3 R13, R13, -R8, RZ ;  /* 0x800000080d0dc210 */ /* 0x000fe20007ffe0ff */
[----:B------:R-:W-:Y:S01]  /*1030*/  VIADD R6, R7, 0x8 ;  /* 0x0000000807067836 */ /* 0x000fe20000000000 */
[----:B------:R-:W-:Y:S01]  /*1040*/  ISETP.GE.AND P4, PT, R15, RZ, PT ;  /* 0x000000ff0f00720c */ /* 0x000fe20003f86270 */
[C---:B------:R-:W-:Y:S01]  /*1050*/  VIADD R8, R7.reuse, 0x9 ;  /* 0x0000000907087836 */ /* 0x040fe20000000000 */
[----:B------:R-:W-:Y:S01]  /*1060*/  @!P6 IADD3 R18, -R18, RZ, RZ ;  /* 0x000000ff1212e210 */ /* 0x000fe20007ffe1ff */
[C---:B------:R-:W-:Y:S01]  /*1070*/  VIADD R10, R7.reuse, 0xc ;  /* 0x0000000c070a7836 */ /* 0x040fe20000000000 */
[----:B------:R-:W-:Y:S01]  /*1080*/  ISETP.GT.U32.AND P6, PT, R0, R70, PT ;  /* 0x000000460000720c */ /* 0x000fe20003fc4070 */
[C---:B------:R-:W-:Y:S01]  /*1090*/  VIADD R21, R7.reuse, 0xd ;  /* 0x0000000d07157836 */ /* 0x040fe20000000000 */
[----:B------:R-:W-:Y:S01]  /*10a0*/  @!P3 IADD3 R66, R66, -R0, RZ ;  /* 0x800000004242b210 */ /* 0x000fe20007ffe0ff */
[C---:B------:R-:W-:Y:S01]  /*10b0*/  VIADD R25, R7.reuse, 0x72 ;  /* 0x0000007207197836 */ /* 0x040fe20000000000 */
[----:B------:R-:W-:Y:S01]  /*10c0*/  IABS R15, R6 ;  /* 0x00000006000f7213 */ /* 0x000fe20000000000 */
[C---:B------:R-:W-:Y:S01]  /*10d0*/  VIADD R29, R7.reuse, 0x74 ;  /* 0x00000074071d7836 */ /* 0x040fe20000000000 */
[----:B------:R-:W-:Y:S01]  /*10e0*/  @!P2 IADD3 R68, R68, -R0, RZ ;  /* 0x800000004444a210 */ /* 0x000fe20007ffe0ff */
[----:B------:R-:W-:Y:S01]  /*10f0*/  VIADD R33, R7, 0x76 ;  /* 0x0000007607217836 */ /* 0x000fe20000000000 */
[----:B------:R-:W-:Y:S01]  /*1100*/  ISETP.GT.U32.AND P3, PT, R0, R66, PT ;  /* 0x000000420000720c */ /* 0x000fe20003f64070 */
[----:B------:R-:W-:Y:S01]  /*1110*/  IMAD.HI.U32 R3, R2, R15, RZ ;  /* 0x0000000f02037227 */ /* 0x000fe200078e00ff */
[----:B------:R-:W-:-:S02]  /*1120*/  ISETP.GT.U32.AND P2, PT, R0, R68, PT ;  /* 0x000000440000720c */ /* 0x000fc40003f44070 */
[----:B------:R-:W-:Y:S01]  /*1130*/  IABS R17, R8 ;  /* 0x0000000800117213 */ /* 0x000fe20000000000 */
[----:B------:R-:W-:Y:S01]  /*1140*/  @!P4 IMAD.MOV R16, RZ, RZ, -R16 ;  /* 0x000000ffff10c224 */ /* 0x000fe200078e0a10 */
[----:B------:R-:W-:Y:S01]  /*1150*/  ISETP.GE.AND P4, PT, R6, RZ, PT ;  /* 0x000000ff0600720c */ /* 0x000fe20003f86270 */
[----:B------:R-:W-:Y:S02]  /*1160*/  @!P6 IMAD.IADD R70, R70, 0x1, -R0 ;  /* 0x000000014646e824 */ /* 0x000fe400078e0a00 */
[----:B------:R-:W-:Y:S02]  /*1170*/  IMAD.MOV R3, RZ, RZ, -R3 ;  /* 0x000000ffff037224 */ /* 0x000fe400078e0a03 */
[----:B------:R-:W-:Y:S01]  /*1180*/  VIADD R6, R7, 0xa ;  /* 0x0000000a07067836 */ /* 0x000fe20000000000 */
[C---:B------:R-:W-:Y:S01]  /*1190*/  ISETP.GT.U32.AND P6, PT, R0.reuse, R70, PT ;  /* 0x000000460000720c */ /* 0x040fe20003fc4070 */
[----:B------:R-:W-:Y:S01]  /*11a0*/  IMAD R72, R0, R3, R15 ;  /* 0x0000000300487224 */ /* 0x000fe200078e020f */
[----:B------:R-:W-:Y:S01]  /*11b0*/  IABS R15, R10 ;  /* 0x0000000a000f7213 */ /* 0x000fe20000000000 */
[----:B------:R-:W-:Y:S01]  /*11c0*/  IMAD.HI.U32 R4, R2, R17, RZ ;  /* 0x0000001102047227 */ /* 0x000fe200078e00ff */
[----:B------:R-:W-:-:S03]  /*11d0*/  IABS R5, R6 ;  /* 0x0000000600057213 */ /* 0x000fc60000000000 */
[--C-:B------:R-:W-:Y:S01]  /*11e0*/  @!P3 IMAD.IADD R66, R66, 0x1, -R0.reuse ;  /* 0x000000014242b824 */ /* 0x100fe200078e0a00 */
[----:B------:R-:W-:Y:S01]  /*11f0*/  ISETP.GE.AND P3, PT, R8, RZ, PT ;  /* 0x000000ff0800720c */ /* 0x000fe20003f66270 */
[----:B------:R-:W-:Y:S01]  /*1200*/  @!P2 IMAD.IADD R68, R68, 0x1, -R0 ;  /* 0x000000014444a824 */ /* 0x000fe200078e0a00 */
[----:B------:R-:W-:Y:S01]  /*1210*/  ISETP.GT.U32.AND P2, PT, R0, R72, PT ;  /* 0x000000480000720c */ /* 0x000fe20003f44070 */
[----:B------:R-:W-:Y:S02]  /*1220*/  IMAD.MOV R4, RZ, RZ, -R4 ;  /* 0x000000ffff047224 */ /* 0x000fe400078e0a04 */
[----:B------:R-:W-:Y:S01]  /*1230*/  VIADD R8, R7, 0xb ;  /* 0x0000000b07087836 */ /* 0x000fe20000000000 */
[----:B------:R-:W-:Y:S01]  /*1240*/  @!P6 IADD3 R70, R70, -R0, RZ ;  /* 0x800000004646e210 */ /* 0x000fe20007ffe0ff */
[----:B------:R-:W-:Y:S01]  /*1250*/  IMAD.HI.U32 R3, R2, R5, RZ ;  /* 0x0000000502037227 */ /* 0x000fe200078e00ff */
[----:B------:R-:W-:Y:S02]  /*1260*/  @!P5 IADD3 R68, -R68, RZ, RZ ;  /* 0x000000ff4444d210 */ /* 0x000fe40007ffe1ff */
[----:B------:R-:W-:Y:S01]  /*1270*/  IABS R9, R8 ;  /* 0x0000000800097213 */ /* 0x000fe20000000000 */
[----:B------:R-:W-:Y:S01]  /*1280*/  IMAD R74, R0, R4, R17 ;  /* 0x00000004004a7224 */ /* 0x000fe200078e0211 */
[----:B------:R-:W-:Y:S01]  /*1290*/  IABS R17, R21 ;  /* 0x0000001500117213 */ /* 0x000fe20000000000 */
[----:B------:R-:W-:-:S02]  /*12a0*/  IMAD.MOV R76, RZ, RZ, -R3 ;  /* 0x000000ffff4c7224 */ /* 0x000fc400078e0a03 */
[----:B------:R-:W-:Y:S01]  /*12b0*/  IMAD.HI.U32 R3, R2, R9, RZ ;  /* 0x0000000902037227 */ /* 0x000fe200078e00ff */
[----:B------:R-:W-:-:S03]  /*12c0*/  ISETP.GT.U32.AND P6, PT, R0, R74, PT ;  /* 0x0000004a0000720c */ /* 0x000fc60003fc4070 */
[----:B------:R-:W-:Y:S02]  /*12d0*/  IMAD R76, R0, R76, R5 ;  /* 0x0000004c004c7224 */ /* 0x000fe400078e0205 */
[----:B------:R-:W-:Y:S02]  /*12e0*/  @!P2 IMAD.IADD R72, R72, 0x1, -R0 ;  /* 0x000000014848a824 */ /* 0x000fe400078e0a00 */
[----:B------:R-:W-:Y:S01]  /*12f0*/  IMAD.MOV R78, RZ, RZ, -R3 ;  /* 0x000000ffff4e7224 */ /* 0x000fe200078e0a03 */
[----:B------:R-:W-:Y:S01]  /*1300*/  ISETP.GT.U32.AND P2, PT, R0, R76, PT ;  /* 0x0000004c0000720c */ /* 0x000fe20003f44070 */
[----:B------:R-:W-:-:S04]  /*1310*/  IMAD.HI.U32 R4, R2, R15, RZ ;  /* 0x0000000f02047227 */ /* 0x000fc800078e00ff */
[----:B------:R-:W-:Y:S02]  /*1320*/  IMAD R78, R0, R78, R9 ;  /* 0x0000004e004e7224 */ /* 0x000fe400078e0209 */
[----:B------:R-:W-:Y:S02]  /*1330*/  @!P6 IMAD.IADD R74, R74, 0x1, -R0 ;  /* 0x000000014a4ae824 */ /* 0x000fe400078e0a00 */
[----:B------:R-:W-:Y:S01]  /*1340*/  IMAD.HI.U32 R5, R2, R17, RZ ;  /* 0x0000001102057227 */ /* 0x000fe200078e00ff */
[----:B------:R-:W-:-:S03]  /*1350*/  ISETP.GT.U32.AND P6, PT, R0, R78, PT ;  /* 0x0000004e0000720c */ /* 0x000fc60003fc4070 */
[----:B------:R-:W-:Y:S01]  /*1360*/  @!P2 IMAD.IADD R76, R76, 0x1, -R0 ;  /* 0x000000014c4ca824 */ /* 0x000fe200078e0a00 */
[----:B------:R-:W-:Y:S01]  /*1370*/  IADD3 R5, -R5, RZ, RZ ;  /* 0x000000ff05057210 */ /* 0x000fe20007ffe1ff */
[----:B------:R-:W-:Y:S01]  /*1380*/  IMAD.MOV R4, RZ, RZ, -R4 ;  /* 0x000000ffff047224 */ /* 0x000fe200078e0a04 */
[----:B------:R-:W-:Y:S01]  /*1390*/  ISETP.GT.U32.AND P2, PT, R0, R74, PT ;  /* 0x0000004a0000720c */ /* 0x000fe20003f44070 */
[----:B------:R-:W-:Y:S01]  /*13a0*/  IMAD.HI.U32 R3, R2, R19, RZ ;  /* 0x0000001302037227 */ /* 0x000fe200078e00ff */
[----:B------:R-:W-:-:S03]  /*13b0*/  ISETP.GT.U32.AND P5, PT, R0, R76, PT ;  /* 0x0000004c0000720c */ /* 0x000fc60003fa4070 */
[----:B------:R-:W-:Y:S02]  /*13c0*/  IMAD R80, R0, R4, R15 ;  /* 0x0000000400507224 */ /* 0x000fe400078e020f */
[----:B------:R-:W-:Y:S02]  /*13d0*/  @!P6 IMAD.IADD R78, R78, 0x1, -R0 ;  /* 0x000000014e4ee824 */ /* 0x000fe400078e0a00 */
[----:B------:R-:W-:Y:S02]  /*13e0*/  IMAD.MOV R3, RZ, RZ, -R3 ;  /* 0x000000ffff037224 */ /* 0x000fe400078e0a03 */
[----:B------:R-:W-:Y:S01]  /*13f0*/  @!P0 IMAD.MOV R66, RZ, RZ, -R66 ;  /* 0x000000ffff428224 */ /* 0x000fe200078e0a42 */
[C---:B------:R-:W-:Y:S01]  /*1400*/  ISETP.GT.U32.AND P0, PT, R0.reuse, R72, PT ;  /* 0x000000480000720c */ /* 0x040fe20003f04070 */
[----:B------:R-:W-:Y:S01]  /*1410*/  @!P1 IMAD.MOV R70, RZ, RZ, -R70 ;  /* 0x000000ffff469224 */ /* 0x000fe200078e0a46 */
[C---:B------:R-:W-:Y:S01]  /*1420*/  ISETP.GT.U32.AND P6, PT, R0.reuse, R78, PT ;  /* 0x0000004e0000720c */ /* 0x040fe20003fc4070 */
[C---:B------:R-:W-:Y:S01]  /*1430*/  IMAD R82, R0.reuse, R5, R17 ;  /* 0x0000000500527224 */ /* 0x040fe200078e0211 */
[C---:B------:R-:W-:Y:S01]  /*1440*/  ISETP.GT.U32.AND P1, PT, R0.reuse, R80, PT ;  /* 0x000000500000720c */ /* 0x040fe20003f24070 */
[----:B------:R-:W-:Y:S01]  /*1450*/  IMAD R84, R0, R3, R19 ;  /* 0x0000000300547224 */ /* 0x000fe200078e0213 */
[C---:B------:R-:W-:Y:S01]  /*1460*/  IADD3 R17, R7.reuse, 0x10, RZ ;  /* 0x0000001007117810 */ /* 0x040fe20007ffe0ff */
[C---:B------:R-:W-:Y:S01]  /*1470*/  VIADD R15, R7.reuse, 0xf ;  /* 0x0000000f070f7836 */ /* 0x040fe20000000000 */
[----:B------:R-:W-:Y:S01]  /*1480*/  @!P5 IADD3 R76, R76, -R0, RZ ;  /* 0x800000004c4cd210 */ /* 0x000fe20007ffe0ff */
[--C-:B------:R-:W-:Y:S01]  /*1490*/  @!P2 IMAD.IADD R74, R74, 0x1, -R0.reuse ;  /* 0x000000014a4aa824 */ /* 0x100fe200078e0a00 */
[----:B------:R-:W-:Y:S01]  /*14a0*/  IABS R9, R17 ;  /* 0x0000001100097213 */ /* 0x000fe20000000000 */
[----:B------:R-:W-:Y:S01]  /*14b0*/  VIADD R19, R7, 0x37 ;  /* 0x0000003707137836 */ /* 0x000fe20000000000 */
[----:B------:R-:W-:Y:S01]  /*14c0*/  ISETP.GT.U32.AND P5, PT, R0, R84, PT ;  /* 0x000000540000720c */ /* 0x000fe20003fa4070 */
[----:B------:R-:W-:Y:S01]  /*14d0*/  @!P0 IMAD.IADD R72, R72, 0x1, -R0 ;  /* 0x0000000148488824 */ /* 0x000fe200078e0a00 */
[----:B------:R-:W-:Y:S01]  /*14e0*/  IABS R5, R15 ;  /* 0x0000000f00057213 */ /* 0x000fe20000000000 */
[----:B------:R-:W-:Y:S01]  /*14f0*/  IMAD.HI.U32 R4, R2, R9, RZ ;  /* 0x0000000902047227 */ /* 0x000fe200078e00ff */
[----:B------:R-:W-:-:S02]  /*1500*/  ISETP.GE.AND P2, PT, R6, RZ, PT ;  /* 0x000000ff0600720c */ /* 0x000fc40003f46270 */
[----:B------:R-:W-:Y:S01]  /*1510*/  @!P1 IADD3 R80, R80, -R0, RZ ;  /* 0x8000000050509210 */ /* 0x000fe20007ffe0ff */
[----:B------:R-:W-:Y:S01]  /*1520*/  @!P6 IMAD.IADD R78, R78, 0x1, -R0 ;  /* 0x000000014e4ee824 */ /* 0x000fe200078e0a00 */
[----:B------:R-:W-:Y:S01]  /*1530*/  ISETP.GE.AND P6, PT, R8, RZ, PT ;  /* 0x000000ff0800720c */ /* 0x000fe20003fc6270 */
[----:B------:R-:W-:Y:S01]  /*1540*/  IMAD.MOV R4, RZ, RZ, -R4 ;  /* 0x000000ffff047224 */ /* 0x000fe200078e0a04 */
[----:B------:R-:W-:Y:S01]  /*1550*/  @!P4 IADD3 R72, -R72, RZ, RZ ;  /* 0x000000ff4848c210 */ /* 0x000fe20007ffe1ff */
[----:B------:R-:W-:Y:S01]  /*1560*/  IMAD.HI.U32 R3, R2, R5, RZ ;  /* 0x0000000502037227 */ /* 0x000fe200078e00ff */
[C---:B------:R-:W-:Y:S02]  /*1570*/  ISETP.GT.U32.AND P4, PT, R0.reuse, R80, PT ;  /* 0x000000500000720c */ /* 0x040fe40003f84070 */
[C---:B------:R-:W-:Y:S01]  /*1580*/  ISETP.GT.U32.AND P0, PT, R0.reuse, R82, PT ;  /* 0x000000520000720c */ /* 0x040fe20003f04070 */
[----:B------:R-:W-:Y:S01]  /*1590*/  IMAD R88, R0, R4, R9 ;  /* 0x0000000400587224 */ /* 0x000fe200078e0209 */
[----:B------:R-:W-:Y:S01]  /*15a0*/  ISETP.GE.AND P1, PT, R10, RZ, PT ;  /* 0x000000ff0a00720c */ /* 0x000fe20003f26270 */
[----:B------:R-:W-:Y:S01]  /*15b0*/  @!P5 IMAD.IADD R84, R84, 0x1, -R0 ;  /* 0x000000015454d824 */ /* 0x000fe200078e0a00 */
[----:B------:R-:W-:Y:S01]  /*15c0*/  IADD3 R10, R7, 0x19, RZ ;  /* 0x00000019070a7810 */ /* 0x000fe20007ffe0ff */
[----:B------:R-:W-:-:S02]  /*15d0*/  IMAD.MOV R3, RZ, RZ, -R3 ;  /* 0x000000ffff037224 */ /* 0x000fc400078e0a03 */
[C---:B------:R-:W-:Y:S01]  /*15e0*/  VIADD R4, R7.reuse, 0x11 ;  /* 0x0000001107047836 */ /* 0x040fe20000000000 */
[C---:B------:R-:W-:Y:S01]  /*15f0*/  ISETP.GT.U32.AND P5, PT, R0.reuse, R84, PT ;  /* 0x000000540000720c */ /* 0x040fe20003fa4070 */
[----:B------:R-:W-:Y:S01]  /*1600*/  IMAD R86, R0, R3, R5 ;  /* 0x0000000300567224 */ /* 0x000fe200078e0205 */
[----:B------:R-:W-:Y:S01]  /*1610*/  @!P6 IADD3 R78, -R78, RZ, RZ ;  /* 0x000000ff4e4ee210 */ /* 0x000fe20007ffe1ff */
[----:B------:R-:W-:Y:S01]  /*1620*/  @!P2 IMAD.MOV R76, RZ, RZ, -R76 ;  /* 0x000000ffff4ca224 */ /* 0x000fe200078e0a4c */
[----:B------:R-:W-:Y:S01]  /*1630*/  IABS R5, R4 ;  /* 0x0000000400057213 */ /* 0x000fe20000000000 */
[----:B------:R-:W-:Y:S01]  /*1640*/  @!P4 IMAD.IADD R80, R80, 0x1, -R0 ;  /* 0x000000015050c824 */ /* 0x000fe200078e0a00 */
[----:B------:R-:W-:Y:S01]  /*1650*/  ISETP.GT.U32.AND P2, PT, R0, R86, PT ;  /* 0x000000560000720c */ /* 0x000fe20003f44070 */
[----:B------:R-:W-:Y:S01]  /*1660*/  VIADD R6, R7, 0x12 ;  /* 0x0000001207067836 */ /* 0x000fe20000000000 */
[----:B------:R-:W-:Y:S01]  /*1670*/  ISETP.GE.AND P6, PT, R23, RZ, PT ;  /* 0x000000ff1700720c */ /* 0x000fe20003fc6270 */
[----:B------:R-:W-:Y:S01]  /*1680*/  IMAD.HI.U32 R3, R2, R5, RZ ;  /* 0x0000000502037227 */ /* 0x000fe200078e00ff */
[----:B------:R-:W-:-:S02]  /*1690*/  ISETP.GT.U32.AND P4, PT, R0, R88, PT ;  /* 0x000000580000720c */ /* 0x000fc40003f84070 */
[----:B------:R-:W-:Y:S01]  /*16a0*/  IABS R9, R6 ;  /* 0x0000000600097213 */ /* 0x000fe20000000000 */
[----:B------:R-:W-:Y:S02]  /*16b0*/  IMAD.MOV R3, RZ, RZ, -R3 ;  /* 0x000000ffff037224 */ /* 0x000fe400078e0a03 */
[--C-:B------:R-:W-:Y:S01]  /*16c0*/  @!P5 IMAD.IADD R84, R84, 0x1, -R0.reuse ;  /* 0x000000015454d824 */ /* 0x100fe200078e0a00 */
[----:B------:R-:W-:Y:S01]  /*16d0*/  ISETP.GE.AND P5, PT, R17, RZ, PT ;  /* 0x000000ff1100720c */ /* 0x000fe20003fa6270 */
[----:B------:R-:W-:Y:S02]  /*16e0*/  IMAD R90, R0, R3, R5 ;  /* 0x00000003005a7224 */ /* 0x000fe400078e0205 */
[----:B------:R-:W-:Y:S01]  /*16f0*/  @!P0 IMAD.IADD R82, R82, 0x1, -R0 ;  /* 0x0000000152528824 */ /* 0x000fe200078e0a00 */
[----:B------:R-:W-:Y:S01]  /*1700*/  @!P2 IADD3 R86, R86, -R0, RZ ;  /* 0x800000005656a210 */ /* 0x000fe20007ffe0ff */
[----:B------:R-:W-:Y:S01]  /*1710*/  @!P3 IMAD.MOV R74, RZ, RZ, -R74 ;  /* 0x000000ffff4ab224 */ /* 0x000fe200078e0a4a */
[----:B------:R-:W-:Y:S01]  /*1720*/  @!P6 IADD3 R84, -R84, RZ, RZ ;  /* 0x000000ff5454e210 */ /* 0x000fe20007ffe1ff */
[----:B------:R-:W-:Y:S01]  /*1730*/  @!P4 IMAD.IADD R88, R88, 0x1, -R0 ;  /* 0x000000015858c824 */ /* 0x000fe200078e0a00 */
[----:B------:R-:W-:Y:S01]  /*1740*/  ISETP.GT.U32.AND P6, PT, R0, R90, PT ;  /* 0x0000005a0000720c */ /* 0x000fe20003fc4070 */
[----:B------:R-:W-:Y:S01]  /*1750*/  @!P1 IMAD.MOV R80, RZ, RZ, -R80 ;  /* 0x000000ffff509224 */ /* 0x000fe200078e0a50 */
[----:B------:R-:W-:Y:S01]  /*1760*/  ISETP.GE.AND P2, PT, R4, RZ, PT ;  /* 0x000000ff0400720c */ /* 0x000fe20003f46270 */
[----:B------:R-:W-:Y:S01]  /*1770*/  IMAD.HI.U32 R4, R2, R9, RZ ;  /* 0x0000000902047227 */ /* 0x000fe200078e00ff */
[----:B------:R-:W-:-:S02]  /*1780*/  ISETP.GT.U32.AND P3, PT, R0, R82, PT ;  /* 0x000000520000720c */ /* 0x000fc40003f64070 */
[----:B------:R-:W-:Y:S01]  /*1790*/  ISETP.GT.U32.AND P1, PT, R0, R86, PT ;  /* 0x000000560000720c */ /* 0x000fe20003f24070 */
[----:B------:R-:W-:Y:S01]  /*17a0*/  VIADD R3, R7, 0x13 ;  /* 0x0000001307037836 */ /* 0x000fe20000000000 */
[----:B------:R-:W-:Y:S01]  /*17b0*/  ISETP.GE.AND P0, PT, R21, RZ, PT ;  /* 0x000000ff1500720c */ /* 0x000fe20003f06270 */
[C---:B------:R-:W-:Y:S01]  /*17c0*/  VIADD R8, R7.reuse, 0x18 ;  /* 0x0000001807087836 */ /* 0x040fe20000000000 */
[----:B------:R-:W-:Y:S01]  /*17d0*/  IADD3 R4, -R4, RZ, RZ ;  /* 0x000000ff04047210 */ /* 0x000fe20007ffe1ff */
[C---:B------:R-:W-:Y:S01]  /*17e0*/  VIADD R21, R7.reuse, 0x39 ;  /* 0x0000003907157836 */ /* 0x040fe20000000000 */
[----:B------:R-:W-:Y:S01]  /*17f0*/  ISETP.GT.U32.AND P4, PT, R0, R88, PT ;  /* 0x000000580000720c */ /* 0x000fe20003f84070 */
[----:B------:R-:W-:Y:S01]  /*1800*/  VIADD R35, R7, 0x77 ;  /* 0x0000007707237836 */ /* 0x000fe20000000000 */
[----:B------:R-:W-:Y:S01]  /*1810*/  @!P6 IADD3 R90, R90, -R0, RZ ;  /* 0x800000005a5ae210 */ /* 0x000fe20007ffe0ff */
[----:B------:R-:W-:Y:S01]  /*1820*/  IMAD R92, R0, R4, R9 ;  /* 0x00000004005c7224 */ /* 0x000fe200078e0209 */
[----:B------:R-:W-:Y:S01]  /*1830*/  IABS R9, R3 ;  /* 0x0000000300097213 */ /* 0x000fe20000000000 */
[--C-:B------:R-:W-:Y:S01]  /*1840*/  @!P3 IMAD.IADD R82, R82, 0x1, -R0.reuse ;  /* 0x000000015252b824 */ /* 0x100fe200078e0a00 */
[----:B------:R-:W-:Y:S01]  /*1850*/  ISETP.GT.U32.AND P6, PT, R0, R90, PT ;  /* 0x0000005a0000720c */ /* 0x000fe20003fc4070 */
[----:B------:R-:W-:Y:S01]  /*1860*/  @!P1 IMAD.IADD R86, R86, 0x1, -R0 ;  /* 0x0000000156569824 */ /* 0x000fe200078e0a00 */
[----:B------:R-:W-:Y:S01]  /*1870*/  ISETP.GE.AND P1, PT, R3, RZ, PT ;  /* 0x000000ff0300720c */ /* 0x000fe20003f26270 */
[----:B------:R-:W-:Y:S01]  /*1880*/  IMAD.HI.U32 R3, R2, R9, RZ ;  /* 0x0000000902037227 */ /* 0x000fe200078e00ff */
[----:B------:R-:W-:-:S03]  /*1890*/  ISETP.GE.AND P3, PT, R15, RZ, PT ;  /* 0x000000ff0f00720c */ /* 0x000fc60003f66270 */
[----:B------:R-:W-:Y:S01]  /*18a0*/  @!P0 IMAD.MOV R82, RZ, RZ, -R82 ;  /* 0x000000ffff528224 */ /* 0x000fe200078e0a52 */
[----:B------:R-:W-:Y:S01]  /*18b0*/  ISETP.GE.AND P0, PT, R6, RZ, PT ;  /* 0x000000ff0600720c */ /* 0x000fe20003f06270 */
[----:B------:R-:W-:Y:S01]  /*18c0*/  @!P4 IMAD.IADD R88, R88, 0x1, -R0 ;  /* 0x000000015858c824 */ /* 0x000fe200078e0a00 */
[----:B------:R-:W-:Y:S01]  /*18d0*/  ISETP.GT.U32.AND P4, PT, R0, R92, PT ;  /* 0x0000005c0000720c */ /* 0x000fe20003f84070 */
[C---:B------:R-:W-:Y:S02]  /*18e0*/  VIADD R6, R7.reuse, 0x15 ;  /* 0x0000001507067836 */ /* 0x040fe40000000000 */
[----:B------:R-:W-:Y:S01]  /*18f0*/  IMAD.MOV R3, RZ, RZ, -R3 ;  /* 0x000000ffff037224 */ /* 0x000fe200078e0a03 */
[----:B------:R-:W-:Y:S01]  /*1900*/  @!P6 IADD3 R90, R90, -R0, RZ ;  /* 0x800000005a5ae210 */ /* 0x000fe20007ffe0ff */
[----:B------:R-:W-:Y:S01]  /*1910*/  VIADD R4, R7, 0x14 ;  /* 0x0000001407047836 */ /* 0x000fe20000000000 */
[----:B------:R-:W-:Y:S01]  /*1920*/  IABS R17, R6 ;  /* 0x0000000600117213 */ /* 0x000fe20000000000 */
[----:B------:R-:W-:-:S02]  /*1930*/  IMAD R94, R0, R3, R9 ;  /* 0x00000003005e7224 */ /* 0x000fc400078e0209 */
[----:B------:R-:W-:Y:S01]  /*1940*/  @!P3 IMAD.MOV R86, RZ, RZ, -R86 ;  /* 0x000000ffff56b224 */ /* 0x000fe200078e0a56 */
[----:B------:R-:W-:Y:S01]  /*1950*/  IABS R15, R4 ;  /* 0x00000004000f7213 */ /* 0x000fe20000000000 */
[----:B------:R-:W-:Y:S01]  /*1960*/  IMAD.HI.U32 R5, R2, R17, RZ ;  /* 0x0000001102057227 */ /* 0x000fe200078e00ff */
[----:B------:R-:W-:Y:S02]  /*1970*/  ISETP.GT.U32.AND P6, PT, R0, R94, PT ;  /* 0x0000005e0000720c */ /* 0x000fe40003fc4070 */
[----:B------:R-:W-:Y:S01]  /*1980*/  ISETP.GE.AND P3, PT, R4, RZ, PT ;  /* 0x000000ff0400720c */ /* 0x000fe20003f66270 */
[----:B------:R-:W-:-:S04]  /*1990*/  IMAD.HI.U32 R4, R2, R15, RZ ;  /* 0x0000000f02047227 */ /* 0x000fc800078e00ff */
[----:B------:R-:W-:Y:S01]  /*19a0*/  @!P4 IMAD.IADD R92, R92, 0x1, -R0 ;  /* 0x000000015c5cc824 */ /* 0x000fe200078e0a00 */
[----:B------:R-:W-:Y:S01]  /*19b0*/  IADD3 R4, -R4, RZ, RZ ;  /* 0x000000ff04047210 */ /* 0x000fe20007ffe1ff */
[----:B------:R-:W-:Y:S02]  /*19c0*/  IMAD.MOV R5, RZ, RZ, -R5 ;  /* 0x000000ffff057224 */ /* 0x000fe400078e0a05 */
[----:B------:R-:W-:Y:S01]  /*19d0*/  @!P5 IMAD.MOV R88, RZ, RZ, -R88 ;  /* 0x000000ffff58d224 */ /* 0x000fe200078e0a58 */
[C---:B------:R-:W-:Y:S01]  /*19e0*/  ISETP.GT.U32.AND P4, PT, R0.reuse, R92, PT ;  /* 0x0000005c0000720c */ /* 0x040fe20003f84070 */
[----:B------:R-:W-:Y:S01]  /*19f0*/  IMAD R98, R0, R5, R17 ;  /* 0x0000000500627224 */ /* 0x000fe200078e0211 */
[----:B------:R-:W-:Y:S01]  /*1a00*/  ISETP.GE.AND P5, PT, R6, RZ, PT ;  /* 0x000000ff0600720c */ /* 0x000fe20003fa6270 */
[----:B------:R-:W-:Y:S01]  /*1a10*/  IMAD R96, R0, R4, R15 ;  /* 0x0000000400607224 */ /* 0x000fe200078e020f */
[----:B------:R-:W-:Y:S01]  /*1a20*/  IABS R15, R8 ;  /* 0x00000008000f7213 */ /* 0x000fe20000000000 */
[----:B------:R-:W-:Y:S01]  /*1a30*/  @!P6 IMAD.IADD R94, R94, 0x1, -R0 ;  /* 0x000000015e5ee824 */ /* 0x000fe200078e0a00 */
[----:B------:R-:W-:Y:S01]  /*1a40*/  ISETP.GT.U32.AND P6, PT, R0, R98, PT ;  /* 0x000000620000720c */ /* 0x000fe20003fc4070 */
[C---:B------:R-:W-:Y:S01]  /*1a50*/  VIADD R4, R7.reuse, 0x16 ;  /* 0x0000001607047836 */ /* 0x040fe20000000000 */
[----:B------:R-:W-:Y:S01]  /*1a60*/  IABS R17, R10 ;  /* 0x0000000a00117213 */ /* 0x000fe20000000000 */
[----:B------:R-:W-:-:S02]  /*1a70*/  VIADD R6, R7, 0x17 ;  /* 0x0000001707067836 */ /* 0x000fc40000000000 */
[----:B------:R-:W-:Y:S01]  /*1a80*/  @!P2 IMAD.MOV R90, RZ, RZ, -R90 ;  /* 0x000000ffff5aa224 */ /* 0x000fe200078e0a5a */
[----:B------:R-:W-:Y:S01]  /*1a90*/  IABS R5, R4 ;  /* 0x0000000400057213 */ /* 0x000fe20000000000 */
[----:B------:R-:W-:Y:S01]  /*1aa0*/  @!P4 IMAD.IADD R92, R92, 0x1, -R0 ;  /* 0x000000015c5cc824 */ /* 0x000fe200078e0a00 */
[----:B------:R-:W-:Y:S01]  /*1ab0*/  ISETP.GT.U32.AND P4, PT, R0, R96, PT ;  /* 0x000000600000720c */ /* 0x000fe20003f84070 */
[----:B------:R-:W-:Y:S01]  /*1ac0*/  VIADD R37, R7, 0x78 ;  /* 0x0000007807257836 */ /* 0x000fe20000000000 */
[----:B------:R-:W-:Y:S01]  /*1ad0*/  IABS R9, R6 ;  /* 0x0000000600097213 */ /* 0x000fe20000000000 */
[----:B------:R-:W-:Y:S01]  /*1ae0*/  IMAD.HI.U32 R3, R2, R5, RZ ;  /* 0x0000000502037227 */ /* 0x000fe200078e00ff */
[----:B------:R-:W-:-:S03]  /*1af0*/  ISETP.GT.U32.AND P2, PT, R0, R94, PT ;  /* 0x0000005e0000720c */ /* 0x000fc60003f44070 */
[----:B------:R-:W-:Y:S01]  /*1b00*/  @!P6 IMAD.IADD R98, R98, 0x1, -R0 ;  /* 0x000000016262e824 */ /* 0x000fe200078e0a00 */
[----:B------:R-:W-:Y:S01]  /*1b10*/  IADD3 R3, -R3, RZ, RZ ;  /* 0x000000ff03037210 */ /* 0x000fe20007ffe1ff */
[----:B------:R-:W-:Y:S01]  /*1b20*/  @!P0 IMAD.MOV R92, RZ, RZ, -R92 ;  /* 0x000000ffff5c8224 */ /* 0x000fe200078e0a5c */
[----:B------:R-:W-:Y:S01]  /*1b30*/  ISETP.GE.AND P0, PT, R4, RZ, PT ;  /* 0x000000ff0400720c */ /* 0x000fe20003f06270 */
[----:B------:R-:W-:Y:S01]  /*1b40*/  IMAD.HI.U32 R4, R2, R15, RZ ;  /* 0x0000000f02047227 */ /* 0x000fe200078e00ff */
[----:B------:R-:W-:-:S03]  /*1b50*/  ISETP.GT.U32.AND P6, PT, R0, R98, PT ;  /* 0x000000620000720c */ /* 0x000fc60003fc4070 */
[----:B------:R-:W-:Y:S02]  /*1b60*/  IMAD R100, R0, R3, R5 ;  /* 0x0000000300647224 */ /* 0x000fe400078e0205 */
[----:B------:R-:W-:Y:S02]  /*1b70*/  @!P4 IMAD.IADD R96, R96, 0x1, -R0 ;  /* 0x000000016060c824 */ /* 0x000fe400078e0a00 */
[----:B------:R-:W-:-:S03]  /*1b80*/  IMAD.HI.U32 R3, R2, R9, RZ ;  /* 0x0000000902037227 */ /* 0x000fc600078e00ff */
[----:B------:R-:W-:Y:S01]  /*1b90*/  ISETP.GT.U32.AND P4, PT, R0, R96, PT ;  /* 0x000000600000720c */ /* 0x000fe20003f84070 */
[----:B------:R-:W-:Y:S01]  /*1ba0*/  IMAD.HI.U32 R5, R2, R17, RZ ;  /* 0x0000001102057227 */ /* 0x000fe200078e00ff */
[----:B------:R-:W-:-:S03]  /*1bb0*/  IADD3 R3, -R3, RZ, RZ ;  /* 0x000000ff03037210 */ /* 0x000fc60007ffe1ff */
[----:B------:R-:W-:Y:S02]  /*1bc0*/  IMAD.MOV R4, RZ, RZ, -R4 ;  /* 0x000000ffff047224 */ /* 0x000fe400078e0a04 */
[----:B------:R-:W-:Y:S02]  /*1bd0*/  IMAD.MOV R5, RZ, RZ, -R5 ;  /* 0x000000ffff057224 */ /* 0x000fe400078e0a05 */
[----:B------:R-:W-:Y:S01]  /*1be0*/  IMAD R104, R0, R4, R15 ;  /* 0x0000000400687224 */ /* 0x000fe200078e020f */
[C---:B------:R-:W-:Y:S01]  /*1bf0*/  IADD3 R4, R7.reuse, 0x1a, RZ ;  /* 0x0000001a07047810 */ /* 0x040fe20007ffe0ff */
[--C-:B------:R-:W-:Y:S01]  /*1c00*/  @!P2 IMAD.IADD R94, R94, 0x1, -R0.reuse ;  /* 0x000000015e5ea824 */ /* 0x100fe200078e0a00 */
[C---:B------:R-:W-:Y:S01]  /*1c10*/  ISETP.GT.U32.AND P2, PT, R0.reuse, R100, PT ;  /* 0x000000640000720c */ /* 0x040fe20003f44070 */
[C---:B------:R-:W-:Y:S02]  /*1c20*/  IMAD R102, R0.reuse, R3, R9 ;  /* 0x0000000300667224 */ /* 0x040fe400078e0209 */
[----:B------:R-:W-:Y:S01]  /*1c30*/  IMAD R106, R0, R5, R17 ;  /* 0x00000005006a7224 */ /* 0x000fe200078e0211 */
[----:B------:R-:W-:Y:S01]  /*1c40*/  IABS R5, R4 ;  /* 0x0000000400057213 */ /* 0x000fe20000000000 */
[----:B------:R-:W-:Y:S01]  /*1c50*/  @!P6 IMAD.IADD R98, R98, 0x1, -R0 ;  /* 0x000000016262e824 */ /* 0x000fe200078e0a00 */
[C---:B------:R-:W-:Y:S01]  /*1c60*/  ISETP.GT.U32.AND P6, PT, R0.reuse, R104, PT ;  /* 0x000000680000720c */ /* 0x040fe20003fc4070 */
[----:B------:R-:W-:Y:S01]  /*1c70*/  @!P1 IMAD.MOV R94, RZ, RZ, -R94 ;  /* 0x000000ffff5e9224 */ /* 0x000fe200078e0a5e */
[C---:B------:R-:W-:Y:S01]  /*1c80*/  ISETP.GT.U32.AND P1, PT, R0.reuse, R102, PT ;  /* 0x000000660000720c */ /* 0x040fe20003f24070 */
[----:B------:R-:W-:Y:S01]  /*1c90*/  @!P5 IMAD.MOV R98, RZ, RZ, -R98 ;  /* 0x000000ffff62d224 */ /* 0x000fe200078e0a62 */
[----:B------:R-:W-:Y:S01]  /*1ca0*/  ISETP.GT.U32.AND P5, PT, R0, R106, PT ;  /* 0x0000006a0000720c */ /* 0x000fe20003fa4070 */
[----:B------:R-:W-:Y:S01]  /*1cb0*/  @!P4 IMAD.IADD R96, R96, 0x1, -R0 ;  /* 0x000000016060c824 */ /* 0x000fe200078e0a00 */
[----:B------:R-:W-:Y:S01]  /*1cc0*/  ISETP.GE.AND P4, PT, R6, RZ, PT ;  /* 0x000000ff0600720c */ /* 0x000fe20003f86270 */
[----:B------:R-:W-:-:S02]  /*1cd0*/  VIADD R6, R7, 0x1b ;  /* 0x0000001b07067836 */ /* 0x000fc40000000000 */
[----:B------:R-:W-:Y:S01]  /*1ce0*/  IMAD.HI.U32 R3, R2, R5, RZ ;  /* 0x0000000502037227 */ /* 0x000fe200078e00ff */
[----:B------:R-:W-:Y:S02]  /*1cf0*/  @!P3 IADD3 R96, -R96, RZ, RZ ;  /* 0x000000ff6060b210 */ /* 0x000fe40007ffe1ff */
[----:B------:R-:W-:Y:S01]  /*1d00*/  IABS R9, R6 ;  /* 0x0000000600097213 */ /* 0x000fe20000000000 */
[--C-:B------:R-:W-:Y:S01]  /*1d10*/  @!P6 IMAD.IADD R104, R104, 0x1, -R0.reuse ;  /* 0x000000016868e824 */ /* 0x100fe200078e0a00 */
[----:B------:R-:W-:Y:S01]  /*1d20*/  ISETP.GE.AND P3, PT, R8, RZ, PT ;  /* 0x000000ff0800720c */ /* 0x000fe20003f66270 */
[----:B------:R-:W-:Y:S01]  /*1d30*/  IMAD.MOV R3, RZ, RZ, -R3 ;  /* 0x000000ffff037224 */ /* 0x000fe200078e0a03 */
[----:B------:R-:W-:Y:S01]  /*1d40*/  @!P1 IADD3 R102, R102, -R0, RZ ;  /* 0x8000000066669210 */ /* 0x000fe20007ffe0ff */
[--C-:B------:R-:W-:Y:S01]  /*1d50*/  @!P2 IMAD.IADD R100, R100, 0x1, -R0.reuse ;  /* 0x000000016464a824 */ /* 0x100fe200078e0a00 */
[----:B------:R-:W-:Y:S01]  /*1d60*/  ISETP.GE.AND P1, PT, R4, RZ, PT ;  /* 0x000000ff0400720c */ /* 0x000fe20003f26270 */
[----:B------:R-:W-:Y:S01]  /*1d70*/  @!P5 IMAD.IADD R106, R106, 0x1, -R0 ;  /* 0x000000016a6ad824 */ /* 0x000fe200078e0a00 */
[C---:B------:R-:W-:Y:S01]  /*1d80*/  ISETP.GT.U32.AND P5, PT, R0.reuse, R104, PT ;  /* 0x000000680000720c */ /* 0x040fe20003fa4070 */
[C---:B------:R-:W-:Y:S01]  /*1d90*/  IMAD R108, R0.reuse, R3, R5 ;  /* 0x00000003006c7224 */ /* 0x040fe200078e0205 */
[----:B------:R-:W-:Y:S01]  /*1da0*/  ISETP.GT.U32.AND P2, PT, R0, R100, PT ;  /* 0x000000640000720c */ /* 0x000fe20003f44070 */
[----:B------:R-:W-:Y:S01]  /*1db0*/  IMAD.HI.U32 R3, R2, R9, RZ ;  /* 0x0000000902037227 */ /* 0x000fe200078e00ff */
[----:B------:R-:W-:-:S03]  /*1dc0*/  ISETP.GT.U32.AND P6, PT, R0, R102, PT ;  /* 0x000000660000720c */ /* 0x000fc60003fc4070 */
[----:B------:R-:W-:Y:S02]  /*1dd0*/  IMAD.MOV R3, RZ, RZ, -R3 ;  /* 0x000000ffff037224 */ /* 0x000fe400078e0a03 */
[C---:B------:R-:W-:Y:S02]  /*1de0*/  VIADD R5, R7.reuse, 0x1c ;  /* 0x0000001c07057836 */ /* 0x040fe40000000000 */
[----:B------:R-:W-:Y:S02]  /*1df0*/  IMAD R110, R0, R3, R9 ;  /* 0x00000003006e7224 */ /* 0x000fe400078e0209 */
[--C-:B------:R-:W-:Y:S01]  /*1e00*/  @!P5 IMAD.IADD R104, R104, 0x1, -R0.reuse ;  /* 0x000000016868d824 */ /* 0x100fe200078e0a00 */
[----:B------:R-:W-:Y:S01]  /*1e10*/  IABS R4, R5 ;  /* 0x0000000500047213 */ /* 0x000fe20000000000 */
[--C-:B------:R-:W-:Y:S01]  /*1e20*/  @!P2 IMAD.IADD R100, R100, 0x1, -R0.reuse ;  /* 0x000000016464a824 */ /* 0x100fe200078e0a00 */
[----:B------:R-:W-:Y:S01]  /*1e30*/  ISETP.GT.U32.AND P5, PT, R0, R110, PT ;  /* 0x0000006e0000720c */ /* 0x000fe20003fa4070 */
[----:B------:R-:W-:Y:S01]  /*1e40*/  @!P6 IMAD.IADD R102, R102, 0x1, -R0 ;  /* 0x000000016666e824 */ /* 0x000fe200078e0a00 */
[----:B------:R-:W-:Y:S01]  /*1e50*/  ISETP.GT.U32.AND P6, PT, R0, R108, PT ;  /* 0x0000006c0000720c */ /* 0x000fe20003fc4070 */
[C---:B------:R-:W-:Y:S01]  /*1e60*/  VIADD R8, R7.reuse, 0x1d ;  /* 0x0000001d07087836 */ /* 0x040fe20000000000 */
[----:B------:R-:W-:Y:S01]  /*1e70*/  @!P0 IADD3 R100, -R100, RZ, RZ ;  /* 0x000000ff64648210 */ /* 0x000fe20007ffe1ff */
[----:B------:R-:W-:Y:S01]  /*1e80*/  IMAD.MOV.U32 R9, RZ, RZ, R4 ;  /* 0x000000ffff097224 */ /* 0x000fe200078e0004 */
[----:B------:R-:W-:Y:S01]  /*1e90*/  ISETP.GE.AND P2, PT, R10, RZ, PT ;  /* 0x000000ff0a00720c */ /* 0x000fe20003f46270 */
[----:B------:R-:W-:Y:S01]  /*1ea0*/  @!P4 IMAD.MOV R102, RZ, RZ, -R102 ;  /* 0x000000ffff66c224 */ /* 0x000fe200078e0a66 */
[----:B------:R-:W-:Y:S01]  /*1eb0*/  ISETP.GT.U32.AND P0, PT, R0, R106, PT ;  /* 0x0000006a0000720c */ /* 0x000fe20003f04070 */
[----:B------:R-:W-:Y:S01]  /*1ec0*/  IMAD.HI.U32 R3, R2, R9, RZ ;  /* 0x0000000902037227 */ /* 0x000fe200078e00ff */
[----:B------:R-:W-:-:S02]  /*1ed0*/  IADD3 R10, R7, 0x1e, RZ ;  /* 0x0000001e070a7810 */ /* 0x000fc40007ffe0ff */
[----:B------:R-:W-:Y:S01]  /*1ee0*/  IABS R15, R8 ;  /* 0x00000008000f7213 */ /* 0x000fe20000000000 */
[----:B------:R-:W-:Y:S01]  /*1ef0*/  IMAD.MOV R3, RZ, RZ, -R3 ;  /* 0x000000ffff037224 */ /* 0x000fe200078e0a03 */
[----:B------:R-:W-:Y:S01]  /*1f00*/  IABS R17, R10 ;  /* 0x0000000a00117213 */ /* 0x000fe20000000000 */
[----:B------:R-:W-:Y:S01]  /*1f10*/  @!P6 IMAD.IADD R108, R108, 0x1, -R0 ;  /* 0x000000016c6ce824 */ /* 0x000fe200078e0a00 */
[----:B------:R-:W-:Y:S01]  /*1f20*/  @!P5 IADD3 R110, R110, -R0, RZ ;  /* 0x800000006e6ed210 */ /* 0x000fe20007ffe0ff */
[----:B------:R-:W-:Y:S01]  /*1f30*/  IMAD.HI.U32 R4, R2, R15, RZ ;  /* 0x0000000f02047227 */ /* 0x000fe200078e00ff */
[----:B------:R-:W-:Y:S02]  /*1f40*/  ISETP.GE.AND P6, PT, R5, RZ, PT ;  /* 0x000000ff0500720c */ /* 0x000fe40003fc6270 */
[----:B------:R-:W-:Y:S01]  /*1f50*/  ISETP.GT.U32.AND P5, PT, R0, R110, PT ;  /* 0x0000006e0000720c */ /* 0x000fe20003fa4070 */
[----:B------:R-:W-:Y:S01]  /*1f60*/  IMAD.HI.U32 R5, R2, R17, RZ ;  /* 0x0000001102057227 */ /* 0x000fe200078e00ff */
[----:B------:R-:W-:-:S02]  /*1f70*/  @!P0 IADD3 R106, R106, -R0, RZ ;  /* 0x800000006a6a8210 */ /* 0x000fc40007ffe0ff */
[----:B------:R-:W-:Y:S01]  /*1f80*/  ISETP.GE.AND P0, PT, R6, RZ, PT ;  /* 0x000000ff0600720c */ /* 0x000fe20003f06270 */
[----:B------:R-:W-:Y:S01]  /*1f90*/  IMAD.MOV R4, RZ, RZ, -R4 ;  /* 0x000000ffff047224 */ /* 0x000fe200078e0a04 */
[C---:B------:R-:W-:Y:S01]  /*1fa0*/  ISETP.GT.U32.AND P4, PT, R0.reuse, R108, PT ;  /* 0x0000006c0000720c */ /* 0x040fe20003f84070 */
[----:B------:R-:W-:Y:S02]  /*1fb0*/  IMAD.MOV R5, RZ, RZ, -R5 ;  /* 0x000000ffff057224 */ /* 0x000fe400078e0a05 */
[C---:B------:R-:W-:Y:S01]  /*1fc0*/  IMAD R114, R0.reuse, R4, R15 ;  /* 0x0000000400727224 */ /* 0x040fe200078e020f */
[C---:B------:R-:W-:Y:S01]  /*1fd0*/  IADD3 R4, R7.reuse, 0x1f, RZ ;  /* 0x0000001f07047810 */ /* 0x040fe20007ffe0ff */
[C---:B------:R-:W-:Y:S02]  /*1fe0*/  IMAD R116, R0.reuse, R5, R17 ;  /* 0x0000000500747224 */ /* 0x040fe400078e0211 */
[----:B------:R-:W-:Y:S01]  /*1ff0*/  @!P2 IMAD.MOV R106, RZ, RZ, -R106 ;  /* 0x000000ffff6aa224 */ /* 0x000fe200078e0a6a */
[----:B------:R-:W-:Y:S01]  /*2000*/  ISETP.GT.U32.AND P2, PT, R0, R114, PT ;  /* 0x000000720000720c */ /* 0x000fe20003f44070 */
[C---:B------:R-:W-:Y:S01]  /*2010*/  VIADD R6, R7.reuse, 0x20 ;  /* 0x0000002007067836 */ /* 0x040fe20000000000 */
[----:B------:R-:W-:Y:S01]  /*2020*/  @!P5 IADD3 R110, R110, -R0, RZ ;  /* 0x800000006e6ed210 */ /* 0x000fe20007ffe0ff */
[C---:B------:R-:W-:Y:S01]  /*2030*/  IMAD R112, R0.reuse, R3, R9 ;  /* 0x0000000300707224 */ /* 0x040fe200078e0209 */
[----:B------:R-:W-:Y:S01]  /*2040*/  ISETP.GT.U32.AND P5, PT, R0, R116, PT ;  /* 0x000000740000720c */ /* 0x000fe20003fa4070 */
[----:B------:R-:W-:Y:S01]  /*2050*/  @!P3 IMAD.MOV R104, RZ, RZ, -R104 ;  /* 0x000000ffff68b224 */ /* 0x000fe200078e0a68 */
[----:B------:R-:W-:Y:S01]  /*2060*/  IABS R5, R4 ;  /* 0x0000000400057213 */ /* 0x000fe20000000000 */
[----:B------:R-:W-:Y:S01]  /*2070*/  @!P4 IMAD.IADD R108, R108, 0x1, -R0 ;  /* 0x000000016c6cc824 */ /* 0x000fe200078e0a00 */
[----:B------:R-:W-:Y:S01]  /*2080*/  IABS R9, R6 ;  /* 0x0000000600097213 */ /* 0x000fe20000000000 */
[----:B------:R-:W-:Y:S01]  /*2090*/  VIADD R15, R7, 0x23 ;  /* 0x00000023070f7836 */ /* 0x000fe20000000000 */
[----:B------:R-:W-:Y:S01]  /*20a0*/  ISETP.GT.U32.AND P3, PT, R0, R112, PT ;  /* 0x000000700000720c */ /* 0x000fe20003f64070 */
[----:B------:R-:W-:Y:S01]  /*20b0*/  IMAD.HI.U32 R3, R2, R5, RZ ;  /* 0x0000000502037227 */ /* 0x000fe200078e00ff */
[----:B------:R-:W-:-:S03]  /*20c0*/  ISETP.GE.AND P4, PT, R8, RZ, PT ;  /* 0x000000ff0800720c */ /* 0x000fc60003f86270 */
[--C-:B------:R-:W-:Y:S01]  /*20d0*/  @!P2 IMAD.IADD R114, R114, 0x1, -R0.reuse ;  /* 0x000000017272a824 */ /* 0x100fe200078e0a00 */
[----:B------:R-:W-:Y:S01]  /*20e0*/  IADD3 R118, -R3, RZ, RZ ;  /* 0x000000ff03767210 */ /* 0x000fe20007ffe1ff */
[----:B------:R-:W-:Y:S02]  /*20f0*/  @!P5 IMAD.IADD R116, R116, 0x1, -R0 ;  /* 0x000000017474d824 */ /* 0x000fe400078e0a00 */
[----:B------:R-:W-:Y:S01]  /*2100*/  IMAD.HI.U32 R3, R2, R9, RZ ;  /* 0x0000000902037227 */ /* 0x000fe200078e00ff */
[----:B------:R-:W-:-:S03]  /*2110*/  ISETP.GT.U32.AND P5, PT, R0, R114, PT ;  /* 0x000000720000720c */ /* 0x000fc60003fa4070 */
[----:B------:R-:W-:Y:S02]  /*2120*/  IMAD.MOV R3, RZ, RZ, -R3 ;  /* 0x000000ffff037224 */ /* 0x000fe400078e0a03 */
[C---:B------:R-:W-:Y:S02]  /*2130*/  VIADD R8, R7.reuse, 0x21 ;  /* 0x0000002107087836 */ /* 0x040fe40000000000 */
[----:B------:R-:W-:Y:S02]  /*2140*/  IMAD R120, R0, R3, R9 ;  /* 0x0000000300787224 */ /* 0x000fe400078e0209 */
[--C-:B------:R-:W-:Y:S01]  /*2150*/  @!P3 IMAD.IADD R112, R112, 0x1, -R0.reuse ;  /* 0x000000017070b824 */ /* 0x100fe200078e0a00 */
[----:B------:R-:W-:Y:S01]  /*2160*/  ISETP.GE.AND P3, PT, R10, RZ, PT ;  /* 0x000000ff0a00720c */ /* 0x000fe20003f66270 */
[----:B------:R-:W-:Y:S01]  /*2170*/  IMAD R118, R0, R118, R5 ;  /* 0x0000007600767224 */ /* 0x000fe200078e0205 */
[----:B------:R-:W-:Y:S01]  /*2180*/  IABS R5, R8 ;  /* 0x0000000800057213 */ /* 0x000fe20000000000 */
[----:B------:R-:W-:Y:S01]  /*2190*/  @!P5 IMAD.IADD R114, R114, 0x1, -R0 ;  /* 0x000000017272d824 */ /* 0x000fe200078e0a00 */
[C---:B------:R-:W-:Y:S01]  /*21a0*/  ISETP.GT.U32.AND P5, PT, R0.reuse, R120, PT ;  /* 0x000000780000720c */ /* 0x040fe20003fa4070 */
[----:B------:R-:W-:Y:S01]  /*21b0*/  @!P1 IMAD.MOV R108, RZ, RZ, -R108 ;  /* 0x000000ffff6c9224 */ /* 0x000fe200078e0a6c */
[----:B------:R-:W-:Y:S01]  /*21c0*/  ISETP.GT.U32.AND P2, PT, R0, R112, PT ;  /* 0x000000700000720c */ /* 0x000fe20003f44070 */
[----:B------:R-:W-:Y:S01]  /*21d0*/  IMAD.HI.U32 R3, R2, R5, RZ ;  /* 0x0000000502037227 */ /* 0x000fe200078e00ff */
[----:B------:R-:W-:-:S02]  /*21e0*/  IADD3 R10, R7, 0x22, RZ ;  /* 0x00000022070a7810 */ /* 0x000fc40007ffe0ff */
[----:B------:R-:W-:Y:S01]  /*21f0*/  ISETP.GT.U32.AND P1, PT, R0, R116, PT ;  /* 0x000000740000720c */ /* 0x000fe20003f24070 */
[----:B------:R-:W-:Y:S01]  /*2200*/  IMAD.MOV R122, RZ, RZ, -R3 ;  /* 0x000000ffff7a7224 */ /* 0x000fe200078e0a03 */
[----:B------:R-:W-:Y:S01]  /*2210*/  IABS R9, R10 ;  /* 0x0000000a00097213 */ /* 0x000fe20000000000 */
[----:B------:R-:W-:Y:S01]  /*2220*/  @!P0 IMAD.MOV R110, RZ, RZ, -R110 ;  /* 0x000000ffff6e8224 */ /* 0x000fe200078e0a6e */
[----:B------:R-:W-:Y:S01]  /*2230*/  @!P4 IADD3 R114, -R114, RZ, RZ ;  /* 0x000000ff7272c210 */ /* 0x000fe20007ffe1ff */
[----:B------:R-:W-:Y:S01]  /*2240*/  IMAD R122, R0, R122, R5 ;  /* 0x0000007a007a7224 */ /* 0x000fe200078e0205 */
[----:B------:R-:W-:Y:S01]  /*2250*/  ISETP.GE.AND P4, PT, R8, RZ, PT ;  /* 0x000000ff0800720c */ /* 0x000fe20003f86270 */
[----:B------:R-:W-:Y:S02]  /*2260*/  @!P5 IMAD.IADD R120, R120, 0x1, -R0 ;  /* 0x000000017878d824 */ /* 0x000fe400078e0a00 */
[----:B------:R-:W-:-:S03]  /*2270*/  IMAD.HI.U32 R3, R2, R9, RZ ;  /* 0x0000000902037227 */ /* 0x000fc600078e00ff */
[----:B------:R-:W-:Y:S01]  /*2280*/  ISETP.GT.U32.AND P5, PT, R0, R120, PT ;  /* 0x000000780000720c */ /* 0x000fe20003fa4070 */
[----:B------:R-:W-:Y:S01]  /*2290*/  @!P2 IMAD.IADD R112, R112, 0x1, -R0 ;  /* 0x000000017070a824 */ /* 0x000fe200078e0a00 */
[----:B------:R-:W-:Y:S01]  /*22a0*/  ISETP.GT.U32.AND P2, PT, R0, R118, PT ;  /* 0x000000760000720c */ /* 0x000fe20003f44070 */
[----:B------:R-:W-:Y:S01]  /*22b0*/  VIADD R8, R7, 0x27 ;  /* 0x0000002707087836 */ /* 0x000fe20000000000 */
[----:B------:R-:W-:Y:S01]  /*22c0*/  IADD3 R124, -R3, RZ, RZ ;  /* 0x000000ff037c7210 */ /* 0x000fe20007ffe1ff */
[----:B------:R-:W-:Y:S01]  /*22d0*/  @!P6 IMAD.MOV R112, RZ, RZ, -R112 ;  /* 0x000000ffff70e224 */ /* 0x000fe200078e0a70 */
[----:B------:R-:W-:Y:S01]  /*22e0*/  @!P1 IADD3 R116, R116, -R0, RZ ;  /* 0x8000000074749210 */ /* 0x000fe20007ffe0ff */
[----:B------:R-:W-:Y:S01]  /*22f0*/  VIADD R39, R7, 0x79 ;  /* 0x0000007907277836 */ /* 0x000fe20000000000 */
[----:B------:R-:W-:Y:S01]  /*2300*/  ISETP.GE.AND P1, PT, R4, RZ, PT ;  /* 0x000000ff0400720c */ /* 0x000fe20003f26270 */
[C---:B------:R-:W-:Y:S01]  /*2310*/  IMAD R124, R0.reuse, R124, R9 ;  /* 0x0000007c007c7224 */ /* 0x040fe200078e0209 */
[----:B------:R-:W-:Y:S01]  /*2320*/  IABS R4, R15 ;  /* 0x0000000f00047213 */ /* 0x000fe20000000000 */
[----:B------:R-:W-:Y:S01]  /*2330*/  @!P3 IMAD.MOV R116, RZ, RZ, -R116 ;  /* 0x000000ffff74b224 */ /* 0x000fe200078e0a74 */
[----:B------:R-:W-:Y:S01]  /*2340*/  ISETP.GT.U32.AND P6, PT, R0, R122, PT ;  /* 0x0000007a0000720c */ /* 0x000fe20003fc4070 */
[----:B------:R-:W-:Y:S01]  /*2350*/  @!P5 IMAD.IADD R120, R120, 0x1, -R0 ;  /* 0x000000017878d824 */ /* 0x000fe200078e0a00 */
[----:B------:R-:W-:Y:S01]  /*2360*/  ISETP.GT.U32.AND P5, PT, R0, R124, PT ;  /* 0x0000007c0000720c */ /* 0x000fe20003fa4070 */
[----:B------:R-:W-:Y:S01]  /*2370*/  IMAD.MOV.U32 R5, RZ, RZ, R4 ;  /* 0x000000ffff057224 */ /* 0x000fe200078e0004 */
[----:B------:R-:W-:Y:S01]  /*2380*/  ISETP.GE.AND P3, PT, R10, RZ, PT ;  /* 0x000000ff0a00720c */ /* 0x000fe20003f66270 */
[----:B------:R-:W-:Y:S01]  /*2390*/  @!P2 IMAD.IADD R118, R118, 0x1, -R0 ;  /* 0x000000017676a824 */ /* 0x000fe200078e0a00 */
[----:B------:R-:W-:Y:S01]  /*23a0*/  ISETP.GE.AND P2, PT, R6, RZ, PT ;  /* 0x000000ff0600720c */ /* 0x000fe20003f46270 */
[----:B------:R-:W-:Y:S01]  /*23b0*/  IMAD.HI.U32 R3, R2, R5, RZ ;  /* 0x0000000502037227 */ /* 0x000fe200078e00ff */
[----:B------:R-:W-:-:S02]  /*23c0*/  IABS R23, R39 ;  /* 0x0000002700177213 */ /* 0x000fc40000000000 */
[----:B------:R-:W-:Y:S01]  /*23d0*/  ISETP.GT.U32.AND P0, PT, R0, R118, PT ;  /* 0x000000760000720c */ /* 0x000fe20003f04070 */
[----:B------:R-:W-:Y:S01]  /*23e0*/  VIADD R6, R7, 0x24 ;  /* 0x0000002407067836 */ /* 0x000fe20000000000 */
[----:B------:R-:W-:Y:S01]  /*23f0*/  IADD3 R3, -R3, RZ, RZ ;  /* 0x000000ff03037210 */ /* 0x000fe20007ffe1ff */
[--C-:B------:R-:W-:Y:S02]  /*2400*/  @!P6 IMAD.IADD R122, R122, 0x1, -R0.reuse ;  /* 0x000000017a7ae824 */ /* 0x100fe400078e0a00 */
[----:B------:R-:W-:Y:S01]  /*2410*/  @!P5 IMAD.IADD R124, R124, 0x1, -R0 ;  /* 0x000000017c7cd824 */ /* 0x000fe200078e0a00 */
[----:B------:R-:W-:Y:S01]  /*2420*/  IABS R4, R6 ;  /* 0x0000000600047213 */ /* 0x000fe20000000000 */
[C---:B------:R-:W-:Y:S01]  /*2430*/  IMAD R126, R0.reuse, R3, R5 ;  /* 0x00000003007e7224 */ /* 0x040fe200078e0205 */
[C---:B------:R-:W-:Y:S01]  /*2440*/  ISETP.GT.U32.AND P6, PT, R0.reuse, R122, PT ;  /* 0x0000007a0000720c */ /* 0x040fe20003fc4070 */
[----:B------:R-:W-:Y:S01]  /*2450*/  @!P2 IMAD.MOV R120, RZ, RZ, -R120 ;  /* 0x000000ffff78a224 */ /* 0x000fe200078e0a78 */
[C---:B------:R-:W-:Y:S01]  /*2460*/  ISETP.GT.U32.AND P5, PT, R0.reuse, R124, PT ;  /* 0x0000007c0000720c */ /* 0x040fe20003fa4070 */
[----:B------:R-:W-:Y:S01]  /*2470*/  IMAD.MOV.U32 R5, RZ, RZ, R4 ;  /* 0x000000ffff057224 */ /* 0x000fe200078e0004 */
[----:B------:R-:W-:Y:S01]  /*2480*/  ISETP.GT.U32.AND P2, PT, R0, R126, PT ;  /* 0x0000007e0000720c */ /* 0x000fe20003f44070 */
[----:B------:R-:W-:-:S02]  /*2490*/  VIADD R4, R7, 0x25 ;  /* 0x0000002507047836 */ /* 0x000fc40000000000 */
[----:B------:R-:W-:-:S03]  /*24a0*/  IMAD.HI.U32 R3, R2, R5, RZ ;  /* 0x0000000502037227 */ /* 0x000fc600078e00ff */
[----:B------:R-:W-:Y:S01]  /*24b0*/  IABS R9, R4 ;  /* 0x0000000400097213 */ /* 0x000fe20000000000 */
[----:B------:R-:W-:Y:S02]  /*24c0*/  IMAD.MOV R3, RZ, RZ, -R3 ;  /* 0x000000ffff037224 */ /* 0x000fe400078e0a03 */
[--C-:B------:R-:W-:Y:S01]  /*24d0*/  @!P0 IMAD.IADD R118, R118, 0x1, -R0.reuse ;  /* 0x0000000176768824 */ /* 0x100fe200078e0a00 */
[----:B------:R-:W-:Y:S01]  /*24e0*/  ISETP.GE.AND P0, PT, R15, RZ, PT ;  /* 0x000000ff0f00720c */ /* 0x000fe20003f06270 */
[----:B------:R-:W-:Y:S01]  /*24f0*/  IMAD R128, R0, R3, R5 ;  /* 0x0000000300807224 */ /* 0x000fe200078e0205 */
[----:B------:R-:W-:Y:S01]  /*2500*/  IABS R15, R8 ;  /* 0x00000008000f7213 */ /* 0x000fe20000000000 */
[--C-:B------:R-:W-:Y:S01]  /*2510*/  @!P5 IMAD.IADD R124, R124, 0x1, -R0.reuse ;  /* 0x000000017c7cd824 */ /* 0x100fe200078e0a00 */
[----:B------:R-:W-:Y:S01]  /*2520*/  @!P1 IADD3 R118, -R118, RZ, RZ ;  /* 0x000000ff76769210 */ /* 0x000fe20007ffe1ff */
[----:B------:R-:W-:Y:S01]  /*2530*/  @!P2 IMAD.IADD R126, R126, 0x1, -R0 ;  /* 0x000000017e7ea824 */ /* 0x000fe200078e0a00 */
[----:B------:R-:W-:Y:S01]  /*2540*/  ISETP.GT.U32.AND P5, PT, R0, R128, PT ;  /* 0x000000800000720c */ /* 0x000fe20003fa4070 */
[----:B------:R-:W-:Y:S01]  /*2550*/  IMAD.HI.U32 R3, R2, R9, RZ ;  /* 0x0000000902037227 */ /* 0x000fe200078e00ff */
[----:B------:R-:W-:-:S02]  /*2560*/  ISETP.GE.AND P1, PT, R6, RZ, PT ;  /* 0x000000ff0600720c */ /* 0x000fc40003f26270 */
[C---:B------:R-:W-:Y:S01]  /*2570*/  IADD3 R6, R7.reuse, 0x26, RZ ;  /* 0x0000002607067810 */ /* 0x040fe20007ffe0ff */
[----:B------:R-:W-:Y:S01]  /*2580*/  @!P6 IMAD.IADD R122, R122, 0x1, -R0 ;  /* 0x000000017a7ae824 */ /* 0x000fe200078e0a00 */
[----:B------:R-:W-:Y:S01]  /*2590*/  ISETP.GT.U32.AND P2, PT, R0, R126, PT ;  /* 0x0000007e0000720c */ /* 0x000fe20003f44070 */
[----:B------:R-:W-:Y:S01]  /*25a0*/  @!P3 IMAD.MOV R124, RZ, RZ, -R124 ;  /* 0x000000ffff7cb224 */ /* 0x000fe200078e0a7c */
[----:B------:R-:W-:Y:S01]  /*25b0*/  ISETP.GE.AND P6, PT, R4, RZ, PT ;  /* 0x000000ff0400720c */ /* 0x000fe20003fc6270 */
[----:B------:R-:W-:Y:S01]  /*25c0*/  @!P4 IMAD.MOV R122, RZ, RZ, -R122 ;  /* 0x000000ffff7ac224 */ /* 0x000fe200078e0a7a */
[----:B------:R-:W-:Y:S01]  /*25d0*/  IABS R4, R6 ;  /* 0x0000000600047213 */ /* 0x000fe20000000000 */
[----:B------:R-:W-:Y:S01]  /*25e0*/  VIADD R10, R7, 0x2d ;  /* 0x0000002d070a7836 */ /* 0x000fe20000000000 */
[----:B------:R-:W-:Y:S01]  /*25f0*/  IADD3 R3, -R3, RZ, RZ ;  /* 0x000000ff03037210 */ /* 0x000fe20007ffe1ff */
[C---:B------:R-:W-:Y:S01]  /*2600*/  VIADD R41, R7.reuse, 0x7a ;  /* 0x0000007a07297836 */ /* 0x040fe20000000000 */
[----:B------:R-:W-:Y:S01]  /*2610*/  @!P5 IADD3 R128, R128, -R0, RZ ;  /* 0x800000008080d210 */ /* 0x000fe20007ffe0ff */
[----:B------:R-:W-:Y:S01]  /*2620*/  VIADD R43, R7, 0x7b ;  /* 0x0000007b072b7836 */ /* 0x000fe20000000000 */
[----:B------:R-:W-:Y:S01]  /*2630*/  MOV R5, R4 ;  /* 0x0000000400057202 */ /* 0x000fe20000000f00 */
[C---:B------:R-:W-:Y:S01]  /*2640*/  IMAD R130, R0.reuse, R3, R9 ;  /* 0x0000000300827224 */ /* 0x040fe200078e0209 */
[----:B------:R-:W-:Y:S01]  /*2650*/  ISETP.GT.U32.AND P5, PT, R0, R128, PT ;  /* 0x000000800000720c */ /* 0x000fe20003fa4070 */
[----:B------:R-:W-:Y:S01]  /*2660*/  IMAD.HI.U32 R3, R2, R15, RZ ;  /* 0x0000000f02037227 */ /* 0x000fe200078e00ff */
[----:B------:R-:W-:-:S02]  /*2670*/  ISETP.GE.AND P4, PT, R6, RZ, PT ;  /* 0x000000ff0600720c */ /* 0x000fc40003f86270 */
[----:B------:R-:W-:Y:S01]  /*2680*/  ISETP.GE.AND P3, PT, R8, RZ, PT ;  /* 0x000000ff0800720c */ /* 0x000fe20003f66270 */
[----:B------:R-:W-:-:S04]  /*2690*/  IMAD.HI.U32 R4, R2, R5, RZ ;  /* 0x0000000502047227 */ /* 0x000fc800078e00ff */
[----:B------:R-:W-:Y:S01]  /*26a0*/  @!P2 IMAD.IADD R126, R126, 0x1, -R0 ;  /* 0x000000017e7ea824 */ /* 0x000fe200078e0a00 */
[----:B------:R-:W-:Y:S01]  /*26b0*/  ISETP.GT.U32.AND P2, PT, R0, R130, PT ;  /* 0x000000820000720c */ /* 0x000fe20003f44070 */
[----:B------:R-:W-:Y:S02]  /*26c0*/  IMAD.MOV R3, RZ, RZ, -R3 ;  /* 0x000000ffff037224 */ /* 0x000fe400078e0a03 */
[----:B------:R-:W-:Y:S01]  /*26d0*/  IMAD.MOV R4, RZ, RZ, -R4 ;  /* 0x000000ffff047224 */ /* 0x000fe200078e0a04 */
[----:B------:R-:W-:Y:S01]  /*26e0*/  @!P0 IADD3 R126, -R126, RZ, RZ ;  /* 0x000000ff7e7e8210 */ /* 0x000fe20007ffe1ff */
[C---:B------:R-:W-:Y:S02]  /*26f0*/  IMAD R134, R0.reuse, R3, R15 ;  /* 0x0000000300867224 */ /* 0x040fe400078e020f */
[----:B------:R-:W-:Y:S02]  /*2700*/  IMAD R132, R0, R4, R5 ;  /* 0x0000000400847224 */ /* 0x000fe400078e0205 */
[--C-:B------:R-:W-:Y:S01]  /*2710*/  @!P5 IMAD.IADD R128, R128, 0x1, -R0.reuse ;  /* 0x000000018080d824 */ /* 0x100fe200078e0a00 */
[C---:B------:R-:W-:Y:S01]  /*2720*/  ISETP.GT.U32.AND P5, PT, R0.reuse, R134, PT ;  /* 0x000000860000720c */ /* 0x040fe20003fa4070 */
[----:B------:R-:W-:Y:S01]  /*2730*/  VIADD R6, R7, 0x29 ;  /* 0x0000002907067836 */ /* 0x000fe20000000000 */
[----:B------:R-:W-:Y:S01]  /*2740*/  ISETP.GT.U32.AND P0, PT, R0, R132, PT ;  /* 0x000000840000720c */ /* 0x000fe20003f04070 */
[----:B------:R-:W-:-:S02]  /*2750*/  @!P2 IMAD.IADD R130, R130, 0x1, -R0 ;  /* 0x000000018282a824 */ /* 0x000fc400078e0a00 */
[C---:B------:R-:W-:Y:S01]  /*2760*/  VIADD R5, R7.reuse, 0x28 ;  /* 0x0000002807057836 */ /* 0x040fe20000000000 */
[----:B------:R-:W-:Y:S01]  /*2770*/  IABS R15, R6 ;  /* 0x00000006000f7213 */ /* 0x000fe20000000000 */
[----:B------:R-:W-:Y:S01]  /*2780*/  VIADD R8, R7, 0x2a ;  /* 0x0000002a07087836 */ /* 0x000fe20000000000 */
[----:B------:R-:W-:Y:S01]  /*2790*/  ISETP.GT.U32.AND P2, PT, R0, R130, PT ;  /* 0x000000820000720c */ /* 0x000fe20003f44070 */
[----:B------:R-:W-:Y:S01]  /*27a0*/  @!P1 IMAD.MOV R128, RZ, RZ, -R128 ;  /* 0x000000ffff809224 */ /* 0x000fe200078e0a80 */
[----:B------:R-:W-:Y:S01]  /*27b0*/  IABS R9, R5 ;  /* 0x0000000500097213 */ /* 0x000fe20000000000 */
[----:B------:R-:W-:Y:S01]  /*27c0*/  IMAD.HI.U32 R4, R2, R15, RZ ;  /* 0x0000000f02047227 */ /* 0x000fe200078e00ff */
[----:B------:R-:W-:Y:S02]  /*27d0*/  IABS R17, R8 ;  /* 0x0000000800117213 */ /* 0x000fe40000000000 */
[----:B------:R-:W-:Y:S01]  /*27e0*/  ISETP.GE.AND P1, PT, R5, RZ, PT ;  /* 0x000000ff0500720c */ /* 0x000fe20003f26270 */
[----:B------:R-:W-:Y:S01]  /*27f0*/  @!P5 IMAD.IADD R134, R134, 0x1, -R0 ;  /* 0x000000018686d824 */ /* 0x000fe200078e0a00 */
[----:B------:R-:W-:Y:S01]  /*2800*/  @!P0 IADD3 R132, R132, -R0, RZ ;  /* 0x8000000084848210 */ /* 0x000fe20007ffe0ff */
[----:B------:R-:W-:-:S03]  /*2810*/  IMAD.HI.U32 R3, R2, R9, RZ ;  /* 0x0000000902037227 */ /* 0x000fc600078e00ff */
[----:B------:R-:W-:Y:S01]  /*2820*/  ISETP.GT.U32.AND P0, PT, R0, R132, PT ;  /* 0x000000840000720c */ /* 0x000fe20003f04070 */
[----:B------:R-:W-:Y:S01]  /*2830*/  IMAD.HI.U32 R5, R2, R17, RZ ;  /* 0x0000001102057227 */ /* 0x000fe200078e00ff */
[----:B------:R-:W-:Y:S02]  /*2840*/  ISETP.GT.U32.AND P5, PT, R0, R134, PT ;  /* 0x000000860000720c */ /* 0x000fe40003fa4070 */
[----:B------:R-:W-:Y:S01]  /*2850*/  @!P2 IADD3 R130, R130, -R0, RZ ;  /* 0x800000008282a210 */ /* 0x000fe20007ffe0ff */
[----:B------:R-:W-:Y:S01]  /*2860*/  IMAD.MOV R4, RZ, RZ, -R4 ;  /* 0x000000ffff047224 */ /* 0x000fe200078e0a04 */
[----:B------:R-:W-:Y:S01]  /*2870*/  ISETP.GE.AND P2, PT, R6, RZ, PT ;  /* 0x000000ff0600720c */ /* 0x000fe20003f46270 */
[----:B------:R-:W-:Y:S01]  /*2880*/  IMAD.MOV R3, RZ, RZ, -R3 ;  /* 0x000000ffff037224 */ /* 0x000fe200078e0a03 */
[----:B------:R-:W-:Y:S01]  /*2890*/  IABS R6, R10 ;  /* 0x0000000a00067213 */ /* 0x000fe20000000000 */
[----:B------:R-:W-:Y:S02]  /*28a0*/  IMAD.MOV R5, RZ, RZ, -R5 ;  /* 0x000000ffff057224 */ /* 0x000fe400078e0a05 */
[----:B------:R-:W-:-:S02]  /*28b0*/  IMAD R138, R0, R4, R15 ;  /* 0x00000004008a7224 */ /* 0x000fc400078e020f */
[C---:B------:R-:W-:Y:S01]  /*28c0*/  IMAD R136, R0.reuse, R3, R9 ;  /* 0x0000000300887224 */ /* 0x040fe200078e0209 */
[C---:B------:R-:W-:Y:S01]  /*28d0*/  IADD3 R3, R7.reuse, 0x2b, RZ ;  /* 0x0000002b07037810 */ /* 0x040fe20007ffe0ff */
[----:B------:R-:W-:Y:S01]  /*28e0*/  IMAD R140, R0, R5, R17 ;  /* 0x00000005008c7224 */ /* 0x000fe200078e0211 */
[----:B------:R-:W-:Y:S01]  /*28f0*/  @!P5 IADD3 R134, R134, -R0, RZ ;  /* 0x800000008686d210 */ /* 0x000fe20007ffe0ff */
[----:B------:R-:W-:Y:S01]  /*2900*/  @!P6 IMAD.MOV R130, RZ, RZ, -R130 ;  /* 0x000000ffff82e224 */ /* 0x000fe200078e0a82 */
[----:B------:R-:W-:Y:S01]  /*2910*/  ISETP.GT.U32.AND P6, PT, R0, R138, PT ;  /* 0x0000008a0000720c */ /* 0x000fe20003fc4070 */
[----:B------:R-:W-:Y:S01]  /*2920*/  @!P0 IMAD.IADD R132, R132, 0x1, -R0 ;  /* 0x0000000184848824 */ /* 0x000fe200078e0a00 */
[C---:B------:R-:W-:Y:S01]  /*2930*/  ISETP.GT.U32.AND P0, PT, R0.reuse, R136, PT ;  /* 0x000000880000720c */ /* 0x040fe20003f04070 */
[----:B------:R-:W-:Y:S01]  /*2940*/  @!P3 IMAD.MOV R134, RZ, RZ, -R134 ;  /* 0x000000ffff86b224 */ /* 0x000fe200078e0a86 */
[----:B------:R-:W-:Y:S01]  /*2950*/  ISETP.GT.U32.AND P5, PT, R0, R140, PT ;  /* 0x0000008c0000720c */ /* 0x000fe20003fa4070 */
[----:B------:R-:W-:Y:S01]  /*2960*/  @!P4 IMAD.MOV R132, RZ, RZ, -R132 ;  /* 0x000000ffff84c224 */ /* 0x000fe200078e0a84 */
[----:B------:R-:W-:Y:S01]  /*2970*/  ISETP.GE.AND P4, PT, R8, RZ, PT ;  /* 0x000000ff0800720c */ /* 0x000fe20003f86270 */
[C---:B------:R-:W-:Y:S01]  /*2980*/  VIADD R8, R7.reuse, 0x2c ;  /* 0x0000002c07087836 */ /* 0x040fe20000000000 */
[----:B------:R-:W-:Y:S01]  /*2990*/  IABS R5, R3 ;  /* 0x0000000300057213 */ /* 0x000fe20000000000 */
[C---:B------:R-:W-:Y:S01]  /*29a0*/  VIADD R45, R7.reuse, 0x7c ;  /* 0x0000007c072d7836 */ /* 0x040fe20000000000 */
[C---:B------:R-:W-:Y:S01]  /*29b0*/  IADD3 R17, R7.reuse, 0x2e, RZ ;  /* 0x0000002e07117810 */ /* 0x040fe20007ffe0ff */
[----:B------:R-:W-:Y:S01]  /*29c0*/  VIADD R49, R7, 0x7e ;  /* 0x0000007e07317836 */ /* 0x000fe20000000000 */
[----:B------:R-:W-:Y:S01]  /*29d0*/  IABS R9, R8 ;  /* 0x0000000800097213 */ /* 0x000fe20000000000 */
[----:B------:R-:W-:-:S02]  /*29e0*/  @!P6 IMAD.IADD R138, R138, 0x1, -R0 ;  /* 0x000000018a8ae824 */ /* 0x000fc400078e0a00 */
[--C-:B------:R-:W-:Y:S01]  /*29f0*/  @!P0 IMAD.IADD R136, R136, 0x1, -R0.reuse ;  /* 0x0000000188888824 */ /* 0x100fe200078e0a00 */
[----:B------:R-:W-:Y:S01]  /*2a00*/  ISETP.GE.AND P0, PT, R3, RZ, PT ;  /* 0x000000ff0300720c */ /* 0x000fe20003f06270 */
[----:B------:R-:W-:Y:S01]  /*2a10*/  @!P5 IMAD.IADD R140, R140, 0x1, -R0 ;  /* 0x000000018c8cd824 */ /* 0x000fe200078e0a00 */
[----:B------:R-:W-:Y:S01]  /*2a20*/  ISETP.GT.U32.AND P5, PT, R0, R138, PT ;  /* 0x0000008a0000720c */ /* 0x000fe20003fa4070 */
[----:B------:R-:W-:Y:S01]  /*2a30*/  IMAD.HI.U32 R4, R2, R9, RZ ;  /* 0x0000000902047227 */ /* 0x000fe200078e00ff */
[C---:B------:R-:W-:Y:S02]  /*2a40*/  ISETP.GT.U32.AND P6, PT, R0.reuse, R136, PT ;  /* 0x000000880000720c */ /* 0x040fe40003fc4070 */
[----:B------:R-:W-:Y:S01]  /*2a50*/  ISETP.GT.U32.AND P3, PT, R0, R140, PT ;  /* 0x0000008c0000720c */ /* 0x000fe20003f64070 */
[----:B------:R-:W-:-:S04]  /*2a60*/  IMAD.HI.U32 R3, R2, R5, RZ ;  /* 0x0000000502037227 */ /* 0x000fc800078e00ff */
[----:B------:R-:W-:Y:S01]  /*2a70*/  IMAD.MOV R4, RZ, RZ, -R4 ;  /* 0x000000ffff047224 */ /* 0x000fe200078e0a04 */
[----:B------:R-:W-:Y:S01]  /*2a80*/  IADD3 R3, -R3, RZ, RZ ;  /* 0x000000ff03037210 */ /* 0x000fe20007ffe1ff */
[----:B------:R-:W-:Y:S02]  /*2a90*/  IMAD.MOV.U32 R237, RZ, RZ, R13 ;  /* 0x000000ffffed7224 */ /* 0x000fe400078e000d */
[----:B------:R-:W-:Y:S01]  /*2aa0*/  IMAD R144, R0, R4, R9 ;  /* 0x0000000400907224 */ /* 0x000fe200078e0209 */
[----:B------:R-:W-:Y:S01]  /*2ab0*/  @!P5 IADD3 R138, R138, -R0, RZ ;  /* 0x800000008a8ad210 */ /* 0x000fe20007ffe0ff */
[----:B------:R-:W-:Y:S01]  /*2ac0*/  IMAD R142, R0, R3, R5 ;  /* 0x00000003008e7224 */ /* 0x000fe200078e0205 */
[----:B------:R-:W-:Y:S01]  /*2ad0*/  IABS R9, R17 ;  /* 0x0000001100097213 */ /* 0x000fe20000000000 */
[----:B------:R-:W-:Y:S01]  /*2ae0*/  @!P6 IMAD.IADD R136, R136, 0x1, -R0 ;  /* 0x000000018888e824 */ /* 0x000fe200078e0a00 */
[C---:B------:R-:W-:Y:S01]  /*2af0*/  ISETP.GT.U32.AND P5, PT, R0.reuse, R144, PT ;  /* 0x000000900000720c */ /* 0x040fe20003fa4070 */
[----:B------:R-:W-:Y:S01]  /*2b00*/  IMAD.MOV.U32 R5, RZ, RZ, R6 ;  /* 0x000000ffff057224 */ /* 0x000fe200078e0006 */
[----:B------:R-:W-:Y:S01]  /*2b10*/  ISETP.GT.U32.AND P6, PT, R0, R142, PT ;  /* 0x0000008e0000720c */ /* 0x000fe20003fc4070 */
[----:B------:R-:W-:Y:S01]  /*2b20*/  VIADD R6, R7, 0x2f ;  /* 0x0000002f07067836 */ /* 0x000fe20000000000 */
[----:B------:R-:W-:Y:S01]  /*2b30*/  @!P1 IADD3 R136, -R136, RZ, RZ ;  /* 0x000000ff88889210 */ /* 0x000fe20007ffe1ff */
[----:B------:R-:W-:Y:S01]  /*2b40*/  IMAD.HI.U32 R3, R2, R5, RZ ;  /* 0x0000000502037227 */ /* 0x000fe200078e00ff */
[----:B------:R-:W-:-:S02]  /*2b50*/  @!P2 IADD3 R138, -R138, RZ, RZ ;  /* 0x000000ff8a8aa210 */ /* 0x000fc40007ffe1ff */
[----:B------:R-:W-:Y:S01]  /*2b60*/  IABS R15, R6 ;  /* 0x00000006000f7213 */ /* 0x000fe20000000000 */
[----:B------:R-:W-:Y:S02]  /*2b70*/  IMAD.MOV R146, RZ, RZ, -R3 ;  /* 0x000000ffff927224 */ /* 0x000fe400078e0a03 */
[----:B------:R-:W-:-:S04]  /*2b80*/  IMAD.HI.U32 R3, R2, R9, RZ ;  /* 0x0000000902037227 */ /* 0x000fc800078e00ff */
[--C-:B------:R-:W-:Y:S02]  /*2b90*/  @!P5 IMAD.IADD R144, R144, 0x1, -R0.reuse ;  /* 0x000000019090d824 */ /* 0x100fe400078e0a00 */
[--C-:B------:R-:W-:Y:S01]  /*2ba0*/  @!P6 IMAD.IADD R142, R142, 0x1, -R0.reuse ;  /* 0x000000018e8ee824 */ /* 0x100fe200078e0a00 */
[----:B------:R-:W-:Y:S01]  /*2bb0*/  ISETP.GE.AND P6, PT, R10, RZ, PT ;  /* 0x000000ff0a00720c */ /* 0x000fe20003fc6270 */
[C---:B------:R-:W-:Y:S01]  /*2bc0*/  IMAD R146, R0.reuse, R146, R5 ;  /* 0x0000009200927224 */ /* 0x040fe200078e0205 */
[C---:B------:R-:W-:Y:S01]  /*2bd0*/  ISETP.GT.U32.AND P5, PT, R0.reuse, R144, PT ;  /* 0x000000900000720c */ /* 0x040fe20003fa4070 */
[----:B------:R-:W-:Y:S01]  /*2be0*/  IMAD.MOV R3, RZ, RZ, -R3 ;  /* 0x000000ffff037224 */ /* 0x000fe200078e0a03 */
[----:B------:R-:W-:Y:S01]  /*2bf0*/  ISETP.GT.U32.AND P1, PT, R0, R142, PT ;  /* 0x0000008e0000720c */ /* 0x000fe20003f24070 */
[----:B------:R-:W-:Y:S01]  /*2c00*/  @!P3 IMAD.IADD R140, R140, 0x1, -R0 ;  /* 0x000000018c8cb824 */ /* 0x000fe200078e0a00 */
[C---:B------:R-:W-:Y:S01]  /*2c10*/  ISETP.GT.U32.AND P2, PT, R0.reuse, R146, PT ;  /* 0x000000920000720c */ /* 0x040fe20003f44070 */
[----:B------:R-:W-:Y:S01]  /*2c20*/  IMAD R148, R0, R3, R9 ;  /* 0x0000000300947224 */ /* 0x000fe200078e0209 */
[----:B------:R-:W-:Y:S01]  /*2c30*/  ISETP.GE.AND P3, PT, R8, RZ, PT ;  /* 0x000000ff0800720c */ /* 0x000fe20003f66270 */
[----:B------:R-:W-:Y:S01]  /*2c40*/  IMAD.HI.U32 R4, R2, R15, RZ ;  /* 0x0000000f02047227 */ /* 0x000fe200078e00ff */
[----:B------:R-:W-:-:S03]  /*2c50*/  IADD3 R8, R7, 0x31, RZ ;  /* 0x0000003107087810 */ /* 0x000fc60007ffe0ff */
[----:B------:R-:W-:Y:S01]  /*2c60*/  IMAD.MOV R4, RZ, RZ, -R4 ;  /* 0x000000ffff047224 */ /* 0x000fe200078e0a04 */
[----:B------:R-:W-:Y:S01]  /*2c70*/  IABS R9, R8 ;  /* 0x0000000800097213 */ /* 0x000fe20000000000 */
[--C-:B------:R-:W-:Y:S01]  /*2c80*/  @!P5 IMAD.IADD R144, R144, 0x1, -R0.reuse ;  /* 0x000000019090d824 */ /* 0x100fe200078e0a00 */
[----:B------:R-:W-:Y:S01]  /*2c90*/  ISETP.GT.U32.AND P5, PT, R0, R148, PT ;  /* 0x000000940000720c */ /* 0x000fe20003fa4070 */
[--C-:B------:R-:W-:Y:S01]  /*2ca0*/  @!P1 IMAD.IADD R142, R142, 0x1, -R0.reuse ;  /* 0x000000018e8e9824 */ /* 0x100fe200078e0a00 */
[----:B------:R-:W-:Y:S01]  /*2cb0*/  ISETP.GE.AND P1, PT, R6, RZ, PT ;  /* 0x000000ff0600720c */ /* 0x000fe20003f26270 */
[----:B------:R-:W-:Y:S02]  /*2cc0*/  @!P2 IMAD.IADD R146, R146, 0x1, -R0 ;  /* 0x000000019292a824 */ /* 0x000fe400078e0a00 */
[----:B------:R-:W-:Y:S01]  /*2cd0*/  VIADD R6, R7, 0x30 ;  /* 0x0000003007067836 */ /* 0x000fe20000000000 */
[----:B------:R-:W-:Y:S01]  /*2ce0*/  @!P0 IADD3 R142, -R142, RZ, RZ ;  /* 0x000000ff8e8e8210 */ /* 0x000fe20007ffe1ff */
[C---:B------:R-:W-:Y:S01]  /*2cf0*/  IMAD R150, R0.reuse, R4, R15 ;  /* 0x0000000400967224 */ /* 0x040fe200078e020f */
[----:B------:R-:W-:Y:S01]  /*2d00*/  ISETP.GT.U32.AND P0, PT, R0, R146, PT ;  /* 0x000000920000720c */ /* 0x000fe20003f04070 */
[----:B------:R-:W-:Y:S01]  /*2d10*/  IMAD.HI.U32 R4, R2, R9, RZ ;  /* 0x0000000902047227 */ /* 0x000fe200078e00ff */
[----:B------:R-:W-:-:S02]  /*2d20*/  IABS R5, R6 ;  /* 0x0000000600057213 */ /* 0x000fc40000000000 */
[----:B------:R-:W-:Y:S01]  /*2d30*/  ISETP.GT.U32.AND P2, PT, R0, R150, PT ;  /* 0x000000960000720c */ /* 0x000fe20003f44070 */
[----:B------:R-:W-:Y:S01]  /*2d40*/  @!P5 IMAD.IADD R148, R148, 0x1, -R0 ;  /* 0x000000019494d824 */ /* 0x000fe200078e0a00 */
[----:B------:R-:W-:Y:S01]  /*2d50*/  IADD3 R4, -R4, RZ, RZ ;  /* 0x000000ff04047210 */ /* 0x000fe20007ffe1ff */
[----:B------:R-:W-:-:S03]  /*2d60*/  IMAD.HI.U32 R3, R2, R5, RZ ;  /* 0x0000000502037227 */ /* 0x000fc600078e00ff */
[C---:B------:R-:W-:Y:S01]  /*2d70*/  ISETP.GT.U32.AND P5, PT, R0.reuse, R148, PT ;  /* 0x000000940000720c */ /* 0x040fe20003fa4070 */
[----:B------:R-:W-:Y:S02]  /*2d80*/  IMAD R154, R0, R4, R9 ;  /* 0x00000004009a7224 */ /* 0x000fe400078e0209 */
[----:B------:R-:W-:Y:S01]  /*2d90*/  @!P0 IMAD.IADD R146, R146, 0x1, -R0 ;  /* 0x0000000192928824 */ /* 0x000fe200078e0a00 */
[----:B------:R-:W-:Y:S01]  /*2da0*/  ISETP.GE.AND P0, PT, R8, RZ, PT ;  /* 0x000000ff0800720c */ /* 0x000fe20003f06270 */
[----:B------:R-:W-:Y:S02]  /*2db0*/  IMAD.MOV R3, RZ, RZ, -R3 ;  /* 0x000000ffff037224 */ /* 0x000fe400078e0a03 */
[C---:B------:R-:W-:Y:S02]  /*2dc0*/  VIADD R10, R7.reuse, 0x32 ;  /* 0x00000032070a7836 */ /* 0x040fe40000000000 */
[----:B------:R-:W-:Y:S01]  /*2dd0*/  @!P6 IMAD.MOV R146, RZ, RZ, -R146 ;  /* 0x000000ffff92e224 */ /* 0x000fe200078e0a92 */
[C---:B------:R-:W-:Y:S01]  /*2de0*/  ISETP.GT.U32.AND P6, PT, R0.reuse, R154, PT ;  /* 0x0000009a0000720c */ /* 0x040fe20003fc4070 */
[----:B------:R-:W-:Y:S01]  /*2df0*/  IMAD R152, R0, R3, R5 ;  /* 0x0000000300987224 */ /* 0x000fe200078e0205 */
[----:B------:R-:W-:Y:S01]  /*2e00*/  IABS R15, R10 ;  /* 0x0000000a000f7213 */ /* 0x000fe20000000000 */
[----:B------:R-:W-:Y:S01]  /*2e10*/  VIADD R4, R7, 0x33 ;  /* 0x0000003307047836 */ /* 0x000fe20000000000 */
[----:B------:R-:W-:Y:S01]  /*2e20*/  @!P5 IADD3 R148, R148, -R0, RZ ;  /* 0x800000009494d210 */ /* 0x000fe20007ffe0ff */
[----:B------:R-:W-:Y:S01]  /*2e30*/  @!P2 IMAD.IADD R150, R150, 0x1, -R0 ;  /* 0x000000019696a824 */ /* 0x000fe200078e0a00 */
[----:B------:R-:W-:Y:S01]  /*2e40*/  ISETP.GT.U32.AND P5, PT, R0, R152, PT ;  /* 0x000000980000720c */ /* 0x000fe20003fa4070 */
[----:B------:R-:W-:Y:S01]  /*2e50*/  IMAD.HI.U32 R3, R2, R15, RZ ;  /* 0x0000000f02037227 */ /* 0x000fe200078e00ff */
[----:B------:R-:W-:-:S02]  /*2e60*/  IABS R5, R4 ;  /* 0x0000000400057213 */ /* 0x000fc40000000000 */
[----:B------:R-:W-:Y:S01]  /*2e70*/  ISETP.GT.U32.AND P2, PT, R0, R150, PT ;  /* 0x000000960000720c */ /* 0x000fe20003f44070 */
[----:B------:R-:W-:Y:S02]  /*2e80*/  IMAD.MOV R3, RZ, RZ, -R3 ;  /* 0x000000ffff037224 */ /* 0x000fe400078e0a03 */
[----:B------:R-:W-:Y:S01]  /*2e90*/  @!P6 IADD3 R154, R154, -R0, RZ ;  /* 0x800000009a9ae210 */ /* 0x000fe20007ffe0ff */
[----:B------:R-:W-:Y:S02]  /*2ea0*/  VIADD R8, R7, 0x35 ;  /* 0x0000003507087836 */ /* 0x000fe40000000000 */
[C---:B------:R-:W-:Y:S01]  /*2eb0*/  IMAD R156, R0.reuse, R3, R15 ;  /* 0x00000003009c7224 */ /* 0x040fe200078e020f */
[----:B------:R-:W-:Y:S01]  /*2ec0*/  ISETP.GT.U32.AND P6, PT, R0, R154, PT ;  /* 0x0000009a0000720c */ /* 0x000fe20003fc4070 */
[----:B------:R-:W-:Y:S01]  /*2ed0*/  IMAD.HI.U32 R3, R2, R5, RZ ;  /* 0x0000000502037227 */ /* 0x000fe200078e00ff */
[----:B------:R-:W-:-:S03]  /*2ee0*/  IABS R15, R8 ;  /* 0x00000008000f7213 */ /* 0x000fc60000000000 */
[----:B------:R-:W-:Y:S01]  /*2ef0*/  @!P5 IMAD.IADD R152, R152, 0x1, -R0 ;  /* 0x000000019898d824 */ /* 0x000fe200078e0a00 */
[----:B------:R-:W-:Y:S01]  /*2f00*/  @!P2 IADD3 R150, R150, -R0, RZ ;  /* 0x800000009696a210 */ /* 0x000fe20007ffe0ff */
[----:B------:R-:W-:Y:S01]  /*2f10*/  IMAD.MOV R3, RZ, RZ, -R3 ;  /* 0x000000ffff037224 */ /* 0x000fe200078e0a03 */
[----:B------:R-:W-:Y:S01]  /*2f20*/  ISETP.GE.AND P2, PT, R4, RZ, PT ;  /* 0x000000ff0400720c */ /* 0x000fe20003f46270 */
[----:B------:R-:W-:Y:S01]  /*2f30*/  @!P3 IMAD.MOV R144, RZ, RZ, -R144 ;  /* 0x000000ffff90b224 */ /* 0x000fe200078e0a90 */
[C---:B------:R-:W-:Y:S01]  /*2f40*/  ISETP.GT.U32.AND P5, PT, R0.reuse, R152, PT ;  /* 0x000000980000720c */ /* 0x040fe20003fa4070 */
[----:B------:R-:W-:Y:S01]  /*2f50*/  IMAD R158, R0, R3, R5 ;  /* 0x00000003009e7224 */ /* 0x000fe200078e0205 */
[----:B------:R-:W-:Y:S01]  /*2f60*/  ISETP.GE.AND P3, PT, R6, RZ, PT ;  /* 0x000000ff0600720c */ /* 0x000fe20003f66270 */
[----:B------:R-:W-:Y:S02]  /*2f70*/  VIADD R6, R7, 0x34 ;  /* 0x0000003407067836 */ /* 0x000fe40000000000 */
[----:B------:R-:W-:Y:S01]  /*2f80*/  @!P6 IMAD.IADD R154, R154, 0x1, -R0 ;  /* 0x000000019a9ae824 */ /* 0x000fe200078e0a00 */
[----:B------:R-:W-:Y:S01]  /*2f90*/  ISETP.GT.U32.AND P6, PT, R0, R158, PT ;  /* 0x0000009e0000720c */ /* 0x000fe20003fc4070 */
[----:B------:R-:W-:Y:S01]  /*2fa0*/  @!P4 IMAD.MOV R140, RZ, RZ, -R140 ;  /* 0x000000ffff8cc224 */ /* 0x000fe200078e0a8c */
[----:B------:R-:W-:Y:S01]  /*2fb0*/  ISETP.GE.AND P4, PT, R17, RZ, PT ;  /* 0x000000ff1100720c */ /* 0x000fe20003f86270 */
[----:B------:R-:W-:Y:S01]  /*2fc0*/  IMAD.HI.U32 R4, R2, R15, RZ ;  /* 0x0000000f02047227 */ /* 0x000fe200078e00ff */
[----:B------:R-:W-:-:S02]  /*2fd0*/  IABS R9, R6 ;  /* 0x0000000600097213 */ /* 0x000fc40000000000 */
[----:B------:R-:W-:Y:S01]  /*2fe0*/  IABS R17, R19 ;  /* 0x0000001300117213 */ /* 0x000fe20000000000 */
[----:B------:R-:W-:Y:S01]  /*2ff0*/  IMAD.MOV R4, RZ, RZ, -R4 ;  /* 0x000000ffff047224 */ /* 0x000fe200078e0a04 */
[----:B------:R-:W-:Y:S01]  /*3000*/  @!P5 IADD3 R152, R152, -R0, RZ ;  /* 0x800000009898d210 */ /* 0x000fe20007ffe0ff */
[----:B------:R-:W-:Y:S01]  /*3010*/  IMAD.HI.U32 R3, R2, R9, RZ ;  /* 0x0000000902037227 */ /* 0x000fe200078e00ff */
[----:B------:R-:W-:-:S03]  /*3020*/  ISETP.GT.U32.AND P5, PT, R0, R156, PT ;  /* 0x0000009c0000720c */ /* 0x000fc60003fa4070 */
[----:B------:R-:W-:Y:S01]  /*3030*/  IMAD R162, R0, R4, R15 ;  /* 0x0000000400a27224 */ /* 0x000fe200078e020f */
[C---:B------:R-:W-:Y:S01]  /*3040*/  IADD3 R15, R7.reuse, 0x38, RZ ;  /* 0x00000038070f7810 */ /* 0x040fe20007ffe0ff */
[----:B------:R-:W-:Y:S02]  /*3050*/  IMAD.MOV R3, RZ, RZ, -R3 ;  /* 0x000000ffff037224 */ /* 0x000fe400078e0a03 */
[----:B------:R-:W-:Y:S01]  /*3060*/  @!P6 IMAD.IADD R158, R158, 0x1, -R0 ;  /* 0x000000019e9ee824 */ /* 0x000fe200078e0a00 */
[----:B------:R-:W-:Y:S01]  /*3070*/  ISETP.GT.U32.AND P6, PT, R0, R162, PT ;  /* 0x000000a20000720c */ /* 0x000fe20003fc4070 */
[----:B------:R-:W-:Y:S01]  /*3080*/  @!P4 IMAD.MOV R148, RZ, RZ, -R148 ;  /* 0x000000ffff94c224 */ /* 0x000fe200078e0a94 */
[----:B------:R-:W-:Y:S01]  /*3090*/  ISETP.GE.AND P4, PT, R10, RZ, PT ;  /* 0x000000ff0a00720c */ /* 0x000fe20003f86270 */
[----:B------:R-:W-:Y:S01]  /*30a0*/  IMAD R160, R0, R3, R9 ;  /* 0x0000000300a07224 */ /* 0x000fe200078e0209 */
[----:B------:R-:W-:Y:S01]  /*30b0*/  IABS R9, R15 ;  /* 0x0000000f00097213 */ /* 0x000fe20000000000 */
[----:B------:R-:W-:-:S02]  /*30c0*/  VIADD R10, R7, 0x36 ;  /* 0x00000036070a7836 */ /* 0x000fc40000000000 */
[----:B------:R-:W-:Y:S01]  /*30d0*/  @!P5 IMAD.IADD R156, R156, 0x1, -R0 ;  /* 0x000000019c9cd824 */ /* 0x000fe200078e0a00 */
[----:B------:R-:W-:Y:S01]  /*30e0*/  ISETP.GT.U32.AND P5, PT, R0, R160, PT ;  /* 0x000000a00000720c */ /* 0x000fe20003fa4070 */
[----:B------:R-:W-:Y:S01]  /*30f0*/  @!P3 IMAD.MOV R152, RZ, RZ, -R152 ;  /* 0x000000ffff98b224 */ /* 0x000fe200078e0a98 */
[----:B------:R-:W-:Y:S01]  /*3100*/  IABS R5, R10 ;  /* 0x0000000a00057213 */ /* 0x000fe20000000000 */
[----:B------:R-:W-:-:S04]  /*3110*/  IMAD.HI.U32 R4, R2, R17, RZ ;  /* 0x0000001102047227 */ /* 0x000fc800078e00ff */
[----:B------:R-:W-:Y:S01]  /*3120*/  IMAD.HI.U32 R3, R2, R5, RZ ;  /* 0x0000000502037227 */ /* 0x000fe200078e00ff */
[----:B------:R-:W-:-:S03]  /*3130*/  IADD3 R4, -R4, RZ, RZ ;  /* 0x000000ff04047210 */ /* 0x000fc60007ffe1ff */
[--C-:B------:R-:W-:Y:S02]  /*3140*/  @!P6 IMAD.IADD R162, R162, 0x1, -R0.reuse ;  /* 0x00000001a2a2e824 */ /* 0x100fe400078e0a00 */
[----:B------:R-:W-:Y:S02]  /*3150*/  IMAD.MOV R3, RZ, RZ, -R3 ;  /* 0x000000ffff037224 */ /* 0x000fe400078e0a03 */
[----:B------:R-:W-:Y:S01]  /*3160*/  @!P5 IMAD.IADD R160, R160, 0x1, -R0 ;  /* 0x00000001a0a0d824 */ /* 0x000fe200078e0a00 */
[C---:B------:R-:W-:Y:S01]  /*3170*/  ISETP.GT.U32.AND P3, PT, R0.reuse, R162, PT ;  /* 0x000000a20000720c */ /* 0x040fe20003f64070 */
[----:B------:R-:W-:Y:S01]  /*3180*/  IMAD R164, R0, R3, R5 ;  /* 0x0000000300a47224 */ /* 0x000fe200078e0205 */
[----:B------:R-:W-:Y:S01]  /*3190*/  IABS R5, R21 ;  /* 0x0000001500057213 */ /* 0x000fe20000000000 */
[----:B------:R-:W-:Y:S01]  /*31a0*/  IMAD.HI.U32 R3, R2, R9, RZ ;  /* 0x0000000902037227 */ /* 0x000fe200078e00ff */
[C---:B------:R-:W-:Y:S02]  /*31b0*/  ISETP.GT.U32.AND P6, PT, R0.reuse, R160, PT ;  /* 0x000000a00000720c */ /* 0x040fe40003fc4070 */
[C---:B------:R-:W-:Y:S01]  /*31c0*/  ISETP.GT.U32.AND P5, PT, R0.reuse, R156, PT ;  /* 0x0000009c0000720c */ /* 0x040fe20003fa4070 */
[----:B------:R-:W-:Y:S01]  /*31d0*/  @!P1 IMAD.MOV R150, RZ, RZ, -R150 ;  /* 0x000000ffff969224 */ /* 0x000fe200078e0a96 */
[----:B------:R-:W-:Y:S01]  /*31e0*/  IADD3 R3, -R3, RZ, RZ ;  /* 0x000000ff03037210 */ /* 0x000fe20007ffe1ff */
[C---:B------:R-:W-:Y:S01]  /*31f0*/  IMAD R166, R0.reuse, R4, R17 ;  /* 0x0000000400a67224 */ /* 0x040fe200078e0211 */
[----:B------:R-:W-:Y:S01]  /*3200*/  ISETP.GT.U32.AND P1, PT, R0, R158, PT ;  /* 0x0000009e0000720c */ /* 0x000fe20003f24070 */
[----:B------:R-:W-:-:S02]  /*3210*/  VIADD R4, R7, 0x3a ;  /* 0x0000003a07047836 */ /* 0x000fc40000000000 */
[----:B------:R-:W-:Y:S01]  /*3220*/  @!P3 IADD3 R162, R162, -R0, RZ ;  /* 0x80000000a2a2b210 */ /* 0x000fe20007ffe0ff */
[----:B------:R-:W-:Y:S01]  /*3230*/  IMAD R168, R0, R3, R9 ;  /* 0x0000000300a87224 */ /* 0x000fe200078e0209 */
[----:B------:R-:W-:Y:S01]  /*3240*/  ISETP.GE.AND P3, PT, R8, RZ, PT ;  /* 0x000000ff0800720c */ /* 0x000fe20003f66270 */
[----:B------:R-:W-:Y:S01]  /*3250*/  IMAD.HI.U32 R3, R2, R5, RZ ;  /* 0x0000000502037227 */ /* 0x000fe200078e00ff */
[----:B------:R-:W-:Y:S02]  /*3260*/  IABS R9, R4 ;  /* 0x0000000400097213 */ /* 0x000fe40000000000 */
[----:B------:R-:W-:Y:S01]  /*3270*/  @!P5 IADD3 R156, R156, -R0, RZ ;  /* 0x800000009c9cd210 */ /* 0x000fe20007ffe0ff */
[----:B------:R-:W-:Y:S01]  /*3280*/  @!P6 IMAD.IADD R160, R160, 0x1, -R0 ;  /* 0x00000001a0a0e824 */ /* 0x000fe200078e0a00 */
[C---:B------:R-:W-:Y:S01]  /*3290*/  ISETP.GT.U32.AND P6, PT, R0.reuse, R168, PT ;  /* 0x000000a80000720c */ /* 0x040fe20003fc4070 */
[----:B------:R-:W-:Y:S01]  /*32a0*/  IMAD.MOV R3, RZ, RZ, -R3 ;  /* 0x000000ffff037224 */ /* 0x000fe200078e0a03 */
[C---:B------:R-:W-:Y:S01]  /*32b0*/  ISETP.GT.U32.AND P5, PT, R0.reuse, R166, PT ;  /* 0x000000a60000720c */ /* 0x040fe20003fa4070 */
[----:B------:R-:W-:Y:S01]  /*32c0*/  @!P0 IMAD.MOV R154, RZ, RZ, -R154 ;  /* 0x000000ffff9a8224 */ /* 0x000fe200078e0a9a */
[C---:B------:R-:W-:Y:S01]  /*32d0*/  ISETP.GT.U32.AND P0, PT, R0.reuse, R164, PT ;  /* 0x000000a40000720c */ /* 0x040fe20003f04070 */
[----:B------:R-:W-:-:S02]  /*32e0*/  IMAD R170, R0, R3, R5 ;  /* 0x0000000300aa7224 */ /* 0x000fc400078e0205 */
[----:B------:R-:W-:Y:S02]  /*32f0*/  @!P3 IMAD.MOV R162, RZ, RZ, -R162 ;  /* 0x000000ffffa2b224 */ /* 0x000fe400078e0aa2 */
[--C-:B------:R-:W-:Y:S01]  /*3300*/  @!P1 IMAD.IADD R158, R158, 0x1, -R0.reuse ;  /* 0x000000019e9e9824 */ /* 0x100fe200078e0a00 */
[----:B------:R-:W-:Y:S01]  /*3310*/  ISETP.GT.U32.AND P3, PT, R0, R170, PT ;  /* 0x000000aa0000720c */ /* 0x000fe20003f64070 */
[----:B------:R-:W-:Y:S01]  /*3320*/  IMAD.HI.U32 R3, R2, R9, RZ ;  /* 0x0000000902037227 */ /* 0x000fe200078e00ff */
[----:B------:R-:W-:Y:S02]  /*3330*/  ISETP.GE.AND P1, PT, R6, RZ, PT ;  /* 0x000000ff0600720c */ /* 0x000fe40003f26270 */
[----:B------:R-:W-:Y:S01]  /*3340*/  IADD3 R6, R7, 0x3b, RZ ;  /* 0x0000003b07067810 */ /* 0x000fe20007ffe0ff */
[--C-:B------:R-:W-:Y:S02]  /*3350*/  @!P6 IMAD.IADD R168, R168, 0x1, -R0.reuse ;  /* 0x00000001a8a8e824 */ /* 0x100fe400078e0a00 */
[----:B------:R-:W-:Y:S01]  /*3360*/  @!P5 IMAD.IADD R166, R166, 0x1, -R0 ;  /* 0x00000001a6a6d824 */ /* 0x000fe200078e0a00 */
[----:B------:R-:W-:Y:S01]  /*3370*/  IABS R5, R6 ;  /* 0x0000000600057213 */ /* 0x000fe20000000000 */
[----:B------:R-:W-:Y:S01]  /*3380*/  IMAD.MOV R3, RZ, RZ, -R3 ;  /* 0x000000ffff037224 */ /* 0x000fe200078e0a03 */
[C---:B------:R-:W-:Y:S01]  /*3390*/  ISETP.GT.U32.AND P6, PT, R0.reuse, R168, PT ;  /* 0x000000a80000720c */ /* 0x040fe20003fc4070 */
[----:B------:R-:W-:Y:S01]  /*33a0*/  @!P2 IMAD.MOV R158, RZ, RZ, -R158 ;  /* 0x000000ffff9ea224 */ /* 0x000fe200078e0a9e */
[----:B------:R-:W-:Y:S01]  /*33b0*/  ISETP.GT.U32.AND P2, PT, R0, R166, PT ;  /* 0x000000a60000720c */ /* 0x000fe20003f44070 */
[----:B------:R-:W-:Y:S01]  /*33c0*/  @!P0 IMAD.IADD R164, R164, 0x1, -R0 ;  /* 0x00000001a4a48824 */ /* 0x000fe200078e0a00 */
[----:B------:R-:W-:Y:S01]  /*33d0*/  @!P3 IADD3 R170, R170, -R0, RZ ;  /* 0x80000000aaaab210 */ /* 0x000fe20007ffe0ff */
[----:B------:R-:W-:Y:S01]  /*33e0*/  IMAD R172, R0, R3, R9 ;  /* 0x0000000300ac7224 */ /* 0x000fe200078e0209 */
[----:B------:R-:W-:Y:S01]  /*33f0*/  ISETP.GE.AND P0, PT, R10, RZ, PT ;  /* 0x000000ff0a00720c */ /* 0x000fe20003f06270 */
[----:B------:R-:W-:Y:S01]  /*3400*/  IMAD.HI.U32 R3, R2, R5, RZ ;  /* 0x0000000502037227 */ /* 0x000fe200078e00ff */
[----:B------:R-:W-:-:S02]  /*3410*/  ISETP.GT.U32.AND P3, PT, R0, R170, PT ;  /* 0x000000aa0000720c */ /* 0x000fc40003f64070 */
[----:B------:R-:W-:Y:S01]  /*3420*/  ISETP.GE.AND P5, PT, R19, RZ, PT ;  /* 0x000000ff1300720c */ /* 0x000fe20003fa6270 */
[----:B------:R-:W-:Y:S01]  /*3430*/  @!P4 IMAD.MOV R156, RZ, RZ, -R156 ;  /* 0x000000ffff9cc224 */ /* 0x000fe200078e0a9c */
[----:B------:R-:W-:Y:S01]  /*3440*/  ISETP.GT.U32.AND P4, PT, R0, R164, PT ;  /* 0x000000a40000720c */ /* 0x000fe20003f84070 */
[----:B------:R-:W-:Y:S01]  /*3450*/  IMAD.MOV R3, RZ, RZ, -R3 ;  /* 0x000000ffff037224 */ /* 0x000fe200078e0a03 */
[C---:B------:R-:W-:Y:S01]  /*3460*/  IADD3 R10, R7.reuse, 0x3e, RZ ;  /* 0x0000003e070a7810 */ /* 0x040fe20007ffe0ff */
[----:B------:R-:W-:Y:S01]  /*3470*/  @!P6 IMAD.IADD R168, R168, 0x1, -R0 ;  /* 0x00000001a8a8e824 */ /* 0x000fe200078e0a00 */
[C---:B------:R-:W-:Y:S01]  /*3480*/  ISETP.GT.U32.AND P6, PT, R0.reuse, R172, PT ;  /* 0x000000ac0000720c */ /* 0x040fe20003fc4070 */
[----:B------:R-:W-:Y:S01]  /*3490*/  IMAD R174, R0, R3, R5 ;  /* 0x0000000300ae7224 */ /* 0x000fe200078e0205 */
[-C--:B------:R-:W-:Y:S01]  /*34a0*/  @!P2 IADD3 R166, R166, -R0.reuse, RZ ;  /* 0x80000000a6a6a210 */ /* 0x080fe20007ffe0ff */
[C---:B------:R-:W-:Y:S01]  /*34b0*/  VIADD R8, R7.reuse, 0x3c ;  /* 0x0000003c07087836 */ /* 0x040fe20000000000 */
[----:B------:R-:W-:Y:S01]  /*34c0*/  ISETP.GE.AND P2, PT, R4, RZ, PT ;  /* 0x000000ff0400720c */ /* 0x000fe20003f46270 */
[----:B------:R-:W-:Y:S01]  /*34d0*/  VIADD R19, R7, 0x3f ;  /* 0x0000003f07137836 */ /* 0x000fe20000000000 */
[----:B------:R-:W-:Y:S01]  /*34e0*/  @!P3 IADD3 R170, R170, -R0, RZ ;  /* 0x80000000aaaab210 */ /* 0x000fe20007ffe0ff */
[----:B------:R-:W-:Y:S01]  /*34f0*/  @!P5 IMAD.MOV R166, RZ, RZ, -R166 ;  /* 0x000000ffffa6d224 */ /* 0x000fe200078e0aa6 */
[----:B------:R-:W-:Y:S01]  /*3500*/  ISETP.GT.U32.AND P3, PT, R0, R174, PT ;  /* 0x000000ae0000720c */ /* 0x000fe20003f64070 */
[----:B------:R-:W-:Y:S01]  /*3510*/  @!P4 IMAD.IADD R164, R164, 0x1, -R0 ;  /* 0x00000001a4a4c824 */ /* 0x000fe200078e0a00 */
[----:B------:R-:W-:-:S02]  /*3520*/  IABS R4, R8 ;  /* 0x0000000800047213 */ /* 0x000fc40000000000 */
[----:B------:R-:W-:Y:S01]  /*3530*/  IABS R17, R19 ;  /* 0x0000001300117213 */ /* 0x000fe20000000000 */
[----:B------:R-:W-:Y:S01]  /*3540*/  @!P6 IMAD.IADD R172, R172, 0x1, -R0 ;  /* 0x00000001acace824 */ /* 0x000fe200078e0a00 */
[----:B------:R-:W-:Y:S01]  /*3550*/  ISETP.GE.AND P4, PT, R21, RZ, PT ;  /* 0x000000ff1500720c */ /* 0x000fe20003f86270 */
[----:B------:R-:W-:Y:S01]  /*3560*/  IMAD.MOV.U32 R5, RZ, RZ, R4 ;  /* 0x000000ffff057224 */ /* 0x000fe200078e0004 */
[----:B------:R-:W-:Y:S01]  /*3570*/  @!P1 IADD3 R160, -R160, RZ, RZ ;  /* 0x000000ffa0a09210 */ /* 0x000fe20007ffe1ff */
[----:B------:R-:W-:Y:S01]  /*3580*/  @!P0 IMAD.MOV R164, RZ, RZ, -R164 ;  /* 0x000000ffffa48224 */ /* 0x000fe200078e0aa4 */
[----:B------:R-:W-:Y:S01]  /*3590*/  ISETP.GE.AND P0, PT, R6, RZ, PT ;  /* 0x000000ff0600720c */ /* 0x000fe20003f06270 */
[----:B------:R-:W-:Y:S01]  /*35a0*/  VIADD R6, R7, 0x3d ;  /* 0x0000003d07067836 */ /* 0x000fe20000000000 */
[----:B------:R-:W-:Y:S01]  /*35b0*/  ISETP.GT.U32.AND P6, PT, R0, R172, PT ;  /* 0x000000ac0000720c */ /* 0x000fe20003fc4070 */
[----:B------:R-:W-:Y:S01]  /*35c0*/  IMAD.HI.U32 R3, R2, R5, RZ ;  /* 0x0000000502037227 */ /* 0x000fe200078e00ff */
[----:B------:R-:W-:-:S02]  /*35d0*/  ISETP.GE.AND P1, PT, R15, RZ, PT ;  /* 0x000000ff0f00720c */ /* 0x000fc40003f26270 */
[----:B------:R-:W-:Y:S01]  /*35e0*/  IABS R9, R6 ;  /* 0x0000000600097213 */ /* 0x000fe20000000000 */
[----:B------:R-:W-:Y:S01]  /*35f0*/  @!P3 IMAD.IADD R174, R174, 0x1, -R0 ;  /* 0x00000001aeaeb824 */ /* 0x000fe200078e0a00 */
[----:B------:R-:W-:Y:S01]  /*3600*/  IABS R15, R10 ;  /* 0x0000000a000f7213 */ /* 0x000fe20000000000 */
[----:B------:R-:W-:Y:S01]  /*3610*/  IMAD.MOV R3, RZ, RZ, -R3 ;  /* 0x000000ffff037224 */ /* 0x000fe200078e0a03 */
[----:B------:R-:W-:Y:S01]  /*3620*/  ISETP.GE.AND P3, PT, R8, RZ, PT ;  /* 0x000000ff0800720c */ /* 0x000fe20003f66270 */
[----:B------:R-:W-:Y:S01]  /*3630*/  VIADD R21, R7, 0x40 ;  /* 0x0000004007157836 */ /* 0x000fe20000000000 */
[C---:B------:R-:W-:Y:S01]  /*3640*/  ISETP.GT.U32.AND P5, PT, R0.reuse, R174, PT ;  /* 0x000000ae0000720c */ /* 0x040fe20003fa4070 */
[----:B------:R-:W-:Y:S02]  /*3650*/  IMAD R176, R0, R3, R5 ;  /* 0x0000000300b07224 */ /* 0x000fe400078e0205 */
[----:B------:R-:W-:-:S04]  /*3660*/  IMAD.HI.U32 R5, R2, R17, RZ ;  /* 0x0000001102057227 */ /* 0x000fc800078e00ff */
[----:B------:R-:W-:-:S04]  /*3670*/  IMAD.HI.U32 R3, R2, R9, RZ ;  /* 0x0000000902037227 */ /* 0x000fc800078e00ff */
[----:B------:R-:W-:Y:S02]  /*3680*/  IMAD.MOV R5, RZ, RZ, -R5 ;  /* 0x000000ffff057224 */ /* 0x000fe400078e0a05 */
[----:B------:R-:W-:Y:S01]  /*3690*/  @!P6 IMAD.IADD R172, R172, 0x1, -R0 ;  /* 0x00000001acace824 */ /* 0x000fe200078e0a00 */
[C---:B------:R-:W-:Y:S01]  /*36a0*/  ISETP.GT.U32.AND P6, PT, R0.reuse, R176, PT ;  /* 0x000000b00000720c */ /* 0x040fe20003fc4070 */
[----:B------:R-:W-:Y:S02]  /*36b0*/  IMAD.MOV R3, RZ, RZ, -R3 ;  /* 0x000000ffff037224 */ /* 0x000fe400078e0a03 */
[----:B------:R-:W-:Y:S01]  /*36c0*/  IMAD R182, R0, R5, R17 ;  /* 0x0000000500b67224 */ /* 0x000fe200078e0211 */
[----:B------:R-:W-:Y:S01]  /*36d0*/  @!P2 IADD3 R172, -R172, RZ, RZ ;  /* 0x000000ffacaca210 */ /* 0x000fe20007ffe1ff */
[----:B------:R-:W-:Y:S01]  /*36e0*/  IMAD R178, R0, R3, R9 ;  /* 0x0000000300b27224 */ /* 0x000fe200078e0209 */
[----:B------:R-:W-:Y:S01]  /*36f0*/  IABS R3, R21 ;  /* 0x0000001500037213 */ /* 0x000fe20000000000 */
[----:B------:R-:W-:Y:S01]  /*3700*/  IMAD.HI.U32 R4, R2, R15, RZ ;  /* 0x0000000f02047227 */ /* 0x000fe200078e00ff */
[----:B------:R-:W-:-:S03]  /*3710*/  ISETP.GE.AND P2, PT, R6, RZ, PT ;  /* 0x000000ff0600720c */ /* 0x000fc60003f46270 */
[----:B------:R-:W-:Y:S01]  /*3720*/  @!P5 IMAD.IADD R174, R174, 0x1, -R0 ;  /* 0x00000001aeaed824 */ /* 0x000fe200078e0a00 */
[----:B------:R-:W-:Y:S01]  /*3730*/  ISETP.GT.U32.AND P5, PT, R0, R182, PT ;  /* 0x000000b60000720c */ /* 0x000fe20003fa4070 */
[----:B------:R-:W-:Y:S01]  /*3740*/  IMAD.MOV.U32 R5, RZ, RZ, R3 ;  /* 0x000000ffff057224 */ /* 0x000fe200078e0003 */
[----:B------:R-:W-:Y:S01]  /*3750*/  IADD3 R4, -R4, RZ, RZ ;  /* 0x000000ff04047210 */ /* 0x000fe20007ffe1ff */
[----:B------:R-:W-:Y:S01]  /*3760*/  VIADD R6, R7, 0x41 ;  /* 0x0000004107067836 */ /* 0x000fe20000000000 */
[----:B------:R-:W-:Y:S01]  /*3770*/  @!P6 IADD3 R176, R176, -R0, RZ ;  /* 0x80000000b0b0e210 */ /* 0x000fe20007ffe0ff */
[----:B------:R-:W-:Y:S01]  /*3780*/  IMAD.HI.U32 R3, R2, R5, RZ ;  /* 0x0000000502037227 */ /* 0x000fe200078e00ff */
[----:B------:R-:W-:-:S03]  /*3790*/  ISETP.GT.U32.AND P6, PT, R0, R178, PT ;  /* 0x000000b20000720c */ /* 0x000fc60003fc4070 */
[C---:B------:R-:W-:Y:S01]  /*37a0*/  IMAD R180, R0.reuse, R4, R15 ;  /* 0x0000000400b47224 */ /* 0x040fe200078e020f */
[----:B------:R-:W-:Y:S01]  /*37b0*/  IABS R4, R6 ;  /* 0x0000000600047213 */ /* 0x000fe20000000000 */
[----:B------:R-:W-:Y:S01]  /*37c0*/  @!P1 IMAD.MOV R168, RZ, RZ, -R168 ;  /* 0x000000ffffa89224 */ /* 0x000fe200078e0aa8 */
[----:B------:R-:W-:Y:S01]  /*37d0*/  ISETP.GT.U32.AND P1, PT, R0, R176, PT ;  /* 0x000000b00000720c */ /* 0x000fe20003f24070 */
[----:B------:R-:W-:Y:S02]  /*37e0*/  IMAD.MOV R3, RZ, RZ, -R3 ;  /* 0x000000ffff037224 */ /* 0x000fe400078e0a03 */
[----:B------:R-:W-:Y:S02]  /*37f0*/  @!P5 IMAD.IADD R182, R182, 0x1, -R0 ;  /* 0x00000001b6b6d824 */ /* 0x000fe400078e0a00 */
[C---:B------:R-:W-:Y:S02]  /*3800*/  IMAD R184, R0.reuse, R3, R5 ;  /* 0x0000000300b87224 */ /* 0x040fe400078e0205 */
[----:B------:R-:W-:Y:S01]  /*3810*/  IMAD.MOV.U32 R5, RZ, RZ, R4 ;  /* 0x000000ffff057224 */ /* 0x000fe200078e0004 */
[C---:B------:R-:W-:Y:S01]  /*3820*/  ISETP.GT.U32.AND P5, PT, R0.reuse, R182, PT ;  /* 0x000000b60000720c */ /* 0x040fe20003fa4070 */
[----:B------:R-:W-:Y:S01]  /*3830*/  @!P4 IMAD.MOV R170, RZ, RZ, -R170 ;  /* 0x000000ffffaac224 */ /* 0x000fe200078e0aaa */
[----:B------:R-:W-:Y:S01]  /*3840*/  ISETP.GT.U32.AND P4, PT, R0, R180, PT ;  /* 0x000000b40000720c */ /* 0x000fe20003f84070 */
[----:B------:R-:W-:Y:S01]  /*3850*/  IMAD.HI.U32 R3, R2, R5, RZ ;  /* 0x0000000502037227 */ /* 0x000fe200078e00ff */
[----:B------:R-:W-:-:S02]  /*3860*/  IADD3 R4, R7, 0x42, RZ ;  /* 0x0000004207047810 */ /* 0x000fc40007ffe0ff */
[----:B------:R-:W-:Y:S01]  /*3870*/  @!P1 IADD3 R176, R176, -R0, RZ ;  /* 0x80000000b0b09210 */ /* 0x000fe20007ffe0ff */
[----:B------:R-:W-:Y:S01]  /*3880*/  IMAD.MOV R3, RZ, RZ, -R3 ;  /* 0x000000ffff037224 */ /* 0x000fe200078e0a03 */
[----:B------:R-:W-:Y:S01]  /*3890*/  IABS R9, R4 ;  /* 0x0000000400097213 */ /* 0x000fe20000000000 */
[--C-:B------:R-:W-:Y:S01]  /*38a0*/  @!P6 IMAD.IADD R178, R178, 0x1, -R0.reuse ;  /* 0x00000001b2b2e824 */ /* 0x100fe200078e0a00 */
[----:B------:R-:W-:Y:S01]  /*38b0*/  @!P3 IADD3 R176, -R176, RZ, RZ ;  /* 0x000000ffb0b0b210 */ /* 0x000fe20007ffe1ff */
[C---:B------:R-:W-:Y:S01]  /*38c0*/  IMAD R186, R0.reuse, R3, R5 ;  /* 0x0000000300ba7224 */ /* 0x040fe200078e0205 */
[----:B------:R-:W-:Y:S01]  /*38d0*/  ISETP.GT.U32.AND P3, PT, R0, R184, PT ;  /* 0x000000b80000720c */ /* 0x000fe20003f64070 */
[----:B------:R-:W-:Y:S01]  /*38e0*/  VIADD R8, R7, 0x43 ;  /* 0x0000004307087836 */ /* 0x000fe20000000000 */
[----:B------:R-:W-:Y:S01]  /*38f0*/  @!P5 IADD3 R182, R182, -R0, RZ ;  /* 0x80000000b6b6d210 */ /* 0x000fe20007ffe0ff */
[----:B------:R-:W-:Y:S01]  /*3900*/  @!P4 IMAD.IADD R180, R180, 0x1, -R0 ;  /* 0x00000001b4b4c824 */ /* 0x000fe200078e0a00 */
[----:B------:R-:W-:Y:S01]  /*3910*/  ISETP.GT.U32.AND P5, PT, R0, R186, PT ;  /* 0x000000ba0000720c */ /* 0x000fe20003fa4070 */
[----:B------:R-:W-:Y:S01]  /*3920*/  IMAD.HI.U32 R3, R2, R9, RZ ;  /* 0x0000000902037227 */ /* 0x000fe200078e00ff */
[----:B------:R-:W-:-:S02]  /*3930*/  ISETP.GT.U32.AND P4, PT, R0, R178, PT ;  /* 0x000000b20000720c */ /* 0x000fc40003f84070 */
[----:B------:R-:W-:Y:S01]  /*3940*/  IABS R5, R8 ;  /* 0x0000000800057213 */ /* 0x000fe20000000000 */
[----:B------:R-:W-:Y:S01]  /*3950*/  IMAD.MOV R3, RZ, RZ, -R3 ;  /* 0x000000ffff037224 */ /* 0x000fe200078e0a03 */
[----:B------:R-:W-:Y:S01]  /*3960*/  ISETP.GE.AND P1, PT, R10, RZ, PT ;  /* 0x000000ff0a00720c */ /* 0x000fe20003f26270 */
[----:B------:R-:W-:Y:S01]  /*3970*/  @!P0 IMAD.MOV R174, RZ, RZ, -R174 ;  /* 0x000000ffffae8224 */ /* 0x000fe200078e0aae */
[----:B------:R-:W-:Y:S01]  /*3980*/  ISETP.GT.U32.AND P0, PT, R0, R180, PT ;  /* 0x000000b40000720c */ /* 0x000fe20003f04070 */
[--C-:B------:R-:W-:Y:S01]  /*3990*/  @!P3 IMAD.IADD R184, R184, 0x1, -R0.reuse ;  /* 0x00000001b8b8b824 */ /* 0x100fe200078e0a00 */
[----:B------:R-:W-:Y:S01]  /*39a0*/  IADD3 R10, R7, 0x45, RZ ;  /* 0x00000045070a7810 */ /* 0x000fe20007ffe0ff */
[----:B------:R-:W-:Y:S01]  /*39b0*/  IMAD R188, R0, R3, R9 ;  /* 0x0000000300bc7224 */ /* 0x000fe200078e0209 */
[----:B------:R-:W-:Y:S01]  /*39c0*/  ISETP.GE.AND P3, PT, R4, RZ, PT ;  /* 0x000000ff0400720c */ /* 0x000fe20003f66270 */
[----:B------:R-:W-:Y:S01]  /*39d0*/  @!P5 IMAD.IADD R186, R186, 0x1, -R0 ;  /* 0x00000001babad824 */ /* 0x000fe200078e0a00 */
[----:B------:R-:W-:Y:S01]  /*39e0*/  ISETP.GT.U32.AND P5, PT, R0, R184, PT ;  /* 0x000000b80000720c */ /* 0x000fe20003fa4070 */
[----:B------:R-:W-:Y:S01]  /*39f0*/  IMAD.HI.U32 R3, R2, R5, RZ ;  /* 0x0000000502037227 */ /* 0x000fe200078e00ff */
[----:B------:R-:W-:-:S02]  /*3a00*/  IABS R15, R10 ;  /* 0x0000000a000f7213 */ /* 0x000fc40000000000 */
[----:B------:R-:W-:Y:S01]  /*3a10*/  ISETP.GE.AND P6, PT, R19, RZ, PT ;  /* 0x000000ff1300720c */ /* 0x000fe20003fc6270 */
[----:B------:R-:W-:Y:S01]  /*3a20*/  @!P4 IMAD.IADD R178, R178, 0x1, -R0 ;  /* 0x00000001b2b2c824 */ /* 0x000fe200078e0a00 */
[----:B------:R-:W-:Y:S01]  /*3a30*/  ISETP.GE.AND P4, PT, R21, RZ, PT ;  /* 0x000000ff1500720c */ /* 0x000fe20003f86270 */
[----:B------:R-:W-:Y:S01]  /*3a40*/  IMAD.MOV R3, RZ, RZ, -R3 ;  /* 0x000000ffff037224 */ /* 0x000fe200078e0a03 */
[C---:B------:R-:W-:Y:S01]  /*3a50*/  IADD3 R19, R7.reuse, 0x49, RZ ;  /* 0x0000004907137810 */ /* 0x040fe20007ffe0ff */
[----:B------:R-:W-:Y:S01]  /*3a60*/  @!P2 IMAD.MOV R178, RZ, RZ, -R178 ;  /* 0x000000ffffb2a224 */ /* 0x000fe200078e0ab2 */
[C---:B------:R-:W-:Y:S01]  /*3a70*/  ISETP.GT.U32.AND P2, PT, R0.reuse, R188, PT ;  /* 0x000000bc0000720c */ /* 0x040fe20003f44070 */
[----:B------:R-:W-:Y:S01]  /*3a80*/  IMAD R190, R0, R3, R5 ;  /* 0x0000000300be7224 */ /* 0x000fe200078e0205 */
[----:B------:R-:W-:Y:S01]  /*3a90*/  IABS R17, R19 ;  /* 0x0000001300117213 */ /* 0x000fe20000000000 */
[--C-:B------:R-:W-:Y:S01]  /*3aa0*/  @!P0 IMAD.IADD R180, R180, 0x1, -R0.reuse ;  /* 0x00000001b4b48824 */ /* 0x100fe200078e0a00 */
[----:B------:R-:W-:Y:S01]  /*3ab0*/  ISETP.GE.AND P0, PT, R6, RZ, PT ;  /* 0x000000ff0600720c */ /* 0x000fe20003f06270 */
[----:B------:R-:W-:Y:S01]  /*3ac0*/  @!P5 IMAD.IADD R184, R184, 0x1, -R0 ;  /* 0x00000001b8b8d824 */ /* 0x000fe200078e0a00 */
[----:B------:R-:W-:Y:S01]  /*3ad0*/  ISETP.GT.U32.AND P5, PT, R0, R190, PT ;  /* 0x000000be0000720c */ /* 0x000fe20003fa4070 */
[----:B------:R-:W-:Y:S01]  /*3ae0*/  VIADD R6, R7, 0x44 ;  /* 0x0000004407067836 */ /* 0x000fe20000000000 */
[----:B------:R-:W-:Y:S01]  /*3af0*/  @!P1 IADD3 R180, -R180, RZ, RZ ;  /* 0x000000ffb4b49210 */ /* 0x000fe20007ffe1ff */
[----:B------:R-:W-:Y:S01]  /*3b00*/  IMAD.HI.U32 R4, R2, R15, RZ ;  /* 0x0000000f02047227 */ /* 0x000fe200078e00ff */
[----:B------:R-:W-:-:S02]  /*3b10*/  ISETP.GT.U32.AND P1, PT, R0, R186, PT ;  /* 0x000000ba0000720c */ /* 0x000fc40003f24070 */
[----:B------:R-:W-:Y:S01]  /*3b20*/  IABS R9, R6 ;  /* 0x0000000600097213 */ /* 0x000fe20000000000 */
[----:B------:R-:W-:Y:S01]  /*3b30*/  @!P2 IMAD.IADD R188, R188, 0x1, -R0 ;  /* 0x00000001bcbca824 */ /* 0x000fe200078e0a00 */
[----:B------:R-:W-:Y:S01]  /*3b40*/  ISETP.GE.AND P2, PT, R10, RZ, PT ;  /* 0x000000ff0a00720c */ /* 0x000fe20003f46270 */
[----:B------:R-:W-:Y:S02]  /*3b50*/  IMAD.MOV R4, RZ, RZ, -R4 ;  /* 0x000000ffff047224 */ /* 0x000fe400078e0a04 */
[----:B------:R-:W-:-:S04]  /*3b60*/  IMAD.HI.U32 R3, R2, R9, RZ ;  /* 0x0000000902037227 */ /* 0x000fc800078e00ff */
[----:B------:R-:W-:Y:S01]  /*3b70*/  @!P5 IMAD.IADD R190, R190, 0x1, -R0 ;  /* 0x00000001bebed824 */ /* 0x000fe200078e0a00 */
[----:B------:R-:W-:Y:S01]  /*3b80*/  ISETP.GT.U32.AND P5, PT, R0, R188, PT ;  /* 0x000000bc0000720c */ /* 0x000fe20003fa4070 */
[----:B------:R-:W-:Y:S01]  /*3b90*/  IMAD.MOV R3, RZ, RZ, -R3 ;  /* 0x000000ffff037224 */ /* 0x000fe200078e0a03 */
[----:B------:R-:W-:Y:S01]  /*3ba0*/  @!P1 IADD3 R186, R186, -R0, RZ ;  /* 0x80000000baba9210 */ /* 0x000fe20007ffe0ff */
[----:B------:R-:W-:Y:S01]  /*3bb0*/  IMAD R194, R0, R4, R15 ;  /* 0x0000000400c27224 */ /* 0x000fe200078e020f */
[----:B------:R-:W-:Y:S01]  /*3bc0*/  ISETP.GE.AND P1, PT, R6, RZ, PT ;  /* 0x000000ff0600720c */ /* 0x000fe20003f26270 */
[----:B------:R-:W-:Y:S02]  /*3bd0*/  VIADD R6, R7, 0x46 ;  /* 0x0000004607067836 */ /* 0x000fe40000000000 */
[C---:B------:R-:W-:Y:S02]  /*3be0*/  IMAD R192, R0.reuse, R3, R9 ;  /* 0x0000000300c07224 */ /* 0x040fe400078e0209 */
[----:B------:R-:W-:Y:S01]  /*3bf0*/  @!P0 IMAD.MOV R186, RZ, RZ, -R186 ;  /* 0x000000ffffba8224 */ /* 0x000fe200078e0aba */
[----:B------:R-:W-:Y:S01]  /*3c00*/  IABS R5, R6 ;  /* 0x0000000600057213 */ /* 0x000fe20000000000 */
[----:B------:R-:W-:Y:S01]  /*3c10*/  @!P6 IMAD.MOV R182, RZ, RZ, -R182 ;  /* 0x000000ffffb6e224 */ /* 0x000fe200078e0ab6 */
[----:B------:R-:W-:Y:S01]  /*3c20*/  ISETP.GT.U32.AND P0, PT, R0, R192, PT ;  /* 0x000000c00000720c */ /* 0x000fe20003f04070 */
[----:B------:R-:W-:Y:S01]  /*3c30*/  @!P5 IMAD.IADD R188, R188, 0x1, -R0 ;  /* 0x00000001bcbcd824 */ /* 0x000fe200078e0a00 */
[----:B------:R-:W-:Y:S01]  /*3c40*/  ISETP.GT.U32.AND P5, PT, R0, R194, PT ;  /* 0x000000c20000720c */ /* 0x000fe20003fa4070 */
[----:B------:R-:W-:Y:S01]  /*3c50*/  IMAD.HI.U32 R3, R2, R5, RZ ;  /* 0x0000000502037227 */ /* 0x000fe200078e00ff */
[----:B------:R-:W-:-:S02]  /*3c60*/  ISETP.GE.AND P6, PT, R8, RZ, PT ;  /* 0x000000ff0800720c */ /* 0x000fc40003fc6270 */
[C---:B------:R-:W-:Y:S01]  /*3c70*/  IADD3 R8, R7.reuse, 0x47, RZ ;  /* 0x0000004707087810 */ /* 0x040fe20007ffe0ff */
[----:B------:R-:W-:Y:S02]  /*3c80*/  IMAD.MOV R3, RZ, RZ, -R3 ;  /* 0x000000ffff037224 */ /* 0x000fe400078e0a03 */
[----:B------:R-:W-:Y:S01]  /*3c90*/  @!P4 IMAD.MOV R184, RZ, RZ, -R184 ;  /* 0x000000ffffb8c224 */ /* 0x000fe200078e0ab8 */
[C---:B------:R-:W-:Y:S01]  /*3ca0*/  ISETP.GT.U32.AND P4, PT, R0.reuse, R190, PT ;  /* 0x000000be0000720c */ /* 0x040fe20003f84070 */
[----:B------:R-:W-:Y:S01]  /*3cb0*/  IMAD R196, R0, R3, R5 ;  /* 0x0000000300c47224 */ /* 0x000fe200078e0205 */
[----:B------:R-:W-:Y:S01]  /*3cc0*/  IABS R9, R8 ;  /* 0x0000000800097213 */ /* 0x000fe20000000000 */
[--C-:B------:R-:W-:Y:S02]  /*3cd0*/  @!P0 IMAD.IADD R192, R192, 0x1, -R0.reuse ;  /* 0x00000001c0c08824 */ /* 0x100fe400078e0a00 */
[----:B------:R-:W-:Y:S01]  /*3ce0*/  @!P5 IMAD.IADD R194, R194, 0x1, -R0 ;  /* 0x00000001c2c2d824 */ /* 0x000fe200078e0a00 */
[----:B------:R-:W-:Y:S01]  /*3cf0*/  ISETP.GT.U32.AND P0, PT, R0, R196, PT ;  /* 0x000000c40000720c */ /* 0x000fe20003f04070 */
[----:B------:R-:W-:-:S02]  /*3d00*/  VIADD R10, R7, 0x48 ;  /* 0x00000048070a7836 */ /* 0x000fc40000000000 */
[----:B------:R-:W-:Y:S01]  /*3d10*/  IMAD.HI.U32 R3, R2, R9, RZ ;  /* 0x0000000902037227 */ /* 0x000fe200078e00ff */
[C---:B------:R-:W-:Y:S02]  /*3d20*/  ISETP.GT.U32.AND P5, PT, R0.reuse, R194, PT ;  /* 0x000000c20000720c */ /* 0x040fe40003fa4070 */
[----:B------:R-:W-:Y:S01]  /*3d30*/  IABS R15, R10 ;  /* 0x0000000a000f7213 */ /* 0x000fe20000000000 */
[----:B------:R-:W-:Y:S01]  /*3d40*/  @!P3 IMAD.MOV R188, RZ, RZ, -R188 ;  /* 0x000000ffffbcb224 */ /* 0x000fe200078e0abc */
[----:B------:R-:W-:Y:S01]  /*3d50*/  ISETP.GT.U32.AND P3, PT, R0, R192, PT ;  /* 0x000000c00000720c */ /* 0x000fe20003f64070 */
[----:B------:R-:W-:Y:S01]  /*3d60*/  IMAD.HI.U32 R5, R2, R17, RZ ;  /* 0x0000001102057227 */ /* 0x000fe200078e00ff */
[----:B------:R-:W-:Y:S02]  /*3d70*/  IADD3 R3, -R3, RZ, RZ ;  /* 0x000000ff03037210 */ /* 0x000fe40007ffe1ff */
[----:B------:R-:W-:Y:S01]  /*3d80*/  @!P4 IADD3 R190, R190, -R0, RZ ;  /* 0x80000000bebec210 */ /* 0x000fe20007ffe0ff */
[----:B------:R-:W-:Y:S01]  /*3d90*/  IMAD.HI.U32 R4, R2, R15, RZ ;  /* 0x0000000f02047227 */ /* 0x000fe200078e00ff */
[----:B------:R-:W-:-:S02]  /*3da0*/  ISETP.GE.AND P4, PT, R6, RZ, PT ;  /* 0x000000ff0600720c */ /* 0x000fc40003f86270 */
[----:B------:R-:W-:Y:S01]  /*3db0*/  @!P0 IADD3 R196, R196, -R0, RZ ;  /* 0x80000000c4c48210 */ /* 0x000fe20007ffe0ff */
[----:B------:R-:W-:Y:S02]  /*3dc0*/  IMAD.MOV R5, RZ, RZ, -R5 ;  /* 0x000000ffff057224 */ /* 0x000fe400078e0a05 */
[----:B------:R-:W-:Y:S01]  /*3dd0*/  VIADD R6, R7, 0x4a ;  /* 0x0000004a07067836 */ /* 0x000fe20000000000 */
[C---:B------:R-:W-:Y:S01]  /*3de0*/  ISETP.GT.U32.AND P0, PT, R0.reuse, R196, PT ;  /* 0x000000c40000720c */ /* 0x040fe20003f04070 */
[C---:B------:R-:W-:Y:S02]  /*3df0*/  IMAD R198, R0.reuse, R3, R9 ;  /* 0x0000000300c67224 */ /* 0x040fe400078e0209 */
[----:B------:R-:W-:Y:S02]  /*3e00*/  IMAD.MOV R4, RZ, RZ, -R4 ;  /* 0x000000ffff047224 */ /* 0x000fe400078e0a04 */
[----:B------:R-:W-:Y:S01]  /*3e10*/  IMAD R202, R0, R5, R17 ;  /* 0x0000000500ca7224 */ /* 0x000fe200078e0211 */
[----:B------:R-:W-:Y:S01]  /*3e20*/  IABS R5, R6 ;  /* 0x0000000600057213 */ /* 0x000fe20000000000 */
[--C-:B------:R-:W-:Y:S01]  /*3e30*/  @!P3 IMAD.IADD R192, R192, 0x1, -R0.reuse ;  /* 0x00000001c0c0b824 */ /* 0x100fe200078e0a00 */
[----:B------:R-:W-:Y:S01]  /*3e40*/  ISETP.GT.U32.AND P3, PT, R0, R198, PT ;  /* 0x000000c60000720c */ /* 0x000fe20003f64070 */
[----:B------:R-:W-:-:S02]  /*3e50*/  @!P5 IMAD.IADD R194, R194, 0x1, -R0 ;  /* 0x00000001c2c2d824 */ /* 0x000fc400078e0a00 */
[----:B------:R-:W-:Y:S01]  /*3e60*/  IMAD R200, R0, R4, R15 ;  /* 0x0000000400c87224 */ /* 0x000fe200078e020f */
[----:B------:R-:W-:Y:S01]  /*3e70*/  @!P1 IADD3 R192, -R192, RZ, RZ ;  /* 0x000000ffc0c09210 */ /* 0x000fe20007ffe1ff */
[----:B------:R-:W-:Y:S01]  /*3e80*/  @!P2 IMAD.MOV R194, RZ, RZ, -R194 ;  /* 0x000000ffffc2a224 */ /* 0x000fe200078e0ac2 */
[----:B------:R-:W-:Y:S01]  /*3e90*/  ISETP.GT.U32.AND P2, PT, R0, R202, PT ;  /* 0x000000ca0000720c */ /* 0x000fe20003f44070 */
[----:B------:R-:W-:Y:S01]  /*3ea0*/  IMAD.HI.U32 R3, R2, R5, RZ ;  /* 0x0000000502037227 */ /* 0x000fe200078e00ff */
[----:B------:R-:W-:Y:S02]  /*3eb0*/  ISETP.GT.U32.AND P5, PT, R0, R200, PT ;  /* 0x000000c80000720c */ /* 0x000fe40003fa4070 */
[----:B------:R-:W-:Y:S01]  /*3ec0*/  ISETP.GE.AND P1, PT, R10, RZ, PT ;  /* 0x000000ff0a00720c */ /* 0x000fe20003f26270 */
[----:B------:R-:W-:Y:S01]  /*3ed0*/  @!P6 IMAD.MOV R190, RZ, RZ, -R190 ;  /* 0x000000ffffbee224 */ /* 0x000fe200078e0abe */
[----:B------:R-:W-:Y:S01]  /*3ee0*/  ISETP.GE.AND P6, PT, R8, RZ, PT ;  /* 0x000000ff0800720c */ /* 0x000fe20003fc6270 */
[----:B------:R-:W-:Y:S01]  /*3ef0*/  VIADD R8, R7, 0x4b ;  /* 0x0000004b07087836 */ /* 0x000fe20000000000 */
[----:B------:R-:W-:Y:S01]  /*3f00*/  @!P3 IADD3 R198, R198, -R0, RZ ;  /* 0x80000000c6c6b210 */ /* 0x000fe20007ffe0ff */
[----:B------:R-:W-:-:S02]  /*3f10*/  IMAD.MOV R3, RZ, RZ, -R3 ;  /* 0x000000ffff037224 */ /* 0x000fc400078e0a03 */
[----:B------:R-:W-:Y:S01]  /*3f20*/  @!P0 IMAD.IADD R196, R196, 0x1, -R0 ;  /* 0x00000001c4c48824 */ /* 0x000fe200078e0a00 */
[----:B------:R-:W-:Y:S01]  /*3f30*/  IABS R4, R8 ;  /* 0x0000000800047213 */ /* 0x000fe20000000000 */
[C---:B------:R-:W-:Y:S01]  /*3f40*/  IMAD R204, R0.reuse, R3, R5 ;  /* 0x0000000300cc7224 */ /* 0x040fe200078e0205 */
[----:B------:R-:W-:Y:S01]  /*3f50*/  ISETP.GT.U32.AND P3, PT, R0, R198, PT ;  /* 0x000000c60000720c */ /* 0x000fe20003f64070 */
[----:B------:R-:W-:Y:S01]  /*3f60*/  @!P4 IMAD.MOV R196, RZ, RZ, -R196 ;  /* 0x000000ffffc4c224 */ /* 0x000fe200078e0ac4 */
[----:B------:R-:W-:Y:S01]  /*3f70*/  MOV R5, R4 ;  /* 0x0000000400057202 */ /* 0x000fe20000000f00 */
[--C-:B------:R-:W-:Y:S01]  /*3f80*/  @!P2 IMAD.IADD R202, R202, 0x1, -R0.reuse ;  /* 0x00000001cacaa824 */ /* 0x100fe200078e0a00 */
[----:B------:R-:W-:Y:S01]  /*3f90*/  ISETP.GT.U32.AND P4, PT, R0, R204, PT ;  /* 0x000000cc0000720c */ /* 0x000fe20003f84070 */
[----:B------:R-:W-:Y:S01]  /*3fa0*/  VIADD R10, R7, 0x4c ;  /* 0x0000004c070a7836 */ /* 0x000fe20000000000 */
[----:B------:R-:W-:Y:S01]  /*3fb0*/  ISETP.GE.AND P0, PT, R19, RZ, PT ;  /* 0x000000ff1300720c */ /* 0x000fe20003f06270 */
[----:B------:R-:W-:Y:S01]  /*3fc0*/  @!P5 IMAD.IADD R200, R200, 0x1, -R0 ;  /* 0x00000001c8c8d824 */ /* 0x000fe200078e0a00 */
[----:B------:R-:W-:Y:S01]  /*3fd0*/  ISETP.GT.U32.AND P2, PT, R0, R202, PT ;  /* 0x000000ca0000720c */ /* 0x000fe20003f44070 */
[----:B------:R-:W-:Y:S01]  /*3fe0*/  IMAD.HI.U32 R3, R2, R5, RZ ;  /* 0x0000000502037227 */ /* 0x000fe200078e00ff */
[----:B------:R-:W-:-:S02]  /*3ff0*/  IABS R9, R10 ;  /* 0x0000000a00097213 */ /* 0x000fc40000000000 */
[----:B------:R-:W-:Y:S01]  /*4000*/  ISETP.GT.U32.AND P5, PT, R0, R200, PT ;  /* 0x000000c80000720c */ /* 0x000fe20003fa4070 */
[----:B------:R-:W-:Y:S01]  /*4010*/  @!P3 IMAD.IADD R198, R198, 0x1, -R0 ;  /* 0x00000001c6c6b824 */ /* 0x000fe200078e0a00 */
[----:B------:R-:W-:Y:S01]  /*4020*/  IADD3 R206, -R3, RZ, RZ ;  /* 0x000000ff03ce7210 */ /* 0x000fe20007ffe1ff */
[----:B------:R-:W-:Y:S01]  /*4030*/  IMAD.HI.U32 R3, R2, R9, RZ ;  /* 0x0000000902037227 */ /* 0x000fe200078e00ff */
[----:B------:R-:W-:-:S03]  /*4040*/  ISETP.GE.AND P3, PT, R6, RZ, PT ;  /* 0x000000ff0600720c */ /* 0x000fc60003f66270 */
[----:B------:R-:W-:Y:S01]  /*4050*/  @!P4 IMAD.IADD R204, R204, 0x1, -R0 ;  /* 0x00000001ccccc824 */ /* 0x000fe200078e0a00 */
[----:B------:R-:W-:Y:S01]  /*4060*/  ISETP.GE.AND P4, PT, R10, RZ, PT ;  /* 0x000000ff0a00720c */ /* 0x000fe20003f86270 */
[----:B------:R-:W-:Y:S01]  /*4070*/  IMAD R206, R0, R206, R5 ;  /* 0x000000ce00ce7224 */ /* 0x000fe200078e0205 */
[----:B------:R-:W-:Y:S01]  /*4080*/  @!P2 IADD3 R202, R202, -R0, RZ ;  /* 0x80000000cacaa210 */ /* 0x000fe20007ffe0ff */
[----:B------:R-:W-:Y:S01]  /*4090*/  IMAD.MOV R3, RZ, RZ, -R3 ;  /* 0x000000ffff037224 */ /* 0x000fe200078e0a03 */
[C---:B------:R-:W-:Y:S01]  /*40a0*/  IADD3 R10, R7.reuse, 0x53, RZ ;  /* 0x00000053070a7810 */ /* 0x040fe20007ffe0ff */
[C---:B------:R-:W-:Y:S01]  /*40b0*/  VIADD R4, R7.reuse, 0x4d ;  /* 0x0000004d07047836 */ /* 0x040fe20000000000 */
[C---:B------:R-:W-:Y:S01]  /*40c0*/  ISETP.GT.U32.AND P2, PT, R0.reuse, R206, PT ;  /* 0x000000ce0000720c */ /* 0x040fe20003f44070 */
[----:B------:R-:W-:Y:S01]  /*40d0*/  @!P6 IMAD.MOV R198, RZ, RZ, -R198 ;  /* 0x000000ffffc6e224 */ /* 0x000fe200078e0ac6 */
[C---:B------:R-:W-:Y:S01]  /*40e0*/  ISETP.GT.U32.AND P6, PT, R0.reuse, R204, PT ;  /* 0x000000cc0000720c */ /* 0x040fe20003fc4070 */
[----:B------:R-:W-:Y:S01]  /*40f0*/  IMAD R208, R0, R3, R9 ;  /* 0x0000000300d07224 */ /* 0x000fe200078e0209 */
[----:B------:R-:W-:Y:S01]  /*4100*/  IABS R5, R4 ;  /* 0x0000000400057213 */ /* 0x000fe20000000000 */
[----:B------:R-:W-:Y:S01]  /*4110*/  @!P5 IMAD.IADD R200, R200, 0x1, -R0 ;  /* 0x00000001c8c8d824 */ /* 0x000fe200078e0a00 */
[----:B------:R-:W-:Y:S01]  /*4120*/  @!P0 IADD3 R202, -R202, RZ, RZ ;  /* 0x000000ffcaca8210 */ /* 0x000fe20007ffe1ff */
[----:B------:R-:W-:Y:S01]  /*4130*/  VIADD R6, R7, 0x4f ;  /* 0x0000004f07067836 */ /* 0x000fe20000000000 */
[----:B------:R-:W-:Y:S01]  /*4140*/  ISETP.GT.U32.AND P0, PT, R0, R208, PT ;  /* 0x000000d00000720c */ /* 0x000fe20003f04070 */
[----:B------:R-:W-:Y:S01]  /*4150*/  @!P1 IMAD.MOV R200, RZ, RZ, -R200 ;  /* 0x000000ffffc89224 */ /* 0x000fe200078e0ac8 */
[----:B------:R-:W-:Y:S01]  /*4160*/  ISETP.GE.AND P1, PT, R4, RZ, PT ;  /* 0x000000ff0400720c */ /* 0x000fe20003f26270 */
[----:B------:R-:W-:Y:S01]  /*4170*/  IMAD.HI.U32 R3, R2, R5, RZ ;  /* 0x0000000502037227 */ /* 0x000fe200078e00ff */
[----:B------:R-:W-:-:S02]  /*4180*/  IABS R9, R6 ;  /* 0x0000000600097213 */ /* 0x000fc40000000000 */
[----:B------:R-:W-:Y:S01]  /*4190*/  ISETP.GE.AND P5, PT, R8, RZ, PT ;  /* 0x000000ff0800720c */ /* 0x000fe20003fa6270 */
[----:B------:R-:W-:Y:S01]  /*41a0*/  VIADD R4, R7, 0x4e ;  /* 0x0000004e07047836 */ /* 0x000fe20000000000 */
[----:B------:R-:W-:Y:S01]  /*41b0*/  IADD3 R3, -R3, RZ, RZ ;  /* 0x000000ff03037210 */ /* 0x000fe20007ffe1ff */
[--C-:B------:R-:W-:Y:S02]  /*41c0*/  @!P6 IMAD.IADD R204, R204, 0x1, -R0.reuse ;  /* 0x00000001cccce824 */ /* 0x100fe400078e0a00 */
[----:B------:R-:W-:Y:S01]  /*41d0*/  @!P2 IMAD.IADD R206, R206, 0x1, -R0 ;  /* 0x00000001cecea824 */ /* 0x000fe200078e0a00 */
[----:B------:R-:W-:Y:S01]  /*41e0*/  ISETP.GE.AND P6, PT, R4, RZ, PT ;  /* 0x000000ff0400720c */ /* 0x000fe20003fc6270 */
[C---:B------:R-:W-:Y:S01]  /*41f0*/  IMAD R210, R0.reuse, R3, R5 ;  /* 0x0000000300d27224 */ /* 0x040fe200078e0205 */
[----:B------:R-:W-:Y:S01]  /*4200*/  IABS R4, R4 ;  /* 0x0000000400047213 */ /* 0x000fe20000000000 */
[C---:B------:R-:W-:Y:S01]  /*4210*/  VIADD R8, R7.reuse, 0x50 ;  /* 0x0000005007087836 */ /* 0x040fe20000000000 */
[----:B------:R-:W-:Y:S01]  /*4220*/  ISETP.GT.U32.AND P2, PT, R0, R206, PT ;  /* 0x000000ce0000720c */ /* 0x000fe20003f44070 */
[----:B------:R-:W-:Y:S01]  /*4230*/  @!P3 IMAD.MOV R204, RZ, RZ, -R204 ;  /* 0x000000ffffccb224 */ /* 0x000fe200078e0acc */
[----:B------:R-:W-:Y:S01]  /*4240*/  @!P0 IADD3 R208, R208, -R0, RZ ;  /* 0x80000000d0d08210 */ /* 0x000fe20007ffe0ff */
[----:B------:R-:W-:Y:S01]  /*4250*/  IMAD.MOV.U32 R5, RZ, RZ, R4 ;  /* 0x000000ffff057224 */ /* 0x000fe200078e0004 */
[----:B------:R-:W-:Y:S01]  /*4260*/  IABS R15, R8 ;  /* 0x00000008000f7213 */ /* 0x000fe20000000000 */
[----:B------:R-:W-:Y:S01]  /*4270*/  VIADD R17, R7, 0x57 ;  /* 0x0000005707117836 */ /* 0x000fe20000000000 */
[----:B------:R-:W-:Y:S01]  /*4280*/  ISETP.GT.U32.AND P0, PT, R0, R208, PT ;  /* 0x000000d00000720c */ /* 0x000fe20003f04070 */
[----:B------:R-:W-:Y:S01]  /*4290*/  IMAD.HI.U32 R3, R2, R5, RZ ;  /* 0x0000000502037227 */ /* 0x000fe200078e00ff */
[----:B------:R-:W-:-:S03]  /*42a0*/  ISETP.GE.AND P3, PT, R6, RZ, PT ;  /* 0x000000ff0600720c */ /* 0x000fc60003f66270 */
[----:B------:R-:W-:Y:S02]  /*42b0*/  IMAD.MOV R212, RZ, RZ, -R3 ;  /* 0x000000ffffd47224 */ /* 0x000fe400078e0a03 */
[----:B------:R-:W-:-:S04]  /*42c0*/  IMAD.HI.U32 R3, R2, R9, RZ ;  /* 0x0000000902037227 */ /* 0x000fc800078e00ff */
[--C-:B------:R-:W-:Y:S01]  /*42d0*/  @!P2 IMAD.IADD R206, R206, 0x1, -R0.reuse ;  /* 0x00000001cecea824 */ /* 0x100fe200078e0a00 */
[----:B------:R-:W-:Y:S01]  /*42e0*/  ISETP.GT.U32.AND P2, PT, R0, R210, PT ;  /* 0x000000d20000720c */ /* 0x000fe20003f44070 */
[----:B------:R-:W-:Y:S02]  /*42f0*/  IMAD.MOV R214, RZ, RZ, -R3 ;  /* 0x000000ffffd67224 */ /* 0x000fe400078e0a03 */
[----:B------:R-:W-:Y:S01]  /*4300*/  @!P0 IMAD.IADD R208, R208, 0x1, -R0 ;  /* 0x00000001d0d08824 */ /* 0x000fe200078e0a00 */
[----:B------:R-:W-:Y:S01]  /*4310*/  @!P5 IADD3 R206, -R206, RZ, RZ ;  /* 0x000000ffceced210 */ /* 0x000fe20007ffe1ff */
[----:B------:R-:W-:Y:S01]  /*4320*/  IMAD R214, R0, R214, R9 ;  /* 0x000000d600d67224 */ /* 0x000fe200078e0209 */
[----:B------:R-:W-:Y:S01]  /*4330*/  ISETP.GE.AND P5, PT, R8, RZ, PT ;  /* 0x000000ff0800720c */ /* 0x000fe20003fa6270 */
[----:B------:R-:W-:Y:S02]  /*4340*/  @!P4 IMAD.MOV R208, RZ, RZ, -R208 ;  /* 0x000000ffffd0c224 */ /* 0x000fe400078e0ad0 */
[----:B------:R-:W-:Y:S01]  /*4350*/  IMAD.HI.U32 R3, R2, R15, RZ ;  /* 0x0000000f02037227 */ /* 0x000fe200078e00ff */
[----:B------:R-:W-:-:S03]  /*4360*/  ISETP.GT.U32.AND P4, PT, R0, R214, PT ;  /* 0x000000d60000720c */ /* 0x000fc60003f84070 */
[--C-:B------:R-:W-:Y:S01]  /*4370*/  @!P2 IMAD.IADD R210, R210, 0x1, -R0.reuse ;  /* 0x00000001d2d2a824 */ /* 0x100fe200078e0a00 */
[----:B------:R-:W-:Y:S01]  /*4380*/  IADD3 R3, -R3, RZ, RZ ;  /* 0x000000ff03037210 */ /* 0x000fe20007ffe1ff */
[C---:B------:R-:W-:Y:S02]  /*4390*/  VIADD R8, R7.reuse, 0x52 ;  /* 0x0000005207087836 */ /* 0x040fe40000000000 */
[----:B------:R-:W-:Y:S01]  /*43a0*/  VIADD R6, R7, 0x51 ;  /* 0x0000005107067836 */ /* 0x000fe20000000000 */
[C---:B------:R-:W-:Y:S01]  /*43b0*/  ISETP.GT.U32.AND P2, PT, R0.reuse, R210, PT ;  /* 0x000000d20000720c */ /* 0x040fe20003f44070 */
[C---:B------:R-:W-:Y:S01]  /*43c0*/  IMAD R216, R0.reuse, R3, R15 ;  /* 0x0000000300d87224 */ /* 0x040fe200078e020f */
[----:B------:R-:W-:Y:S01]  /*43d0*/  IABS R9, R8 ;  /* 0x0000000800097213 */ /* 0x000fe20000000000 */
[----:B------:R-:W-:Y:S01]  /*43e0*/  IMAD R212, R0, R212, R5 ;  /* 0x000000d400d47224 */ /* 0x000fe200078e0205 */
[----:B------:R-:W-:Y:S01]  /*43f0*/  IABS R5, R6 ;  /* 0x0000000600057213 */ /* 0x000fe20000000000 */
[----:B------:R-:W-:Y:S01]  /*4400*/  @!P4 IMAD.IADD R214, R214, 0x1, -R0 ;  /* 0x00000001d6d6c824 */ /* 0x000fe200078e0a00 */
[----:B------:R-:W-:Y:S01]  /*4410*/  IABS R15, R10 ;  /* 0x0000000a000f7213 */ /* 0x000fe20000000000 */
[----:B------:R-:W-:Y:S01]  /*4420*/  IMAD.HI.U32 R4, R2, R9, RZ ;  /* 0x0000000902047227 */ /* 0x000fe200078e00ff */
[----:B------:R-:W-:-:S02]  /*4430*/  ISETP.GT.U32.AND P0, PT, R0, R212, PT ;  /* 0x000000d40000720c */ /* 0x000fc40003f04070 */
[----:B------:R-:W-:Y:S01]  /*4440*/  ISETP.GT.U32.AND P4, PT, R0, R214, PT ;  /* 0x000000d60000720c */ /* 0x000fe20003f84070 */
[----:B------:R-:W-:Y:S02]  /*4450*/  IMAD.MOV R4, RZ, RZ, -R4 ;  /* 0x000000ffff047224 */ /* 0x000fe400078e0a04 */
[----:B------:R-:W-:Y:S01]  /*4460*/  @!P2 IMAD.IADD R210, R210, 0x1, -R0 ;  /* 0x00000001d2d2a824 */ /* 0x000fe200078e0a00 */
[----:B------:R-:W-:Y:S01]  /*4470*/  ISETP.GT.U32.AND P2, PT, R0, R216, PT ;  /* 0x000000d80000720c */ /* 0x000fe20003f44070 */
[----:B------:R-:W-:-:S03]  /*4480*/  IMAD.HI.U32 R3, R2, R5, RZ ;  /* 0x0000000502037227 */ /* 0x000fc600078e00ff */
[----:B------:R-:W-:Y:S01]  /*4490*/  @!P1 IADD3 R210, -R210, RZ, RZ ;  /* 0x000000ffd2d29210 */ /* 0x000fe20007ffe1ff */
[----:B------:R-:W-:Y:S01]  /*44a0*/  IMAD R220, R0, R4, R9 ;  /* 0x0000000400dc7224 */ /* 0x000fe200078e0209 */
[----:B------:R-:W-:Y:S01]  /*44b0*/  ISETP.GE.AND P1, PT, R6, RZ, PT ;  /* 0x000000ff0600720c */ /* 0x000fe20003f26270 */
[----:B------:R-:W-:Y:S01]  /*44c0*/  IMAD.MOV R3, RZ, RZ, -R3 ;  /* 0x000000ffff037224 */ /* 0x000fe200078e0a03 */
[----:B------:R-:W-:Y:S01]  /*44d0*/  IABS R6, R17 ;  /* 0x0000001100067213 */ /* 0x000fe20000000000 */
[----:B------:R-:W-:Y:S02]  /*44e0*/  @!P4 IMAD.IADD R214, R214, 0x1, -R0 ;  /* 0x00000001d6d6c824 */ /* 0x000fe400078e0a00 */
[----:B------:R-:W-:Y:S02]  /*44f0*/  IMAD R218, R0, R3, R5 ;  /* 0x0000000300da7224 */ /* 0x000fe400078e0205 */
[----:B------:R-:W-:Y:S01]  /*4500*/  @!P3 IMAD.MOV R214, RZ, RZ, -R214 ;  /* 0x000000ffffd6b224 */ /* 0x000fe200078e0ad6 */
[----:B------:R-:W-:Y:S01]  /*4510*/  @!P2 IADD3 R216, R216, -R0, RZ ;  /* 0x80000000d8d8a210 */ /* 0x000fe20007ffe0ff */
[----:B------:R-:W-:Y:S01]  /*4520*/  IMAD.HI.U32 R3, R2, R15, RZ ;  /* 0x0000000f02037227 */ /* 0x000fe200078e00ff */
[----:B------:R-:W-:-:S02]  /*4530*/  ISETP.GT.U32.AND P3, PT, R0, R220, PT ;  /* 0x000000dc0000720c */ /* 0x000fc40003f64070 */
[C---:B------:R-:W-:Y:S01]  /*4540*/  ISETP.GT.U32.AND P2, PT, R0.reuse, R216, PT ;  /* 0x000000d80000720c */ /* 0x040fe20003f44070 */
[----:B------:R-:W-:Y:S01]  /*4550*/  IMAD.MOV R3, RZ, RZ, -R3 ;  /* 0x000000ffff037224 */ /* 0x000fe200078e0a03 */
[----:B------:R-:W-:Y:S01]  /*4560*/  ISETP.GT.U32.AND P4, PT, R0, R218, PT ;  /* 0x000000da0000720c */ /* 0x000fe20003f84070 */
[--C-:B------:R-:W-:Y:S02]  /*4570*/  @!P0 IMAD.IADD R212, R212, 0x1, -R0.reuse ;  /* 0x00000001d4d48824 */ /* 0x100fe400078e0a00 */
[C---:B------:R-:W-:Y:S01]  /*4580*/  IMAD R222, R0.reuse, R3, R15 ;  /* 0x0000000300de7224 */ /* 0x040fe200078e020f */
[C---:B------:R-:W-:Y:S01]  /*4590*/  IADD3 R3, R7.reuse, 0x54, RZ ;  /* 0x0000005407037810 */ /* 0x040fe20007ffe0ff */
[----:B------:R-:W-:Y:S01]  /*45a0*/  VIADD R21, R7, 0x71 ;  /* 0x0000007107157836 */ /* 0x000fe20000000000 */
[----:B------:R-:W-:Y:S02]  /*45b0*/  ISETP.GT.U32.AND P0, PT, R0, R212, PT ;  /* 0x000000d40000720c */ /* 0x000fe40003f04070 */
[----:B------:R-:W-:Y:S01]  /*45c0*/  IABS R5, R3 ;  /* 0x0000000300057213 */ /* 0x000fe20000000000 */
[----:B------:R-:W-:Y:S01]  /*45d0*/  @!P3 IMAD.IADD R220, R220, 0x1, -R0 ;  /* 0x00000001dcdcb824 */ /* 0x000fe200078e0a00 */
[----:B------:R-:W-:-:S02]  /*45e0*/  IABS R19, R21 ;  /* 0x0000001500137213 */ /* 0x000fc40000000000 */
[----:B------:R-:W-:Y:S01]  /*45f0*/  @!P2 IADD3 R216, R216, -R0, RZ ;  /* 0x80000000d8d8a210 */ /* 0x000fe20007ffe0ff */
[--C-:B------:R-:W-:Y:S01]  /*4600*/  @!P4 IMAD.IADD R218, R218, 0x1, -R0.reuse ;  /* 0x00000001dadac824 */ /* 0x100fe200078e0a00 */
[----:B------:R-:W-:Y:S01]  /*4610*/  ISETP.GE.AND P2, PT, R3, RZ, PT ;  /* 0x000000ff0300720c */ /* 0x000fe20003f46270 */
[----:B------:R-:W-:Y:S01]  /*4620*/  IMAD.HI.U32 R3, R2, R5, RZ ;  /* 0x0000000502037227 */ /* 0x000fe200078e00ff */
[----:B------:R-:W-:Y:S02]  /*4630*/  ISETP.GT.U32.AND P3, PT, R0, R220, PT ;  /* 0x000000dc0000720c */ /* 0x000fe40003f64070 */
[----:B------:R-:W-:Y:S01]  /*4640*/  @!P5 IADD3 R216, -R216, RZ, RZ ;  /* 0x000000ffd8d8d210 */ /* 0x000fe20007ffe1ff */
[----:B------:R-:W-:Y:S01]  /*4650*/  IMAD.MOV R3, RZ, RZ, -R3 ;  /* 0x000000ffff037224 */ /* 0x000fe200078e0a03 */
[----:B------:R-:W-:Y:S01]  /*4660*/  ISETP.GT.U32.AND P5, PT, R0, R222, PT ;  /* 0x000000de0000720c */ /* 0x000fe20003fa4070 */
[----:B------:R-:W-:Y:S01]  /*4670*/  @!P0 IMAD.IADD R212, R212, 0x1, -R0 ;  /* 0x00000001d4d48824 */ /* 0x000fe200078e0a00 */
[----:B------:R-:W-:Y:S01]  /*4680*/  ISETP.GE.AND P0, PT, R8, RZ, PT ;  /* 0x000000ff0800720c */ /* 0x000fe20003f06270 */
[C---:B------:R-:W-:Y:S01]  /*4690*/  IMAD R224, R0.reuse, R3, R5 ;  /* 0x0000000300e07224 */ /* 0x040fe200078e0205 */
[----:B------:R-:W-:Y:S01]  /*46a0*/  MOV R5, R6 ;  /* 0x0000000600057202 */ /* 0x000fe20000000f00 */
[C---:B------:R-:W-:Y:S01]  /*46b0*/  VIADD R8, R7.reuse, 0x55 ;  /* 0x0000005507087836 */ /* 0x040fe20000000000 */
[----:B------:R-:W-:Y:S01]  /*46c0*/  ISETP.GT.U32.AND P4, PT, R0, R218, PT ;  /* 0x000000da0000720c */ /* 0x000fe20003f84070 */
[----:B------:R-:W-:Y:S01]  /*46d0*/  @!P6 IMAD.MOV R212, RZ, RZ, -R212 ;  /* 0x000000ffffd4e224 */ /* 0x000fe200078e0ad4 */
[----:B------:R-:W-:Y:S01]  /*46e0*/  ISETP.GE.AND P6, PT, R10, RZ, PT ;  /* 0x000000ff0a00720c */ /* 0x000fe20003fc6270 */
[--C-:B------:R-:W-:Y:S01]  /*46f0*/  @!P3 IMAD.IADD R220, R220, 0x1, -R0.reuse ;  /* 0x00000001dcdcb824 */ /* 0x100fe200078e0a00 */
[----:B------:R-:W-:Y:S01]  /*4700*/  ISETP.GT.U32.AND P3, PT, R0, R224, PT ;  /* 0x000000e00000720c */ /* 0x000fe20003f64070 */
[C---:B------:R-:W-:Y:S01]  /*4710*/  VIADD R10, R7.reuse, 0x56 ;  /* 0x00000056070a7836 */ /* 0x040fe20000000000 */
[----:B------:R-:W-:Y:S01]  /*4720*/  IABS R9, R8 ;  /* 0x0000000800097213 */ /* 0x000fe20000000000 */
[----:B------:R-:W-:Y:S01]  /*4730*/  @!P5 IMAD.IADD R222, R222, 0x1, -R0 ;  /* 0x00000001deded824 */ /* 0x000fe200078e0a00 */
[----:B------:R-:W-:Y:S01]  /*4740*/  IADD3 R6, R7, 0x58, RZ ;  /* 0x0000005807067810 */ /* 0x000fe20007ffe0ff */
[----:B------:R-:W-:Y:S01]  /*4750*/  @!P0 IMAD.MOV R220, RZ, RZ, -R220 ;  /* 0x000000ffffdc8224 */ /* 0x000fe200078e0adc */
[----:B------:R-:W-:Y:S01]  /*4760*/  IABS R15, R10 ;  /* 0x0000000a000f7213 */ /* 0x000fe20000000000 */
[----:B------:R-:W-:Y:S01]  /*4770*/  IMAD.HI.U32 R4, R2, R9, RZ ;  /* 0x0000000902047227 */ /* 0x000fe200078e00ff */
[----:B------:R-:W-:-:S02]  /*4780*/  ISETP.GT.U32.AND P5, PT, R0, R222, PT ;  /* 0x000000de0000720c */ /* 0x000fc40003fa4070 */
[----:B------:R-:W-:Y:S01]  /*4790*/  ISETP.GE.AND P0, PT, R10, RZ, PT ;  /* 0x000000ff0a00720c */ /* 0x000fe20003f06270 */
[----:B------:R-:W-:Y:S02]  /*47a0*/  IMAD.MOV R4, RZ, RZ, -R4 ;  /* 0x000000ffff047224 */ /* 0x000fe400078e0a04 */
[----:B------:R-:W-:-:S04]  /*47b0*/  IMAD.HI.U32 R3, R2, R15, RZ ;  /* 0x0000000f02037227 */ /* 0x000fc800078e00ff */
[----:B------:R-:W-:Y:S02]  /*47c0*/  @!P3 IMAD.IADD R224, R224, 0x1, -R0 ;  /* 0x00000001e0e0b824 */ /* 0x000fe400078e0a00 */
[C---:B------:R-:W-:Y:S02]  /*47d0*/  IMAD R226, R0.reuse, R4, R9 ;  /* 0x0000000400e27224 */ /* 0x040fe400078e0209 */
[----:B------:R-:W-:Y:S01]  /*47e0*/  IMAD.MOV R3, RZ, RZ, -R3 ;  /* 0x000000ffff037224 */ /* 0x000fe200078e0a03 */
[----:B------:R-:W-:Y:S01]  /*47f0*/  ISETP.GT.U32.AND P3, PT, R0, R224, PT ;  /* 0x000000e00000720c */ /* 0x000fe20003f64070 */
[----:B------:R-:W-:-:S04]  /*4800*/  IMAD.HI.U32 R4, R2, R5, RZ ;  /* 0x0000000502047227 */ /* 0x000fc800078e00ff */
[----:B------:R-:W-:Y:S01]  /*4810*/  IMAD R228, R0, R3, R15 ;  /* 0x0000000300e47224 */ /* 0x000fe200078e020f */
[----:B------:R-:W-:Y:S01]  /*4820*/  IADD3 R4, -R4, RZ, RZ ;  /* 0x000000ff04047210 */ /* 0x000fe20007ffe1ff */
[--C-:B------:R-:W-:Y:S02]  /*4830*/  @!P5 IMAD.IADD R222, R222, 0x1, -R0.reuse ;  /* 0x00000001deded824 */ /* 0x100fe400078e0a00 */
[--C-:B------:R-:W-:Y:S01]  /*4840*/  @!P4 IMAD.IADD R218, R218, 0x1, -R0.reuse ;  /* 0x00000001dadac824 */ /* 0x100fe200078e0a00 */
[C---:B------:R-:W-:Y:S01]  /*4850*/  ISETP.GT.U32.AND P5, PT, R0.reuse, R228, PT ;  /* 0x000000e40000720c */ /* 0x040fe20003fa4070 */
[----:B------:R-:W-:Y:S01]  /*4860*/  IMAD R230, R0, R4, R5 ;  /* 0x0000000400e67224 */ /* 0x000fe200078e0205 */
[----:B------:R-:W-:Y:S01]  /*4870*/  IABS R5, R6 ;  /* 0x0000000600057213 */ /* 0x000fe20000000000 */
[----:B------:R-:W-:Y:S01]  /*4880*/  @!P3 IMAD.IADD R224, R224, 0x1, -R0 ;  /* 0x00000001e0e0b824 */ /* 0x000fe200078e0a00 */
[----:B------:R-:W-:Y:S01]  /*4890*/  ISETP.GE.AND P4, PT, R8, RZ, PT ;  /* 0x000000ff0800720c */ /* 0x000fe20003f86270 */
[----:B------:R-:W-:Y:S01]  /*48a0*/  @!P1 IMAD.MOV R218, RZ, RZ, -R218 ;  /* 0x000000ffffda9224 */ /* 0x000fe200078e0ada */
[C---:B------:R-:W-:Y:S01]  /*48b0*/  ISETP.GT.U32.AND P3, PT, R0.reuse, R230, PT ;  /* 0x000000e60000720c */ /* 0x040fe20003f64070 */
[----:B------:R-:W-:Y:S01]  /*48c0*/  VIADD R8, R7, 0x59 ;  /* 0x0000005907087836 */ /* 0x000fe20000000000 */
[----:B------:R-:W-:Y:S01]  /*48d0*/  ISETP.GT.U32.AND P1, PT, R0, R226, PT ;  /* 0x000000e20000720c */ /* 0x000fe20003f24070 */
[----:B------:R-:W-:Y:S01]  /*48e0*/  IMAD.HI.U32 R3, R2, R5, RZ ;  /* 0x0000000502037227 */ /* 0x000fe200078e00ff */
[----:B------:R-:W-:-:S02]  /*48f0*/  @!P6 IADD3 R222, -R222, RZ, RZ ;  /* 0x000000ffdedee210 */ /* 0x000fc40007ffe1ff */
[----:B------:R-:W-:Y:S01]  /*4900*/  IABS R9, R8 ;  /* 0x0000000800097213 */ /* 0x000fe20000000000 */
[--C-:B------:R-:W-:Y:S01]  /*4910*/  @!P5 IMAD.IADD R228, R228, 0x1, -R0.reuse ;  /* 0x00000001e4e4d824 */ /* 0x100fe200078e0a00 */
[----:B------:R-:W-:Y:S01]  /*4920*/  ISETP.GE.AND P6, PT, R17, RZ, PT ;  /* 0x000000ff1100720c */ /* 0x000fe20003fc6270 */
[----:B------:R-:W-:Y:S02]  /*4930*/  IMAD.MOV R3, RZ, RZ, -R3 ;  /* 0x000000ffff037224 */ /* 0x000fe400078e0a03 */
[----:B------:R-:W-:Y:S01]  /*4940*/  IMAD.HI.U32 R4, R2, R9, RZ ;  /* 0x0000000902047227 */ /* 0x000fe200078e00ff */
[----:B------:R-:W-:Y:S02]  /*4950*/  ISETP.GT.U32.AND P5, PT, R0, R228, PT ;  /* 0x000000e40000720c */ /* 0x000fe40003fa4070 */
[----:B------:R-:W-:Y:S01]  /*4960*/  @!P3 IADD3 R230, R230, -R0, RZ ;  /* 0x80000000e6e6b210 */ /* 0x000fe20007ffe0ff */
[----:B------:R-:W-:Y:S01]  /*4970*/  @!P1 IMAD.IADD R226, R226, 0x1, -R0 ;  /* 0x00000001e2e29824 */ /* 0x000fe200078e0a00 */
[----:B------:R-:W-:Y:S01]  /*4980*/  IADD3 R4, -R4, RZ, RZ ;  /* 0x000000ff04047210 */ /* 0x000fe20007ffe1ff */
[C---:B------:R-:W-:Y:S01]  /*4990*/  IMAD R232, R0.reuse, R3, R5 ;  /* 0x0000000300e87224 */ /* 0x040fe200078e0205 */
[C---:B------:R-:W-:Y:S01]  /*49a0*/  ISETP.GT.U32.AND P3, PT, R0.reuse, R230, PT ;  /* 0x000000e60000720c */ /* 0x040fe20003f64070 */
[----:B------:R-:W-:Y:S01]  /*49b0*/  VIADD R3, R7, 0x5a ;  /* 0x0000005a07037836 */ /* 0x000fe20000000000 */
[C---:B------:R-:W-:Y:S01]  /*49c0*/  ISETP.GT.U32.AND P1, PT, R0.reuse, R226, PT ;  /* 0x000000e20000720c */ /* 0x040fe20003f24070 */
[----:B------:R-:W-:-:S02]  /*49d0*/  IMAD R238, R0, R4, R9 ;  /* 0x0000000400ee7224 */ /* 0x000fc400078e0209 */
[C---:B------:R-:W-:Y:S01]  /*49e0*/  VIADD R4, R7.reuse, 0x5b ;  /* 0x0000005b07047836 */ /* 0x040fe20000000000 */
[----:B------:R-:W-:Y:S01]  /*49f0*/  IABS R5, R3 ;  /* 0x0000000300057213 */ /* 0x000fe20000000000 */
[----:B------:R-:W-:Y:S01]  /*4a00*/  @!P2 IMAD.MOV R224, RZ, RZ, -R224 ;  /* 0x000000ffffe0a224 */ /* 0x000fe200078e0ae0 */
[----:B------:R-:W-:Y:S01]  /*4a10*/  @!P5 IADD3 R228, R228, -R0, RZ ;  /* 0x80000000e4e4d210 */ /* 0x000fe20007ffe0ff */
[C---:B------:R-:W-:Y:S01]  /*4a20*/  VIADD R10, R7.reuse, 0x5e ;  /* 0x0000005e070a7836 */ /* 0x040fe20000000000 */
[----:B------:R-:W-:Y:S01]  /*4a30*/  ISETP.GT.U32.AND P5, PT, R0, R232, PT ;  /* 0x000000e80000720c */ /* 0x000fe20003fa4070 */
[C---:B------:R-:W-:Y:S01]  /*4a40*/  VIADD R17, R7.reuse, 0x60 ;  /* 0x0000006007117836 */ /* 0x040fe20000000000 */
[----:B------:R-:W-:Y:S01]  /*4a50*/  IABS R9, R4 ;  /* 0x0000000400097213 */ /* 0x000fe20000000000 */
[----:B------:R-:W-:Y:S01]  /*4a60*/  @!P0 IMAD.MOV R228, RZ, RZ, -R228 ;  /* 0x000000ffffe48224 */ /* 0x000fe200078e0ae4 */
[----:B------:R-:W-:Y:S01]  /*4a70*/  @!P3 IADD3 R230, R230, -R0, RZ ;  /* 0x80000000e6e6b210 */ /* 0x000fe20007ffe0ff */
[----:B------:R-:W-:Y:S01]  /*4a80*/  @!P1 IMAD.IADD R226, R226, 0x1, -R0 ;  /* 0x00000001e2e29824 */ /* 0x000fe200078e0a00 */
[----:B------:R-:W-:Y:S01]  /*4a90*/  ISETP.GE.AND P2, PT, R6, RZ, PT ;  /* 0x000000ff0600720c */ /* 0x000fe20003f46270 */
[----:B------:R-:W-:Y:S01]  /*4aa0*/  VIADD R6, R7, 0x5c ;  /* 0x0000005c07067836 */ /* 0x000fe20000000000 */
[----:B------:R-:W-:Y:S01]  /*4ab0*/  ISETP.GE.AND P0, PT, R4, RZ, PT ;  /* 0x000000ff0400720c */ /* 0x000fe20003f06270 */
[----:B------:R-:W-:Y:S01]  /*4ac0*/  @!P6 IMAD.MOV R230, RZ, RZ, -R230 ;  /* 0x000000ffffe6e224 */ /* 0x000fe200078e0ae6 */
[----:B------:R-:W-:Y:S01]  /*4ad0*/  ISETP.GT.U32.AND P6, PT, R0, R238, PT ;  /* 0x000000ee0000720c */ /* 0x000fe20003fc4070 */
[----:B------:R-:W-:Y:S01]  /*4ae0*/  @!P4 IMAD.MOV R226, RZ, RZ, -R226 ;  /* 0x000000ffffe2c224 */ /* 0x000fe200078e0ae2 */
[----:B------:R-:W-:Y:S01]  /*4af0*/  ISETP.GE.AND P4, PT, R3, RZ, PT ;  /* 0x000000ff0300720c */ /* 0x000fe20003f86270 */
[----:B------:R-:W-:Y:S01]  /*4b00*/  @!P5 IMAD.IADD R232, R232, 0x1, -R0 ;  /* 0x00000001e8e8d824 */ /* 0x000fe200078e0a00 */
[----:B------:R-:W-:Y:S01]  /*4b10*/  ISETP.GE.AND P3, PT, R6, RZ, PT ;  /* 0x000000ff0600720c */ /* 0x000fe20003f66270 */
[----:B------:R-:W-:Y:S01]  /*4b20*/  IMAD.HI.U32 R3, R2, R5, RZ ;  /* 0x0000000502037227 */ /* 0x000fe200078e00ff */
[----:B------:R-:W-:-:S02]  /*4b30*/  IABS R15, R6 ;  /* 0x00000006000f7213 */ /* 0x000fc40000000000 */
[----:B------:R-:W-:Y:S01]  /*4b40*/  ISETP.GT.U32.AND P5, PT, R0, R232, PT ;  /* 0x000000e80000720c */ /* 0x000fe20003fa4070 */
[----:B------:R-:W-:Y:S01]  /*4b50*/  IMAD.MOV R240, RZ, RZ, -R3 ;  /* 0x000000fffff07224 */ /* 0x000fe200078e0a03 */
[----:B------:R-:W-:Y:S01]  /*4b60*/  IABS R6, R10 ;  /* 0x0000000a00067213 */ /* 0x000fe20000000000 */
[----:B------:R-:W-:Y:S01]  /*4b70*/  IMAD.HI.U32 R4, R2, R9, RZ ;  /* 0x0000000902047227 */ /* 0x000fe200078e00ff */
[----:B------:R-:W-:Y:S02]  /*4b80*/  ISETP.GE.AND P1, PT, R8, RZ, PT ;  /* 0x000000ff0800720c */ /* 0x000fe40003f26270 */
[----:B------:R-:W-:Y:S01]  /*4b90*/  @!P6 IADD3 R238, R238, -R0, RZ ;  /* 0x80000000eeeee210 */ /* 0x000fe20007ffe0ff */
[----:B------:R-:W-:Y:S01]  /*4ba0*/  IMAD R240, R0, R240, R5 ;  /* 0x000000f000f07224 */ /* 0x000fe200078e0205 */
[----:B------:R-:W-:Y:S01]  /*4bb0*/  IADD3 R4, -R4, RZ, RZ ;  /* 0x000000ff04047210 */ /* 0x000fe20007ffe1ff */
[----:B------:R-:W-:Y:S01]  /*4bc0*/  IMAD.HI.U32 R3, R2, R15, RZ ;  /* 0x0000000f02037227 */ /* 0x000fe200078e00ff */
[----:B------:R-:W-:-:S02]  /*4bd0*/  ISETP.GT.U32.AND P6, PT, R0, R238, PT ;  /* 0x000000ee0000720c */ /* 0x000fc40003fc4070 */
[----:B------:R-:W-:Y:S01]  /*4be0*/  IABS R175, R17 ;  /* 0x0000001100af7213 */ /* 0x000fe20000000000 */
[----:B------:R-:W-:Y:S01]  /*4bf0*/  @!P5 IMAD.IADD R232, R232, 0x1, -R0 ;  /* 0x00000001e8e8d824 */ /* 0x000fe200078e0a00 */
[C---:B------:R-:W-:Y:S01]  /*4c00*/  ISETP.GT.U32.AND P5, PT, R0.reuse, R240, PT ;  /* 0x000000f00000720c */ /* 0x040fe20003fa4070 */
[----:B------:R-:W-:Y:S02]  /*4c10*/  IMAD R242, R0, R4, R9 ;  /* 0x0000000400f27224 */ /* 0x000fe400078e0209 */
[----:B------:R-:W-:Y:S01]  /*4c20*/  IMAD.MOV.U32 R9, RZ, RZ, R6 ;  /* 0x000000ffff097224 */ /* 0x000fe200078e0006 */
[----:B------:R-:W-:Y:S01]  /*4c30*/  @!P2 IADD3 R232, -R232, RZ, RZ ;  /* 0x000000ffe8e8a210 */ /* 0x000fe20007ffe1ff */
[----:B------:R-:W-:Y:S02]  /*4c40*/  VIADD R8, R7, 0x5d ;  /* 0x0000005d07087836 */ /* 0x000fe40000000000 */
[----:B------:R-:W-:-:S03]  /*4c50*/  IMAD.HI.U32 R4, R2, R9, RZ ;  /* 0x0000000902047227 */ /* 0x000fc600078e00ff */
[----:B------:R-:W-:Y:S01]  /*4c60*/  IABS R5, R8 ;  /* 0x0000000800057213 */ /* 0x000fe20000000000 */
[--C-:B------:R-:W-:Y:S01]  /*4c70*/  @!P6 IMAD.IADD R238, R238, 0x1, -R0.reuse ;  /* 0x00000001eeeee824 */ /* 0x100fe200078e0a00 */
[----:B------:R-:W-:Y:S01]  /*4c80*/  ISETP.GT.U32.AND P6, PT, R0, R242, PT ;  /* 0x000000f20000720c */ /* 0x000fe20003fc4070 */
[----:B------:R-:W-:Y:S01]  /*4c90*/  IMAD.MOV R3, RZ, RZ, -R3 ;  /* 0x000000ffff037224 */ /* 0x000fe200078e0a03 */
[----:B------:R-:W-:Y:S01]  /*4ca0*/  IADD3 R4, -R4, RZ, RZ ;  /* 0x000000ff04047210 */ /* 0x000fe20007ffe1ff */
[----:B------:R-:W-:Y:S02]  /*4cb0*/  @!P5 IMAD.IADD R240, R240, 0x1, -R0 ;  /* 0x00000001f0f0d824 */ /* 0x000fe400078e0a00 */
[----:B------:R-:W-:Y:S02]  /*4cc0*/  IMAD R244, R0, R3, R15 ;  /* 0x0000000300f47224 */ /* 0x000fe400078e020f */
[----:B------:R-:W-:Y:S01]  /*4cd0*/  IMAD.HI.U32 R3, R2, R5, RZ ;  /* 0x0000000502037227 */ /* 0x000fe200078e00ff */
[----:B------:R-:W-:-:S02]  /*4ce0*/  ISETP.GT.U32.AND P5, PT, R0, R240, PT ;  /* 0x000000f00000720c */ /* 0x000fc40003fa4070 */
[C---:B------:R-:W-:Y:S01]  /*4cf0*/  ISETP.GT.U32.AND P2, PT, R0.reuse, R244, PT ;  /* 0x000000f40000720c */ /* 0x040fe20003f44070 */
[----:B------:R-:W-:Y:S02]  /*4d00*/  IMAD R248, R0, R4, R9 ;  /* 0x0000000400f87224 */ /* 0x000fe400078e0209 */
[----:B------:R-:W-:Y:S01]  /*4d10*/  IMAD.MOV R3, RZ, RZ, -R3 ;  /* 0x000000ffff037224 */ /* 0x000fe200078e0a03 */
[----:B------:R-:W-:Y:S01]  /*4d20*/  @!P6 IADD3 R242, R242, -R0, RZ ;  /* 0x80000000f2f2e210 */ /* 0x000fe20007ffe0ff */
[----:B------:R-:W-:Y:S01]  /*4d30*/  VIADD R6, R7, 0x5f ;  /* 0x0000005f07067836 */ /* 0x000fe20000000000 */
[C---:B------:R-:W-:Y:S01]  /*4d40*/  ISETP.GT.U32.AND P6, PT, R0.reuse, R248, PT ;  /* 0x000000f80000720c */ /* 0x040fe20003fc4070 */
[----:B------:R-:W-:Y:S02]  /*4d50*/  IMAD R246, R0, R3, R5 ;  /* 0x0000000300f67224 */ /* 0x000fe400078e0205 */
[----:B------:R-:W-:Y:S01]  /*4d60*/  @!P1 IMAD.MOV R238, RZ, RZ, -R238 ;  /* 0x000000ffffee9224 */ /* 0x000fe200078e0aee */
[----:B------:R-:W-:Y:S01]  /*4d70*/  IABS R15, R6 ;  /* 0x00000006000f7213 */ /* 0x000fe20000000000 */
[----:B------:R-:W-:Y:S01]  /*4d80*/  @!P5 IMAD.IADD R240, R240, 0x1, -R0 ;  /* 0x00000001f0f0d824 */ /* 0x000fe200078e0a00 */
[----:B------:R-:W-:Y:S01]  /*4d90*/  ISETP.GT.U32.AND P1, PT, R0, R246, PT ;  /* 0x000000f60000720c */ /* 0x000fe20003f24070 */
[----:B------:R-:W-:Y:S01]  /*4da0*/  IMAD.HI.U32 R4, R2, R175, RZ ;  /* 0x000000af02047227 */ /* 0x000fe200078e00ff */
[----:B------:R-:W-:-:S02]  /*4db0*/  ISETP.GE.AND P5, PT, R8, RZ, PT ;  /* 0x000000ff0800720c */ /* 0x000fc40003fa6270 */
[----:B------:R-:W-:Y:S01]  /*4dc0*/  @!P2 IADD3 R244, R244, -R0, RZ ;  /* 0x80000000f4f4a210 */ /* 0x000fe20007ffe0ff */
[----:B------:R-:W-:Y:S01]  /*4dd0*/  VIADD R8, R7, 0x61 ;  /* 0x0000006107087836 */ /* 0x000fe20000000000 */
[----:B------:R-:W-:Y:S01]  /*4de0*/  ISETP.GT.U32.AND P2, PT, R0, R242, PT ;  /* 0x000000f20000720c */ /* 0x000fe20003f44070 */
[----:B------:R-:W-:-:S03]  /*4df0*/  IMAD.HI.U32 R3, R2, R15, RZ ;  /* 0x0000000f02037227 */ /* 0x000fc600078e00ff */
[----:B------:R-:W-:Y:S01]  /*4e00*/  IABS R177, R8 ;  /* 0x0000000800b17213 */ /* 0x000fe20000000000 */
[----:B------:R-:W-:Y:S02]  /*4e10*/  @!P6 IMAD.IADD R248, R248, 0x1, -R0 ;  /* 0x00000001f8f8e824 */ /* 0x000fe400078e0a00 */
[----:B------:R-:W-:Y:S02]  /*4e20*/  IMAD.MOV R3, RZ, RZ, -R3 ;  /* 0x000000ffff037224 */ /* 0x000fe400078e0a03 */
[----:B------:R-:W-:Y:S01]  /*4e30*/  @!P4 IMAD.MOV R240, RZ, RZ, -R240 ;  /* 0x000000fffff0c224 */ /* 0x000fe200078e0af0 */
[C---:B------:R-:W-:Y:S01]  /*4e40*/  ISETP.GT.U32.AND P4, PT, R0.reuse, R248, PT ;  /* 0x000000f80000720c */ /* 0x040fe20003f84070 */
[----:B------:R-:W-:Y:S02]  /*4e50*/  IMAD.MOV R4, RZ, RZ, -R4 ;  /* 0x000000ffff047224 */ /* 0x000fe400078e0a04 */
[----:B------:R-:W-:Y:S01]  /*4e60*/  IMAD R250, R0, R3, R15 ;  /* 0x0000000300fa7224 */ /* 0x000fe200078e020f */
[----:B------:R-:W-:Y:S01]  /*4e70*/  @!P2 IADD3 R242, R242, -R0, RZ ;  /* 0x80000000f2f2a210 */ /* 0x000fe20007ffe0ff */
[----:B------:R-:W-:-:S03]  /*4e80*/  IMAD.HI.U32 R3, R2, R177, RZ ;  /* 0x000000b102037227 */ /* 0x000fc600078e00ff */
[----:B------:R-:W-:Y:S01]  /*4e90*/  ISETP.GT.U32.AND P2, PT, R0, R250, PT ;  /* 0x000000fa0000720c */ /* 0x000fe20003f44070 */
[--C-:B------:R-:W-:Y:S01]  /*4ea0*/  @!P1 IMAD.IADD R246, R246, 0x1, -R0.reuse ;  /* 0x00000001f6f69824 */ /* 0x100fe200078e0a00 */
[C---:B------:R-:W-:Y:S01]  /*4eb0*/  ISETP.GT.U32.AND P1, PT, R0.reuse, R244, PT ;  /* 0x000000f40000720c */ /* 0x040fe20003f24070 */
[----:B------:R-:W-:Y:S01]  /*4ec0*/  IMAD R175, R0, R4, R175 ;  /* 0x0000000400af7224 */ /* 0x000fe200078e02af */
[----:B------:R-:W-:Y:S01]  /*4ed0*/  @!P0 IADD3 R242, -R242, RZ, RZ ;  /* 0x000000fff2f28210 */ /* 0x000fe20007ffe1ff */
[----:B------:R-:W-:Y:S01]  /*4ee0*/  IMAD.MOV R4, RZ, RZ, -R3 ;  /* 0x000000ffff047224 */ /* 0x000fe200078e0a03 */
[C---:B------:R-:W-:Y:S01]  /*4ef0*/  ISETP.GT.U32.AND P6, PT, R0.reuse, R246, PT ;  /* 0x000000f60000720c */ /* 0x040fe20003fc4070 */
[C---:B------:R-:W-:Y:S02]  /*4f00*/  VIADD R9, R7.reuse, 0x62 ;  /* 0x0000006207097836 */ /* 0x040fe40000000000 */
[----:B------:R-:W-:Y:S02]  /*4f10*/  IMAD R177, R0, R4, R177 ;  /* 0x0000000400b17224 */ /* 0x000fe400078e02b1 */
[--C-:B------:R-:W-:Y:S01]  /*4f20*/  @!P4 IMAD.IADD R248, R248, 0x1, -R0.reuse ;  /* 0x00000001f8f8c824 */ /* 0x100fe200078e0a00 */
[----:B------:R-:W-:Y:S01]  /*4f30*/  IABS R179, R9 ;  /* 0x0000000900b37213 */ /* 0x000fe20000000000 */
[----:B------:R-:W-:Y:S01]  /*4f40*/  VIADD R15, R7, 0x63 ;  /* 0x00000063070f7836 */ /* 0x000fe20000000000 */
[----:B------:R-:W-:Y:S01]  /*4f50*/  ISETP.GT.U32.AND P4, PT, R0, R177, PT ;  /* 0x000000b10000720c */ /* 0x000fe20003f84070 */
[----:B------:R-:W-:Y:S01]  /*4f60*/  @!P1 IMAD.IADD R244, R244, 0x1, -R0 ;  /* 0x00000001f4f49824 */ /* 0x000fe200078e0a00 */
[----:B------:R-:W-:Y:S01]  /*4f70*/  ISETP.GT.U32.AND P1, PT, R0, R175, PT ;  /* 0x000000af0000720c */ /* 0x000fe20003f24070 */
[----:B------:R-:W-:Y:S01]  /*4f80*/  IMAD.HI.U32 R3, R2, R179, RZ ;  /* 0x000000b302037227 */ /* 0x000fe200078e00ff */
[----:B------:R-:W-:-:S03]  /*4f90*/  IABS R5, R15 ;  /* 0x0000000f00057213 */ /* 0x000fc60000000000 */
[--C-:B------:R-:W-:Y:S01]  /*4fa0*/  @!P2 IMAD.IADD R250, R250, 0x1, -R0.reuse ;  /* 0x00000001fafaa824 */ /* 0x100fe200078e0a00 */
[----:B------:R-:W-:Y:S01]  /*4fb0*/  ISETP.GE.AND P2, PT, R6, RZ, PT ;  /* 0x000000ff0600720c */ /* 0x000fe20003f46270 */
[--C-:B------:R-:W-:Y:S01]  /*4fc0*/  @!P6 IMAD.IADD R246, R246, 0x1, -R0.reuse ;  /* 0x00000001f6f6e824 */ /* 0x100fe200078e0a00 */
[----:B------:R-:W-:Y:S01]  /*4fd0*/  ISETP.GE.AND P6, PT, R10, RZ, PT ;  /* 0x000000ff0a00720c */ /* 0x000fe20003fc6270 */
[----:B------:R-:W-:Y:S01]  /*4fe0*/  VIADD R6, R7, 0x64 ;  /* 0x0000006407067836 */ /* 0x000fe20000000000 */
[----:B------:R-:W-:Y:S01]  /*4ff0*/  IADD3 R3, -R3, RZ, RZ ;  /* 0x000000ff03037210 */ /* 0x000fe20007ffe1ff */
[----:B------:R-:W-:Y:S01]  /*5000*/  IMAD.HI.U32 R4, R2, R5, RZ ;  /* 0x0000000502047227 */ /* 0x000fe200078e00ff */
[C---:B------:R-:W-:Y:S02]  /*5010*/  ISETP.GT.U32.AND P0, PT, R0.reuse, R250, PT ;  /* 0x000000fa0000720c */ /* 0x040fe40003f04070 */
[----:B------:R-:W-:Y:S01]  /*5020*/  IABS R183, R6 ;  /* 0x0000000600b77213 */ /* 0x000fe20000000000 */
[----:B------:R-:W-:Y:S01]  /*5030*/  @!P4 IMAD.IADD R177, R177, 0x1, -R0 ;  /* 0x00000001b1b1c824 */ /* 0x000fe200078e0a00 */
[----:B------:R-:W-:Y:S01]  /*5040*/  @!P1 IADD3 R175, R175, -R0, RZ ;  /* 0x80000000afaf9210 */ /* 0x000fe20007ffe0ff */
[----:B------:R-:W-:Y:S01]  /*5050*/  IMAD.MOV R4, RZ, RZ, -R4 ;  /* 0x000000ffff047224 */ /* 0x000fe200078e0a04 */
[----:B------:R-:W-:Y:S01]  /*5060*/  ISETP.GE.AND P1, PT, R17, RZ, PT ;  /* 0x000000ff1100720c */ /* 0x000fe20003f26270 */
[C---:B------:R-:W-:Y:S01]  /*5070*/  IMAD R179, R0.reuse, R3, R179 ;  /* 0x0000000300b37224 */ /* 0x040fe200078e02b3 */
[C---:B------:R-:W-:Y:S01]  /*5080*/  ISETP.GT.U32.AND P4, PT, R0.reuse, R177, PT ;  /* 0x000000b10000720c */ /* 0x040fe20003f84070 */
[C---:B------:R-:W-:Y:S01]  /*5090*/  IMAD R252, R0.reuse, R4, R5 ;  /* 0x0000000400fc7224 */ /* 0x040fe200078e0205 */
[----:B------:R-:W-:Y:S01]  /*50a0*/  IADD3 R10, R7, 0x6b, RZ ;  /* 0x0000006b070a7810 */ /* 0x000fe20007ffe0ff */
[----:B------:R-:W-:Y:S01]  /*50b0*/  @!P5 IMAD.MOV R246, RZ, RZ, -R246 ;  /* 0x000000fffff6d224 */ /* 0x000fe200078e0af6 */
[----:B------:R-:W-:Y:S01]  /*50c0*/  ISETP.GT.U32.AND P5, PT, R0, R179, PT ;  /* 0x000000b30000720c */ /* 0x000fe20003fa4070 */
[----:B------:R-:W-:Y:S01]  /*50d0*/  @!P6 IMAD.MOV R248, RZ, RZ, -R248 ;  /* 0x000000fffff8e224 */ /* 0x000fe200078e0af8 */
[----:B------:R-:W-:Y:S01]  /*50e0*/  ISETP.GE.AND P6, PT, R8, RZ, PT ;  /* 0x000000ff0800720c */ /* 0x000fe20003fc6270 */
[----:B------:R-:W-:Y:S01]  /*50f0*/  IMAD.HI.U32 R3, R2, R183, RZ ;  /* 0x000000b702037227 */ /* 0x000fe200078e00ff */
[----:B------:R-:W-:-:S02]  /*5100*/  @!P0 IADD3 R250, R250, -R0, RZ ;  /* 0x80000000fafa8210 */ /* 0x000fc40007ffe0ff */
[C---:B------:R-:W-:Y:S01]  /*5110*/  ISETP.GT.U32.AND P0, PT, R0.reuse, R252, PT ;  /* 0x000000fc0000720c */ /* 0x040fe20003f04070 */
[----:B------:R-:W-:Y:S01]  /*5120*/  @!P3 IMAD.MOV R244, RZ, RZ, -R244 ;  /* 0x000000fffff4b224 */ /* 0x000fe200078e0af4 */
[----:B------:R-:W-:Y:S01]  /*5130*/  ISETP.GT.U32.AND P3, PT, R0, R175, PT ;  /* 0x000000af0000720c */ /* 0x000fe20003f64070 */
[--C-:B------:R-:W-:Y:S01]  /*5140*/  @!P4 IMAD.IADD R177, R177, 0x1, -R0.reuse ;  /* 0x00000001b1b1c824 */ /* 0x100fe200078e0a00 */
[----:B------:R-:W-:Y:S01]  /*5150*/  IADD3 R3, -R3, RZ, RZ ;  /* 0x000000ff03037210 */ /* 0x000fe20007ffe1ff */
[----:B------:R-:W-:Y:S01]  /*5160*/  VIADD R5, R7, 0x65 ;  /* 0x0000006507057836 */ /* 0x000fe20000000000 */
[----:B------:R-:W-:Y:S01]  /*5170*/  ISETP.GE.AND P4, PT, R15, RZ, PT ;  /* 0x000000ff0f00720c */ /* 0x000fe20003f86270 */
[----:B------:R-:W-:Y:S01]  /*5180*/  @!P5 IMAD.IADD R179, R179, 0x1, -R0 ;  /* 0x00000001b3b3d824 */ /* 0x000fe200078e0a00 */
[----:B------:R-:W-:Y:S01]  /*5190*/  ISETP.GE.AND P5, PT, R6, RZ, PT ;  /* 0x000000ff0600720c */ /* 0x000fe20003fa6270 */
[----:B------:R-:W-:Y:S01]  /*51a0*/  IMAD R183, R0, R3, R183 ;  /* 0x0000000300b77224 */ /* 0x000fe200078e02b7 */
[----:B------:R-:W-:Y:S01]  /*51b0*/  IABS R185, R5 ;  /* 0x0000000500b97213 */ /* 0x000fe20000000000 */
[----:B------:R-:W-:-:S02]  /*51c0*/  @!P6 IMAD.MOV R177, RZ, RZ, -R177 ;  /* 0x000000ffffb1e224 */ /* 0x000fc400078e0ab1 */
[--C-:B------:R-:W-:Y:S01]  /*51d0*/  @!P0 IMAD.IADD R252, R252, 0x1, -R0.reuse ;  /* 0x00000001fcfc8824 */ /* 0x100fe200078e0a00 */
[C---:B------:R-:W-:Y:S01]  /*51e0*/  ISETP.GT.U32.AND P6, PT, R0.reuse, R183, PT ;  /* 0x000000b70000720c */ /* 0x040fe20003fc4070 */
[----:B------:R-:W-:Y:S01]  /*51f0*/  @!P3 IMAD.IADD R175, R175, 0x1, -R0 ;  /* 0x00000001afafb824 */ /* 0x000fe200078e0a00 */
[----:B------:R-:W-:Y:S01]  /*5200*/  ISETP.GT.U32.AND P0, PT, R0, R179, PT ;  /* 0x000000b30000720c */ /* 0x000fe20003f04070 */
[----:B------:R-:W-:Y:S01]  /*5210*/  IMAD.HI.U32 R4, R2, R185, RZ ;  /* 0x000000b902047227 */ /* 0x000fe200078e00ff */
[----:B------:R-:W-:Y:S02]  /*5220*/  ISETP.GE.AND P3, PT, R9, RZ, PT ;  /* 0x000000ff0900720c */ /* 0x000fe40003f66270 */
[----:B------:R-:W-:Y:S01]  /*5230*/  @!P1 IADD3 R175, -R175, RZ, RZ ;  /* 0x000000ffafaf9210 */ /* 0x000fe20007ffe1ff */
[----:B------:R-:W-:Y:S01]  /*5240*/  VIADD R3, R7, 0x66 ;  /* 0x0000006607037836 */ /* 0x000fe20000000000 */
[----:B------:R-:W-:Y:S01]  /*5250*/  ISETP.GT.U32.AND P1, PT, R0, R252, PT ;  /* 0x000000fc0000720c */ /* 0x000fe20003f24070 */
[----:B------:R-:W-:-:S02]  /*5260*/  IMAD.MOV R4, RZ, RZ, -R4 ;  /* 0x000000ffff047224 */ /* 0x000fc400078e0a04 */
[----:B------:R-:W-:Y:S01]  /*5270*/  @!P2 IMAD.MOV R250, RZ, RZ, -R250 ;  /* 0x000000fffffaa224 */ /* 0x000fe200078e0afa */
[----:B------:R-:W-:Y:S01]  /*5280*/  IABS R187, R3 ;  /* 0x0000000300bb7213 */ /* 0x000fe20000000000 */
[----:B------:R-:W-:Y:S01]  /*5290*/  IMAD R185, R0, R4, R185 ;  /* 0x0000000400b97224 */ /* 0x000fe200078e02b9 */
[----:B------:R-:W-:Y:S01]  /*52a0*/  @!P6 IADD3 R183, R183, -R0, RZ ;  /* 0x80000000b7b7e210 */ /* 0x000fe20007ffe0ff */
[----:B------:R-:W-:Y:S01]  /*52b0*/  VIADD R4, R7, 0x67 ;  /* 0x0000006707047836 */ /* 0x000fe20000000000 */
[----:B------:R-:W-:Y:S01]  /*52c0*/  ISETP.GE.AND P2, PT, R5, RZ, PT ;  /* 0x000000ff0500720c */ /* 0x000fe20003f46270 */
[--C-:B------:R-:W-:Y:S01]  /*52d0*/  @!P0 IMAD.IADD R179, R179, 0x1, -R0.reuse ;  /* 0x00000001b3b38824 */ /* 0x100fe200078e0a00 */
[----:B------:R-:W-:Y:S01]  /*52e0*/  ISETP.GE.AND P0, PT, R3, RZ, PT ;  /* 0x000000ff0300720c */ /* 0x000fe20003f06270 */
[----:B------:R-:W-:Y:S01]  /*52f0*/  IMAD.HI.U32 R3, R2, R187, RZ ;  /* 0x000000bb02037227 */ /* 0x000fe200078e00ff */
[----:B------:R-:W-:Y:S02]  /*5300*/  ISETP.GT.U32.AND P6, PT, R0, R183, PT ;  /* 0x000000b70000720c */ /* 0x000fe40003fc4070 */
[----:B------:R-:W-:Y:S01]  /*5310*/  IABS R189, R4 ;  /* 0x0000000400bd7213 */ /* 0x000fe20000000000 */
[----:B------:R-:W-:Y:S01]  /*5320*/  @!P1 IMAD.IADD R252, R252, 0x1, -R0 ;  /* 0x00000001fcfc9824 */ /* 0x000fe200078e0a00 */
[----:B------:R-:W-:Y:S01]  /*5330*/  ISETP.GE.AND P1, PT, R4, RZ, PT ;  /* 0x000000ff0400720c */ /* 0x000fe20003f26270 */
[----:B------:R-:W-:Y:S01]  /*5340*/  IMAD.MOV R4, RZ, RZ, -R3 ;  /* 0x000000ffff047224 */ /* 0x000fe200078e0a03 */
[----:B------:R-:W-:Y:S01]  /*5350*/  IADD3 R5, R7, 0x68, RZ ;  /* 0x0000006807057810 */ /* 0x000fe20007ffe0ff */
[----:B------:R-:W-:-:S03]  /*5360*/  IMAD.HI.U32 R3, R2, R189, RZ ;  /* 0x000000bd02037227 */ /* 0x000fc600078e00ff */
[----:B------:R-:W-:Y:S01]  /*5370*/  IABS R9, R5 ;  /* 0x0000000500097213 */ /* 0x000fe20000000000 */
[C---:B------:R-:W-:Y:S02]  /*5380*/  IMAD R187, R0.reuse, R4, R187 ;  /* 0x0000000400bb7224 */ /* 0x040fe400078e02bb */
[----:B------:R-:W-:Y:S02]  /*5390*/  @!P6 IMAD.IADD R183, R183, 0x1, -R0 ;  /* 0x00000001b7b7e824 */ /* 0x000fe400078e0a00 */
[----:B------:R-:W-:Y:S01]  /*53a0*/  @!P4 IMAD.MOV R252, RZ, RZ, -R252 ;  /* 0x000000fffffcc224 */ /* 0x000fe200078e0afc */
[----:B------:R-:W-:Y:S01]  /*53b0*/  ISETP.GT.U32.AND P6, PT, R0, R187, PT ;  /* 0x000000bb0000720c */ /* 0x000fe20003fc4070 */
[----:B------:R-:W-:Y:S01]  /*53c0*/  VIADD R8, R7, 0x6a ;  /* 0x0000006a07087836 */ /* 0x000fe20000000000 */
[----:B------:R-:W-:Y:S01]  /*53d0*/  ISETP.GE.AND P4, PT, R5, RZ, PT ;  /* 0x000000ff0500720c */ /* 0x000fe20003f86270 */
[----:B------:R-:W-:Y:S01]  /*53e0*/  @!P3 IMAD.MOV R179, RZ, RZ, -R179 ;  /* 0x000000ffffb3b224 */ /* 0x000fe200078e0ab3 */
[----:B------:R-:W-:Y:S01]  /*53f0*/  IADD3 R5, -R3, RZ, RZ ;  /* 0x000000ff03057210 */ /* 0x000fe20007ffe1ff */
[----:B------:R-:W-:Y:S01]  /*5400*/  IMAD.HI.U32 R3, R2, R9, RZ ;  /* 0x0000000902037227 */ /* 0x000fe200078e00ff */
[----:B------:R-:W-:-:S03]  /*5410*/  ISETP.GT.U32.AND P3, PT, R0, R185, PT ;  /* 0x000000b90000720c */ /* 0x000fc60003f64070 */
[C---:B------:R-:W-:Y:S01]  /*5420*/  IMAD R189, R0.reuse, R5, R189 ;  /* 0x0000000500bd7224 */ /* 0x040fe200078e02bd */
[----:B------:R-:W-:Y:S01]  /*5430*/  IABS R5, R8 ;  /* 0x0000000800057213 */ /* 0x000fe20000000000 */
[----:B------:R-:W-:Y:S02]  /*5440*/  IMAD.MOV R3, RZ, RZ, -R3 ;  /* 0x000000ffff037224 */ /* 0x000fe400078e0a03 */
[----:B------:R-:W-:Y:S02]  /*5450*/  @!P6 IMAD.IADD R187, R187, 0x1, -R0 ;  /* 0x00000001bbbbe824 */ /* 0x000fe400078e0a00 */
[----:B------:R-:W-:Y:S01]  /*5460*/  IMAD R64, R0, R3, R9 ;  /* 0x0000000300407224 */ /* 0x000fe200078e0209 */
[----:B------:R-:W-:Y:S01]  /*5470*/  IABS R9, R10 ;  /* 0x0000000a00097213 */ /* 0x000fe20000000000 */
[----:B------:R-:W-:Y:S01]  /*5480*/  IMAD.HI.U32 R3, R2, R5, RZ ;  /* 0x0000000502037227 */ /* 0x000fe200078e00ff */
[----:B------:R-:W-:-:S03]  /*5490*/  ISETP.GT.U32.AND P6, PT, R0, R187, PT ;  /* 0x000000bb0000720c */ /* 0x000fc60003fc4070 */
[----:B------:R-:W-:Y:S01]  /*54a0*/  @!P5 IMAD.MOV R183, RZ, RZ, -R183 ;  /* 0x000000ffffb7d224 */ /* 0x000fe200078e0ab7 */
[----:B------:R-:W-:Y:S01]  /*54b0*/  IADD3 R3, -R3, RZ, RZ ;  /* 0x000000ff03037210 */ /* 0x000fe20007ffe1ff */
[----:B------:R-:W-:Y:S01]  /*54c0*/  VIADD R6, R7, 0x69 ;  /* 0x0000006907067836 */ /* 0x000fe20000000000 */
[C---:B------:R-:W-:Y:S01]  /*54d0*/  ISETP.GT.U32.AND P5, PT, R0.reuse, R189, PT ;  /* 0x000000bd0000720c */ /* 0x040fe20003fa4070 */
[--C-:B------:R-:W-:Y:S02]  /*54e0*/  @!P3 IMAD.IADD R185, R185, 0x1, -R0.reuse ;  /* 0x00000001b9b9b824 */ /* 0x100fe400078e0a00 */
[C---:B------:R-:W-:Y:S01]  /*54f0*/  IMAD R60, R0.reuse, R3, R5 ;  /* 0x00000003003c7224 */ /* 0x040fe200078e0205 */
[----:B------:R-:W-:Y:S01]  /*5500*/  IABS R15, R6 ;  /* 0x00000006000f7213 */ /* 0x000fe20000000000 */
[----:B------:R-:W-:Y:S01]  /*5510*/  VIADD R17, R7, 0x6c ;  /* 0x0000006c07117836 */ /* 0x000fe20000000000 */
[----:B------:R-:W-:Y:S01]  /*5520*/  ISETP.GT.U32.AND P3, PT, R0, R185, PT ;  /* 0x000000b90000720c */ /* 0x000fe20003f64070 */
[----:B------:R-:W-:Y:S01]  /*5530*/  @!P6 IMAD.IADD R187, R187, 0x1, -R0 ;  /* 0x00000001bbbbe824 */ /* 0x000fe200078e0a00 */
[----:B------:R-:W-:Y:S01]  /*5540*/  ISETP.GE.AND P6, PT, R6, RZ, PT ;  /* 0x000000ff0600720c */ /* 0x000fe20003fc6270 */
[----:B------:R-:W-:-:S04]  /*5550*/  IMAD.HI.U32 R4, R2, R15, RZ ;  /* 0x0000000f02047227 */ /* 0x000fc800078e00ff */
[----:B------:R-:W-:Y:S01]  /*5560*/  @!P0 IMAD.MOV R187, RZ, RZ, -R187 ;  /* 0x000000ffffbb8224 */ /* 0x000fe200078e0abb */
[----:B------:R-:W-:Y:S01]  /*5570*/  ISETP.GT.U32.AND P0, PT, R0, R60, PT ;  /* 0x0000003c0000720c */ /* 0x000fe20003f04070 */
[----:B------:R-:W-:Y:S01]  /*5580*/  @!P5 IMAD.IADD R189, R189, 0x1, -R0 ;  /* 0x00000001bdbdd824 */ /* 0x000fe200078e0a00 */
[----:B------:R-:W-:Y:S01]  /*5590*/  IADD3 R4, -R4, RZ, RZ ;  /* 0x000000ff04047210 */ /* 0x000fe20007ffe1ff */
[----:B------:R-:W-:-:S03]  /*55a0*/  IMAD.HI.U32 R3, R2, R9, RZ ;  /* 0x0000000902037227 */ /* 0x000fc600078e00ff */
[C---:B------:R-:W-:Y:S01]  /*55b0*/  ISETP.GT.U32.AND P5, PT, R0.reuse, R189, PT ;  /* 0x000000bd0000720c */ /* 0x040fe20003fa4070 */
[C---:B------:R-:W-:Y:S01]  /*55c0*/  IMAD R62, R0.reuse, R4, R15 ;  /* 0x00000004003e7224 */ /* 0x040fe200078e020f */
[----:B------:R-:W-:Y:S01]  /*55d0*/  IABS R15, R17 ;  /* 0x00000011000f7213 */ /* 0x000fe20000000000 */
[--C-:B------:R-:W-:Y:S01]  /*55e0*/  @!P3 IMAD.IADD R185, R185, 0x1, -R0.reuse ;  /* 0x00000001b9b9b824 */ /* 0x100fe200078e0a00 */
[----:B------:R-:W-:Y:S01]  /*55f0*/  ISETP.GT.U32.AND P3, PT, R0, R64, PT ;  /* 0x000000400000720c */ /* 0x000fe20003f64070 */
[----:B------:R-:W-:Y:S02]  /*5600*/  IMAD.MOV R3, RZ, RZ, -R3 ;  /* 0x000000ffff037224 */ /* 0x000fe400078e0a03 */
[----:B------:R-:W-:Y:S02]  /*5610*/  @!P0 IMAD.IADD R60, R60, 0x1, -R0 ;  /* 0x000000013c3c8824 */ /* 0x000fe400078e0a00 */
[----:B------:R-:W-:Y:S01]  /*5620*/  @!P2 IMAD.MOV R185, RZ, RZ, -R185 ;  /* 0x000000ffffb9a224 */ /* 0x000fe200078e0ab9 */
[----:B------:R-:W-:Y:S01]  /*5630*/  ISETP.GT.U32.AND P2, PT, R0, R62, PT ;  /* 0x0000003e0000720c */ /* 0x000fe20003f44070 */
[----:B------:R-:W-:Y:S01]  /*5640*/  IMAD.HI.U32 R4, R2, R15, RZ ;  /* 0x0000000f02047227 */ /* 0x000fe200078e00ff */
[----:B------:R-:W-:-:S02]  /*5650*/  ISETP.GT.U32.AND P0, PT, R0, R60, PT ;  /* 0x0000003c0000720c */ /* 0x000fc40003f04070 */
[----:B------:R-:W-:Y:S01]  /*5660*/  @!P5 IADD3 R189, R189, -R0, RZ ;  /* 0x80000000bdbdd210 */ /* 0x000fe20007ffe0ff */
[----:B------:R-:W-:Y:S01]  /*5670*/  IMAD R58, R0, R3, R9 ;  /* 0x00000003003a7224 */ /* 0x000fe200078e0209 */
[----:B------:R-:W-:Y:S01]  /*5680*/  ISETP.GE.AND P5, PT, R8, RZ, PT ;  /* 0x000000ff0800720c */ /* 0x000fe20003fa6270 */
[--C-:B------:R-:W-:Y:S01]  /*5690*/  @!P3 IMAD.IADD R64, R64, 0x1, -R0.reuse ;  /* 0x000000014040b824 */ /* 0x100fe200078e0a00 */
[----:B------:R-:W-:Y:S01]  /*56a0*/  IADD3 R4, -R4, RZ, RZ ;  /* 0x000000ff04047210 */ /* 0x000fe20007ffe1ff */
[C---:B------:R-:W-:Y:S01]  /*56b0*/  VIADD R6, R7.reuse, 0x6f ;  /* 0x0000006f07067836 */ /* 0x040fe20000000000 */
[C---:B------:R-:W-:Y:S01]  /*56c0*/  IADD3 R3, R7.reuse, 0x6d, RZ ;  /* 0x0000006d07037810 */ /* 0x040fe20007ffe0ff */
[----:B------:R-:W-:Y:S01]  /*56d0*/  @!P1 IMAD.MOV R189, RZ, RZ, -R189 ;  /* 0x000000ffffbd9224 */ /* 0x000fe200078e0abd */
[----:B------:R-:W-:Y:S01]  /*56e0*/  ISETP.GT.U32.AND P3, PT, R0, R64, PT ;  /* 0x000000400000720c */ /* 0x000fe20003f64070 */
[----:B------:R-:W-:Y:S01]  /*56f0*/  @!P2 IMAD.IADD R62, R62, 0x1, -R0 ;  /* 0x000000013e3ea824 */ /* 0x000fe200078e0a00 */
[----:B------:R-:W-:Y:S01]  /*5700*/  IABS R5, R3 ;  /* 0x0000000300057213 */ /* 0x000fe20000000000 */
[----:B------:R-:W-:Y:S01]  /*5710*/  IMAD R54, R0, R4, R15 ;  /* 0x0000000400367224 */ /* 0x000fe200078e020f */
[----:B------:R-:W-:Y:S01]  /*5720*/  @!P0 IADD3 R60, R60, -R0, RZ ;  /* 0x800000003c3c8210 */ /* 0x000fe20007ffe0ff */
[C---:B------:R-:W-:Y:S01]  /*5730*/  VIADD R4, R7.reuse, 0x6e ;  /* 0x0000006e07047836 */ /* 0x040fe20000000000 */
[C---:B------:R-:W-:Y:S01]  /*5740*/  ISETP.GT.U32.AND P2, PT, R0.reuse, R62, PT ;  /* 0x0000003e0000720c */ /* 0x040fe20003f44070 */
[----:B------:R-:W-:Y:S01]  /*5750*/  VIADD R8, R7, 0x70 ;  /* 0x0000007007087836 */ /* 0x000fe20000000000 */
[----:B------:R-:W-:Y:S01]  /*5760*/  IABS R15, R6 ;  /* 0x00000006000f7213 */ /* 0x000fe20000000000 */
[----:B------:R-:W-:Y:S01]  /*5770*/  @!P5 IMAD.MOV R60, RZ, RZ, -R60 ;  /* 0x000000ffff3cd224 */ /* 0x000fe200078e0a3c */
[----:B------:R-:W-:-:S02]  /*5780*/  ISETP.GT.U32.AND P5, PT, R0, R54, PT ;  /* 0x000000360000720c */ /* 0x000fc40003fa4070 */
[----:B------:R-:W-:Y:S01]  /*5790*/  IABS R9, R4 ;  /* 0x0000000400097213 */ /* 0x000fe20000000000 */
[----:B------:R-:W-:Y:S01]  /*57a0*/  @!P3 IMAD.IADD R64, R64, 0x1, -R0 ;  /* 0x000000014040b824 */ /* 0x000fe200078e0a00 */
[----:B------:R-:W-:Y:S02]  /*57b0*/  ISETP.GE.AND P1, PT, R10, RZ, PT ;  /* 0x000000ff0a00720c */ /* 0x000fe40003f26270 */
[----:B------:R-:W-:Y:S01]  /*57c0*/  ISETP.GE.AND P3, PT, R17, RZ, PT ;  /* 0x000000ff1100720c */ /* 0x000fe20003f66270 */
[----:B------:R-:W-:Y:S01]  /*57d0*/  @!P4 IMAD.MOV R64, RZ, RZ, -R64 ;  /* 0x000000ffff40c224 */ /* 0x000fe200078e0a40 */
[----:B------:R-:W-:Y:S02]  /*57e0*/  ISETP.GT.U32.AND P4, PT, R0, R58, PT ;  /* 0x0000003a0000720c */ /* 0x000fe40003f84070 */
[-C--:B------:R-:W-:Y:S02]  /*57f0*/  @!P2 IADD3 R62, R62, -R0.reuse, RZ ;  /* 0x800000003e3ea210 */ /* 0x080fe40007ffe0ff */
[----:B------:R-:W-:Y:S01]  /*5800*/  ISETP.GE.AND P2, PT, R3, RZ, PT ;  /* 0x000000ff0300720c */ /* 0x000fe20003f46270 */
[----:B------:R-:W-:Y:S01]  /*5810*/  IMAD.HI.U32 R3, R2, R5, RZ ;  /* 0x0000000502037227 */ /* 0x000fe200078e00ff */
[----:B------:R-:W-:-:S02]  /*5820*/  @!P5 IADD3 R54, R54, -R0, RZ ;  /* 0x800000003636d210 */ /* 0x000fc40007ffe0ff */
[----:B------:R-:W-:Y:S01]  /*5830*/  IABS R17, R8 ;  /* 0x0000000800117213 */ /* 0x000fe20000000000 */
[----:B------:R-:W-:Y:S01]  /*5840*/  @!P6 IMAD.MOV R62, RZ, RZ, -R62 ;  /* 0x000000ffff3ee224 */ /* 0x000fe200078e0a3e */
[----:B------:R-:W-:Y:S01]  /*5850*/  ISETP.GE.AND P6, PT, R4, RZ, PT ;  /* 0x000000ff0400720c */ /* 0x000fe20003fc6270 */
[----:B------:R-:W-:Y:S01]  /*5860*/  IMAD.HI.U32 R4, R2, R15, RZ ;  /* 0x0000000f02047227 */ /* 0x000fe200078e00ff */
[----:B------:R-:W-:Y:S02]  /*5870*/  ISETP.GT.U32.AND P5, PT, R0, R54, PT ;  /* 0x000000360000720c */ /* 0x000fe40003fa4070 */
[----:B------:R-:W-:Y:S01]  /*5880*/  ISETP.GE.AND P0, PT, R6, RZ, PT ;  /* 0x000000ff0600720c */ /* 0x000fe20003f06270 */
[----:B------:R-:W-:Y:S02]  /*5890*/  IMAD.MOV R4, RZ, RZ, -R4 ;  /* 0x000000ffff047224 */ /* 0x000fe400078e0a04 */
[----:B------:R-:W-:Y:S02]  /*58a0*/  @!P4 IMAD.IADD R58, R58, 0x1, -R0 ;  /* 0x000000013a3ac824 */ /* 0x000fe400078e0a00 */
[C---:B------:R-:W-:Y:S01]  /*58b0*/  IMAD R10, R0.reuse, R4, R15 ;  /* 0x00000004000a7224 */ /* 0x040fe200078e020f */
[----:B------:R-:W-:Y:S01]  /*58c0*/  IABS R15, R29 ;  /* 0x0000001d000f7213 */ /* 0x000fe20000000000 */
[----:B------:R-:W-:Y:S01]  /*58d0*/  IMAD.MOV R3, RZ, RZ, -R3 ;  /* 0x000000ffff037224 */ /* 0x000fe200078e0a03 */
[----:B------:R-:W-:Y:S01]  /*58e0*/  ISETP.GT.U32.AND P4, PT, R0, R58, PT ;  /* 0x0000003a0000720c */ /* 0x000fe20003f84070 */
[----:B------:R-:W-:-:S04]  /*58f0*/  IMAD.HI.U32 R6, R2, R19, RZ ;  /* 0x0000001302067227 */ /* 0x000fc800078e00ff */
[----:B------:R-:W-:Y:S01]  /*5900*/  @!P5 IMAD.IADD R54, R54, 0x1, -R0 ;  /* 0x000000013636d824 */ /* 0x000fe200078e0a00 */
[C---:B------:R-:W-:Y:S01]  /*5910*/  ISETP.GT.U32.AND P5, PT, R0.reuse, R10, PT ;  /* 0x0000000a0000720c */ /* 0x040fe20003fa4070 */
[----:B------:R-:W-:Y:S02]  /*5920*/  IMAD R56, R0, R3, R5 ;  /* 0x0000000300387224 */ /* 0x000fe400078e0205 */
[----:B------:R-:W-:-:S04]  /*5930*/  IMAD.HI.U32 R5, R2, R17, RZ ;  /* 0x0000001102057227 */ /* 0x000fc800078e00ff */
[----:B------:R-:W-:Y:S01]  /*5940*/  IMAD.MOV R5, RZ, RZ, -R5 ;  /* 0x000000ffff057224 */ /* 0x000fe200078e0a05 */
[----:B------:R-:W-:Y:S01]  /*5950*/  @!P4 IADD3 R58, R58, -R0, RZ ;  /* 0x800000003a3ac210 */ /* 0x000fe20007ffe0ff */
[----:B------:R-:W-:Y:S01]  /*5960*/  IMAD.HI.U32 R3, R2, R9, RZ ;  /* 0x0000000902037227 */ /* 0x000fe200078e00ff */
[----:B------:R-:W-:-:S03]  /*5970*/  ISETP.GT.U32.AND P4, PT, R0, R56, PT ;  /* 0x000000380000720c */ /* 0x000fc60003f84070 */
[----:B------:R-:W-:Y:S01]  /*5980*/  IMAD R50, R0, R5, R17 ;  /* 0x0000000500327224 */ /* 0x000fe200078e0211 */
[----:B------:R-:W-:Y:S01]  /*5990*/  IABS R5, R25 ;  /* 0x0000001900057213 */ /* 0x000fe20000000000 */
[----:B------:R-:W-:Y:S01]  /*59a0*/  @!P5 IMAD.IADD R10, R10, 0x1, -R0 ;  /* 0x000000010a0ad824 */ /* 0x000fe200078e0a00 */
[----:B------:R-:W-:Y:S01]  /*59b0*/  IABS R17, R31 ;  /* 0x0000001f00117213 */ /* 0x000fe20000000000 */
[----:B------:R-:W-:Y:S02]  /*59c0*/  IMAD.MOV R3, RZ, RZ, -R3 ;  /* 0x000000ffff037224 */ /* 0x000fe400078e0a03 */
[----:B------:R-:W-:Y:S01]  /*59d0*/  IMAD.MOV R6, RZ, RZ, -R6 ;  /* 0x000000ffff067224 */ /* 0x000fe200078e0a06 */
[C---:B------:R-:W-:Y:S01]  /*59e0*/  ISETP.GT.U32.AND P5, PT, R0.reuse, R10, PT ;  /* 0x0000000a0000720c */ /* 0x040fe20003fa4070 */
[----:B------:R-:W-:Y:S01]  /*59f0*/  IMAD R52, R0, R3, R9 ;  /* 0x0000000300347224 */ /* 0x000fe200078e0209 */
[----:B------:R-:W-:Y:S01]  /*5a00*/  IABS R9, R27 ;  /* 0x0000001b00097213 */ /* 0x000fe20000000000 */
[----:B------:R-:W-:-:S04]  /*5a10*/  IMAD.HI.U32 R3, R2, R5, RZ ;  /* 0x0000000502037227 */ /* 0x000fc800078e00ff */
[----:B------:R-:W-:Y:S02]  /*5a20*/  IMAD.MOV R3, RZ, RZ, -R3 ;  /* 0x000000ffff037224 */ /* 0x000fe400078e0a03 */
[----:B------:R-:W-:Y:S02]  /*5a30*/  @!P4 IMAD.IADD R56, R56, 0x1, -R0 ;  /* 0x000000013838c824 */ /* 0x000fe400078e0a00 */
[----:B------:R-:W-:Y:S02]  /*5a40*/  IMAD R4, R0, R3, R5 ;  /* 0x0000000300047224 */ /* 0x000fe400078e0205 */
[----:B------:R-:W-:Y:S01]  /*5a50*/  @!P5 IADD3 R10, R10, -R0, RZ ;  /* 0x800000000a0ad210 */ /* 0x000fe20007ffe0ff */
[C---:B------:R-:W-:Y:S01]  /*5a60*/  IMAD R48, R0.reuse, R6, R19 ;  /* 0x0000000600307224 */ /* 0x040fe200078e0213 */
[----:B------:R-:W-:Y:S01]  /*5a70*/  ISETP.GT.U32.AND P4, PT, R0, R56, PT ;  /* 0x000000380000720c */ /* 0x000fe20003f84070 */
[----:B------:R-:W-:Y:S01]  /*5a80*/  IMAD.HI.U32 R6, R2, R17, RZ ;  /* 0x0000001102067227 */ /* 0x000fe200078e00ff */
[----:B------:R-:W-:-:S02]  /*5a90*/  ISETP.GT.U32.AND P5, PT, R0, R4, PT ;  /* 0x000000040000720c */ /* 0x000fc40003fa4070 */
[----:B------:R-:W-:Y:S01]  /*5aa0*/  IABS R19, R35 ;  /* 0x0000002300137213 */ /* 0x000fe20000000000 */
[----:B------:R-:W-:Y:S01]  /*5ab0*/  IMAD.HI.U32 R5, R2, R15, RZ ;  /* 0x0000000f02057227 */ /* 0x000fe200078e00ff */
[----:B------:R-:W-:Y:S02]  /*5ac0*/  IADD3 R44, -R6, RZ, RZ ;  /* 0x000000ff062c7210 */ /* 0x000fe40007ffe1ff */
[----:B------:R-:W-:Y:S01]  /*5ad0*/  @!P0 IADD3 R10, -R10, RZ, RZ ;  /* 0x000000ff0a0a8210 */ /* 0x000fe20007ffe1ff */
[----:B------:R-:W-:Y:S01]  /*5ae0*/  @!P3 IMAD.MOV R54, RZ, RZ, -R54 ;  /* 0x000000ffff36b224 */ /* 0x000fe200078e0a36 */
[----:B------:R-:W-:Y:S01]  /*5af0*/  ISETP.GT.U32.AND P3, PT, R0, R50, PT ;  /* 0x000000320000720c */ /* 0x000fe20003f64070 */
[----:B------:R-:W-:Y:S02]  /*5b00*/  IMAD.MOV R5, RZ, RZ, -R5 ;  /* 0x000000ffff057224 */ /* 0x000fe400078e0a05 */
[-C--:B------:R-:W-:Y:S01]  /*5b10*/  @!P4 IADD3 R56, R56, -R0.reuse, RZ ;  /* 0x800000003838c210 */ /* 0x080fe20007ffe0ff */
[----:B------:R-:W-:Y:S01]  /*5b20*/  IMAD.HI.U32 R3, R2, R9, RZ ;  /* 0x0000000902037227 */ /* 0x000fe200078e00ff */
[----:B------:R-:W-:-:S02]  /*5b30*/  @!P5 IADD3 R4, R4, -R0, RZ ;  /* 0x800000000404d210 */ /* 0x000fc40007ffe0ff */
[C---:B------:R-:W-:Y:S01]  /*5b40*/  ISETP.GT.U32.AND P4, PT, R0.reuse, R48, PT ;  /* 0x000000300000720c */ /* 0x040fe20003f84070 */
[----:B------:R-:W-:Y:S01]  /*5b50*/  @!P1 IMAD.MOV R58, RZ, RZ, -R58 ;  /* 0x000000ffff3a9224 */ /* 0x000fe200078e0a3a */
[C---:B------:R-:W-:Y:S01]  /*5b60*/  ISETP.GT.U32.AND P5, PT, R0.reuse, R4, PT ;  /* 0x000000040000720c */ /* 0x040fe20003fa4070 */
[C---:B------:R-:W-:Y:S01]  /*5b70*/  IMAD R46, R0.reuse, R5, R15 ;  /* 0x00000005002e7224 */ /* 0x040fe200078e020f */
[C---:B------:R-:W-:Y:S01]  /*5b80*/  ISETP.GT.U32.AND P1, PT, R0.reuse, R52, PT ;  /* 0x000000340000720c */ /* 0x040fe20003f24070 */
[----:B------:R-:W-:Y:S01]  /*5b90*/  IMAD R44, R0, R44, R17 ;  /* 0x0000002c002c7224 */ /* 0x000fe200078e0211 */
[----:B------:R-:W-:Y:S01]  /*5ba0*/  IABS R17, R33 ;  /* 0x0000002100117213 */ /* 0x000fe20000000000 */
[----:B------:R-:W-:Y:S01]  /*5bb0*/  IMAD.MOV R3, RZ, RZ, -R3 ;  /* 0x000000ffff037224 */ /* 0x000fe200078e0a03 */
[----:B------:R-:W-:Y:S01]  /*5bc0*/  IABS R15, R7 ;  /* 0x00000007000f7213 */ /* 0x000fe20000000000 */
[----:B------:R-:W-:Y:S02]  /*5bd0*/  @!P3 IMAD.IADD R50, R50, 0x1, -R0 ;  /* 0x000000013232b824 */ /* 0x000fe400078e0a00 */
[----:B------:R-:W-:-:S02]  /*5be0*/  IMAD R6, R0, R3, R9 ;  /* 0x0000000300067224 */ /* 0x000fc400078e0209 */
[--C-:B------:R-:W-:Y:S01]  /*5bf0*/  @!P4 IMAD.IADD R48, R48, 0x1, -R0.reuse ;  /* 0x000000013030c824 */ /* 0x100fe200078e0a00 */
[----:B------:R-:W-:Y:S01]  /*5c00*/  ISETP.GT.U32.AND P3, PT, R0, R50, PT ;  /* 0x000000320000720c */ /* 0x000fe20003f64070 */
[----:B------:R-:W-:Y:S01]  /*5c10*/  IMAD.HI.U32 R3, R2, R17, RZ ;  /* 0x0000001102037227 */ /* 0x000fe200078e00ff */
[----:B------:R-:W-:Y:S02]  /*5c20*/  @!P5 IADD3 R4, R4, -R0, RZ ;  /* 0x800000000404d210 */ /* 0x000fe40007ffe0ff */
[C---:B------:R-:W-:Y:S01]  /*5c30*/  ISETP.GT.U32.AND P5, PT, R0.reuse, R46, PT ;  /* 0x0000002e0000720c */ /* 0x040fe20003fa4070 */
[----:B------:R-:W-:Y:S01]  /*5c40*/  IMAD.MOV R42, RZ, RZ, -R3 ;  /* 0x000000ffff2a7224 */ /* 0x000fe200078e0a03 */
[----:B------:R-:W-:Y:S01]  /*5c50*/  ISETP.GT.U32.AND P4, PT, R0, R48, PT ;  /* 0x000000300000720c */ /* 0x000fe20003f84070 */
[----:B------:R-:W-:Y:S02]  /*5c60*/  @!P1 IMAD.IADD R52, R52, 0x1, -R0 ;  /* 0x0000000134349824 */ /* 0x000fe400078e0a00 */
[----:B------:R-:W-:Y:S01]  /*5c70*/  IMAD R42, R0, R42, R17 ;  /* 0x0000002a002a7224 */ /* 0x000fe200078e0211 */
[----:B------:R-:W-:Y:S01]  /*5c80*/  IABS R17, R41 ;  /* 0x0000002900117213 */ /* 0x000fe20000000000 */
[----:B------:R-:W-:Y:S01]  /*5c90*/  IMAD.HI.U32 R5, R2, R19, RZ ;  /* 0x0000001302057227 */ /* 0x000fe200078e00ff */
[----:B------:R-:W-:-:S03]  /*5ca0*/  ISETP.GT.U32.AND P1, PT, R0, R52, PT ;  /* 0x000000340000720c */ /* 0x000fc60003f24070 */
[--C-:B------:R-:W-:Y:S01]  /*5cb0*/  @!P3 IMAD.IADD R50, R50, 0x1, -R0.reuse ;  /* 0x000000013232b824 */ /* 0x100fe200078e0a00 */
[----:B------:R-:W-:Y:S01]  /*5cc0*/  IADD3 R40, -R5, RZ, RZ ;  /* 0x000000ff05287210 */ /* 0x000fe20007ffe1ff */
[--C-:B------:R-:W-:Y:S01]  /*5cd0*/  @!P5 IMAD.IADD R46, R46, 0x1, -R0.reuse ;  /* 0x000000012e2ed824 */ /* 0x100fe200078e0a00 */
[----:B------:R-:W-:Y:S01]  /*5ce0*/  ISETP.GT.U32.AND P5, PT, R0, R42, PT ;  /* 0x0000002a0000720c */ /* 0x000fe20003fa4070 */
[--C-:B------:R-:W-:Y:S01]  /*5cf0*/  @!P4 IMAD.IADD R48, R48, 0x1, -R0.reuse ;  /* 0x000000013030c824 */ /* 0x100fe200078e0a00 */
[C---:B------:R-:W-:Y:S01]  /*5d00*/  ISETP.GT.U32.AND P4, PT, R0.reuse, R6, PT ;  /* 0x000000060000720c */ /* 0x040fe20003f84070 */
[----:B------:R-:W-:Y:S01]  /*5d10*/  IMAD R40, R0, R40, R19 ;  /* 0x0000002800287224 */ /* 0x000fe200078e0213 */
[----:B------:R-:W-:Y:S01]  /*5d20*/  ISETP.GE.AND P3, PT, R21, RZ, PT ;  /* 0x000000ff1500720c */ /* 0x000fe20003f66270 */
[----:B------:R-:W-:Y:S01]  /*5d30*/  IMAD.HI.U32 R3, R2, R15, RZ ;  /* 0x0000000f02037227 */ /* 0x000fe200078e00ff */
[----:B------:R-:W-:Y:S02]  /*5d40*/  IABS R21, R37 ;  /* 0x0000002500157213 */ /* 0x000fe40000000000 */
[----:B------:R-:W-:Y:S01]  /*5d50*/  IABS R19, R43 ;  /* 0x0000002b00137213 */ /* 0x000fe20000000000 */
[----:B------:R-:W-:Y:S01]  /*5d60*/  @!P1 IMAD.IADD R52, R52, 0x1, -R0 ;  /* 0x0000000134349824 */ /* 0x000fe200078e0a00 */
[----:B------:R-:W-:Y:S01]  /*5d70*/  ISETP.GE.AND P1, PT, R8, RZ, PT ;  /* 0x000000ff0800720c */ /* 0x000fe20003f26270 */
[----:B------:R-:W-:-:S04]  /*5d80*/  IMAD.HI.U32 R8, R2, R21, RZ ;  /* 0x0000001502087227 */ /* 0x000fc800078e00ff */
[--C-:B------:R-:W-:Y:S01]  /*5d90*/  @!P5 IMAD.IADD R42, R42, 0x1, -R0.reuse ;  /* 0x000000012a2ad824 */ /* 0x100fe200078e0a00 */
[----:B------:R-:W-:Y:S01]  /*5da0*/  ISETP.GT.U32.AND P5, PT, R0, R40, PT ;  /* 0x000000280000720c */ /* 0x000fe20003fa4070 */
[----:B------:R-:W-:Y:S01]  /*5db0*/  @!P4 IMAD.IADD R6, R6, 0x1, -R0 ;  /* 0x000000010606c824 */ /* 0x000fe200078e0a00 */
[----:B------:R-:W-:Y:S01]  /*5dc0*/  ISETP.GT.U32.AND P4, PT, R0, R44, PT ;  /* 0x0000002c0000720c */ /* 0x000fe20003f84070 */
[----:B------:R-:W-:Y:S02]  /*5dd0*/  IMAD.MOV R8, RZ, RZ, -R8 ;  /* 0x000000ffff087224 */ /* 0x000fe400078e0a08 */
[----:B------:R-:W-:-:S04]  /*5de0*/  IMAD.HI.U32 R9, R2, R23, RZ ;  /* 0x0000001702097227 */ /* 0x000fc800078e00ff */
[----:B------:R-:W-:Y:S01]  /*5df0*/  IMAD R38, R0, R8, R21 ;  /* 0x0000000800267224 */ /* 0x000fe200078e0215 */
[----:B------:R-:W-:Y:S01]  /*5e00*/  IABS R21, R45 ;  /* 0x0000002d00157213 */ /* 0x000fe20000000000 */
[----:B------:R-:W-:Y:S02]  /*5e10*/  IMAD.MOV R3, RZ, RZ, -R3 ;  /* 0x000000ffff037224 */ /* 0x000fe400078e0a03 */
[----:B------:R-:W-:Y:S01]  /*5e20*/  @!P5 IMAD.IADD R40, R40, 0x1, -R0 ;  /* 0x000000012828d824 */ /* 0x000fe200078e0a00 */
[----:B------:R-:W-:Y:S01]  /*5e30*/  ISETP.GT.U32.AND P5, PT, R0, R38, PT ;  /* 0x000000260000720c */ /* 0x000fe20003fa4070 */
[----:B------:R-:W-:Y:S01]  /*5e40*/  IMAD.MOV R9, RZ, RZ, -R9 ;  /* 0x000000ffff097224 */ /* 0x000fe200078e0a09 */
[----:B------:R-:W-:Y:S01]  /*5e50*/  @!P4 IADD3 R44, R44, -R0, RZ ;  /* 0x800000002c2cc210 */ /* 0x000fe20007ffe0ff */
[C---:B------:R-:W-:Y:S01]  /*5e60*/  IMAD R5, R0.reuse, R3, R15 ;  /* 0x0000000300057224 */ /* 0x040fe200078e020f */
[----:B------:R-:W-:Y:S01]  /*5e70*/  ISETP.GE.AND P4, PT, R25, RZ, PT ;  /* 0x000000ff1900720c */ /* 0x000fe20003f86270 */
[----:B------:R-:W-:Y:S01]  /*5e80*/  IMAD R34, R0, R9, R23 ;  /* 0x0000000900227224 */ /* 0x000fe200078e0217 */
[----:B------:R-:W-:Y:S01]  /*5e90*/  IABS R23, R47 ;  /* 0x0000002f00177213 */ /* 0x000fe20000000000 */
[----:B------:R-:W-:Y:S01]  /*5ea0*/  IMAD.HI.U32 R3, R2, R17, RZ ;  /* 0x0000001102037227 */ /* 0x000fe200078e00ff */
[----:B------:R-:W-:-:S02]  /*5eb0*/  ISETP.GT.U32.AND P0, PT, R0, R44, PT ;  /* 0x0000002c0000720c */ /* 0x000fc40003f04070 */
[----:B------:R-:W-:Y:S01]  /*5ec0*/  IABS R25, R49 ;  /* 0x0000003100197213 */ /* 0x000fe20000000000 */
[----:B------:R-:W-:Y:S01]  /*5ed0*/  @!P2 IMAD.MOV R56, RZ, RZ, -R56 ;  /* 0x000000ffff38a224 */ /* 0x000fe200078e0a38 */
[----:B------:R-:W-:Y:S01]  /*5ee0*/  ISETP.GT.U32.AND P2, PT, R0, R6, PT ;  /* 0x000000060000720c */ /* 0x000fe20003f44070 */
[----:B------:R-:W-:Y:S01]  /*5ef0*/  @!P5 IMAD.IADD R38, R38, 0x1, -R0 ;  /* 0x000000012626d824 */ /* 0x000fe200078e0a00 */
[----:B------:R-:W-:Y:S01]  /*5f00*/  ISETP.GT.U32.AND P5, PT, R0, R46, PT ;  /* 0x0000002e0000720c */ /* 0x000fe20003fa4070 */
[----:B------:R-:W-:Y:S01]  /*5f10*/  IMAD.HI.U32 R8, R2, R19, RZ ;  /* 0x0000001302087227 */ /* 0x000fe200078e00ff */
[----:B------:R-:W-:-:S03]  /*5f20*/  IADD3 R3, -R3, RZ, RZ ;  /* 0x000000ff03037210 */ /* 0x000fc60007ffe1ff */
[----:B------:R-:W-:Y:S01]  /*5f30*/  @!P4 IMAD.MOV R4, RZ, RZ, -R4 ;  /* 0x000000ffff04c224 */ /* 0x000fe200078e0a04 */
[C---:B------:R-:W-:Y:S01]  /*5f40*/  ISETP.GT.U32.AND P4, PT, R0.reuse, R34, PT ;  /* 0x000000220000720c */ /* 0x040fe20003f84070 */
[----:B------:R-:W-:Y:S01]  /*5f50*/  @!P1 IMAD.MOV R50, RZ, RZ, -R50 ;  /* 0x000000ffff329224 */ /* 0x000fe200078e0a32 */
[----:B------:R-:W-:Y:S01]  /*5f60*/  ISETP.GT.U32.AND P1, PT, R0, R42, PT ;  /* 0x0000002a0000720c */ /* 0x000fe20003f24070 */
[----:B------:R-:W-:Y:S02]  /*5f70*/  IMAD.HI.U32 R15, R2, R23, RZ ;  /* 0x00000017020f7227 */ /* 0x000fe400078e00ff */
[----:B------:R-:W-:Y:S02]  /*5f80*/  @!P2 IADD3 R6, R6, -R0, RZ ;  /* 0x800000000606a210 */ /* 0x000fe40007ffe0ff */
[----:B------:R-:W-:Y:S02]  /*5f90*/  IMAD.MOV R8, RZ, RZ, -R8 ;  /* 0x000000ffff087224 */ /* 0x000fe400078e0a08 */
[----:B------:R-:W-:-:S02]  /*5fa0*/  IMAD R36, R0, R3, R17 ;  /* 0x0000000300247224 */ /* 0x000fc400078e0211 */
[----:B------:R-:W-:Y:S02]  /*5fb0*/  IMAD.MOV R15, RZ, RZ, -R15 ;  /* 0x000000ffff0f7224 */ /* 0x000fe400078e0a0f */
[C---:B------:R-:W-:Y:S01]  /*5fc0*/  IMAD R30, R0.reuse, R8, R19 ;  /* 0x00000008001e7224 */ /* 0x040fe200078e0213 */
[----:B------:R-:W-:Y:S01]  /*5fd0*/  ISETP.GT.U32.AND P2, PT, R0, R36, PT ;  /* 0x000000240000720c */ /* 0x000fe20003f44070 */
[----:B------:R-:W-:Y:S01]  /*5fe0*/  IMAD.HI.U32 R9, R2, R21, RZ ;  /* 0x0000001502097227 */ /* 0x000fe200078e00ff */
[----:B------:R-:W-:-:S03]  /*5ff0*/  LOP3.LUT R8, R239, 0x60, RZ, 0xc0, !PT ;  /* 0x00000060ef087812 */ /* 0x000fc600078ec0ff */
[----:B------:R-:W-:Y:S02]  /*6000*/  IMAD R28, R0, R15, R23 ;  /* 0x0000000f001c7224 */ /* 0x000fe400078e0217 */
[--C-:B------:R-:W-:Y:S01]  /*6010*/  @!P5 IMAD.IADD R46, R46, 0x1, -R0.reuse ;  /* 0x000000012e2ed824 */ /* 0x100fe200078e0a00 */
[----:B------:R-:W-:Y:S01]  /*6020*/  ISETP.GT.U32.AND P5, PT, R0, R30, PT ;  /* 0x0000001e0000720c */ /* 0x000fe20003fa4070 */
[----:B------:R-:W-:Y:S02]  /*6030*/  IMAD.MOV R9, RZ, RZ, -R9 ;  /* 0x000000ffff097224 */ /* 0x000fe400078e0a09 */
[--C-:B------:R-:W-:Y:S01]  /*6040*/  @!P4 IMAD.IADD R34, R34, 0x1, -R0.reuse ;  /* 0x000000012222c824 */ /* 0x100fe200078e0a00 */
[----:B------:R-:W-:Y:S01]  /*6050*/  ISETP.GE.AND P4, PT, R29, RZ, PT ;  /* 0x000000ff1d00720c */ /* 0x000fe20003f86270 */
[----:B------:R-:W-:Y:S01]  /*6060*/  @!P1 IMAD.IADD R42, R42, 0x1, -R0 ;  /* 0x000000012a2a9824 */ /* 0x000fe200078e0a00 */
[----:B------:R-:W-:Y:S01]  /*6070*/  ISETP.GT.U32.AND P1, PT, R0, R28, PT ;  /* 0x0000001c0000720c */ /* 0x000fe20003f24070 */
[----:B------:R-:W-:-:S04]  /*6080*/  IMAD.HI.U32 R2, R2, R25, RZ ;  /* 0x0000001902027227 */ /* 0x000fc800078e00ff */
[----:B------:R-:W-:Y:S01]  /*6090*/  @!P3 IMAD.MOV R48, RZ, RZ, -R48 ;  /* 0x000000ffff30b224 */ /* 0x000fe200078e0a30 */
[C---:B------:R-:W-:Y:S01]  /*60a0*/  ISETP.GT.U32.AND P3, PT, R0.reuse, R40, PT ;  /* 0x000000280000720c */ /* 0x040fe20003f64070 */
[----:B------:R-:W-:Y:S01]  /*60b0*/  IMAD R32, R0, R9, R21 ;  /* 0x0000000900207224 */ /* 0x000fe200078e0215 */
[----:B------:R-:W-:Y:S01]  /*60c0*/  IADD3 R2, -R2, RZ, RZ ;  /* 0x000000ff02027210 */ /* 0x000fe20007ffe1ff */
[----:B------:R-:W-:Y:S01]  /*60d0*/  @!P6 IMAD.MOV R52, RZ, RZ, -R52 ;  /* 0x000000ffff34e224 */ /* 0x000fe200078e0a34 */
[----:B------:R-:W-:Y:S01]  /*60e0*/  ISETP.GT.U32.AND P6, PT, R0, R38, PT ;  /* 0x000000260000720c */ /* 0x000fe20003fc4070 */
[--C-:B------:R-:W-:Y:S01]  /*60f0*/  @!P0 IMAD.IADD R44, R44, 0x1, -R0.reuse ;  /* 0x000000012c2c8824 */ /* 0x100fe200078e0a00 */
[----:B------:R-:W-:Y:S01]  /*6100*/  ISETP.GT.U32.AND P0, PT, R0, R32, PT ;  /* 0x000000200000720c */ /* 0x000fe20003f04070 */
[----:B------:R-:W-:Y:S01]  /*6110*/  @!P2 IMAD.IADD R36, R36, 0x1, -R0 ;  /* 0x000000012424a824 */ /* 0x000fe200078e0a00 */
[----:B------:R-:W-:Y:S01]  /*6120*/  @!P5 IADD3 R30, R30, -R0, RZ ;  /* 0x800000001e1ed210 */ /* 0x000fe20007ffe0ff */
[C---:B------:R-:W-:Y:S01]  /*6130*/  IMAD R26, R0.reuse, R2, R25 ;  /* 0x00000002001a7224 */ /* 0x040fe200078e0219 */
[----:B------:R-:W-:Y:S01]  /*6140*/  ISETP.GE.AND P5, PT, R31, RZ, PT ;  /* 0x000000ff1f00720c */ /* 0x000fe20003fa6270 */
[----:B------:R-:W-:Y:S01]  /*6150*/  @!P4 IMAD.MOV R46, RZ, RZ, -R46 ;  /* 0x000000ffff2ec224 */ /* 0x000fe200078e0a2e */
[----:B------:R-:W-:Y:S01]  /*6160*/  ISETP.GT.U32.AND P2, PT, R0, R5, PT ;  /* 0x000000050000720c */ /* 0x000fe20003f44070 */
[--C-:B------:R-:W-:Y:S01]  /*6170*/  @!P1 IMAD.IADD R28, R28, 0x1, -R0.reuse ;  /* 0x000000011c1c9824 */ /* 0x100fe200078e0a00 */
[----:B------:R-:W-:Y:S01]  /*6180*/  ISETP.GT.U32.AND P4, PT, R0, R36, PT ;  /* 0x000000240000720c */ /* 0x000fe20003f84070 */
[----:B------:R-:W2:Y:S01]  /*6190*/  LDC.64 R2, c[0x0][0x238] ;  /* 0x00008e00ff027b82 */ /* 0x000ea20000000a00 */
[----:B------:R-:W-:Y:S01]  /*61a0*/  @!P3 IADD3 R40, R40, -R0, RZ ;  /* 0x800000002828b210 */ /* 0x000fe20007ffe0ff */
[--C-:B------:R-:W-:Y:S01]  /*61b0*/  @!P6 IMAD.IADD R38, R38, 0x1, -R0.reuse ;  /* 0x000000012626e824 */ /* 0x100fe200078e0a00 */
[----:B------:R-:W-:Y:S01]  /*61c0*/  ISETP.GE.AND P1, PT, R35, RZ, PT ;  /* 0x000000ff2300720c */ /* 0x000fe20003f26270 */
[----:B------:R-:W-:Y:S01]  /*61d0*/  @!P0 IMAD.IADD R32, R32, 0x1, -R0 ;  /* 0x0000000120208824 */ /* 0x000fe200078e0a00 */
[----:B------:R-:W-:-:S02]  /*61e0*/  ISETP.GT.U32.AND P3, PT, R0, R26, PT ;  /* 0x0000001a0000720c */ /* 0x000fc40003f64070 */
[----:B------:R-:W-:Y:S02]  /*61f0*/  ISETP.GE.AND P6, PT, R27, RZ, PT ;  /* 0x000000ff1b00720c */ /* 0x000fe40003fc6270 */
[----:B------:R-:W-:Y:S01]  /*6200*/  ISETP.GE.AND P0, PT, R33, RZ, PT ;  /* 0x000000ff2100720c */ /* 0x000fe20003f06270 */
[--C-:B------:R-:W-:Y:S01]  /*6210*/  @!P2 IMAD.IADD R5, R5, 0x1, -R0.reuse ;  /* 0x000000010505a824 */ /* 0x100fe200078e0a00 */
[----:B------:R-:W-:Y:S01]  /*6220*/  @!P5 IADD3 R44, -R44, RZ, RZ ;  /* 0x000000ff2c2cd210 */ /* 0x000fe20007ffe1ff */
[----:B------:R-:W-:Y:S01]  /*6230*/  @!P4 IMAD.IADD R36, R36, 0x1, -R0 ;  /* 0x000000012424c824 */ /* 0x000fe200078e0a00 */
[C---:B------:R-:W-:Y:S02]  /*6240*/  ISETP.GT.U32.AND P5, PT, R0.reuse, R30, PT ;  /* 0x0000001e0000720c */ /* 0x040fe40003fa4070 */
[----:B------:R-:W-:Y:S01]  /*6250*/  ISETP.GE.AND P4, PT, R41, RZ, PT ;  /* 0x000000ff2900720c */ /* 0x000fe20003f86270 */
[----:B------:R-:W-:Y:S01]  /*6260*/  @!P1 IMAD.MOV R40, RZ, RZ, -R40 ;  /* 0x000000ffff289224 */ /* 0x000fe200078e0a28 */
[----:B------:R-:W-:Y:S01]  /*6270*/  ISETP.GT.U32.AND P1, PT, R0, R28, PT ;  /* 0x0000001c0000720c */ /* 0x000fe20003f24070 */
[----:B------:R-:W-:Y:S01]  /*6280*/  @!P3 IMAD.IADD R26, R26, 0x1, -R0 ;  /* 0x000000011a1ab824 */ /* 0x000fe200078e0a00 */
[----:B------:R-:W-:Y:S01]  /*6290*/  ISETP.GE.AND P3, PT, R37, RZ, PT ;  /* 0x000000ff2500720c */ /* 0x000fe20003f66270 */
[----:B------:R-:W-:Y:S01]  /*62a0*/  @!P6 IMAD.MOV R6, RZ, RZ, -R6 ;  /* 0x000000ffff06e224 */ /* 0x000fe200078e0a06 */
[C---:B------:R-:W-:Y:S01]  /*62b0*/  ISETP.GT.U32.AND P2, PT, R0.reuse, R34, PT ;  /* 0x000000220000720c */ /* 0x040fe20003f44070 */
[----:B------:R-:W-:Y:S01]  /*62c0*/  @!P0 IMAD.MOV R42, RZ, RZ, -R42 ;  /* 0x000000ffff2a8224 */ /* 0x000fe200078e0a2a */
[----:B------:R-:W-:-:S02]  /*62d0*/  ISETP.GT.U32.AND P6, PT, R0, R5, PT ;  /* 0x000000050000720c */ /* 0x000fc40003fc4070 */
[----:B------:R-:W-:Y:S01]  /*62e0*/  ISETP.GT.U32.AND P0, PT, R0, R32, PT ;  /* 0x000000200000720c */ /* 0x000fe20003f04070 */
[----:B------:R-:W-:Y:S01]  /*62f0*/  @!P5 IMAD.IADD R30, R30, 0x1, -R0 ;  /* 0x000000011e1ed824 */ /* 0x000fe200078e0a00 */
[----:B------:R-:W-:Y:S01]  /*6300*/  ISETP.GE.AND P5, PT, R43, RZ, PT ;  /* 0x000000ff2b00720c */ /* 0x000fe20003fa6270 */
[----:B------:R-:W-:Y:S01]  /*6310*/  @!P4 IMAD.MOV R36, RZ, RZ, -R36 ;  /* 0x000000ffff24c224 */ /* 0x000fe200078e0a24 */
[----:B------:R-:W-:Y:S01]  /*6320*/  ISETP.GE.AND P4, PT, R7, RZ, PT ;  /* 0x000000ff0700720c */ /* 0x000fe20003f86270 */
[----:B------:R-:W-:Y:S01]  /*6330*/  @!P1 IMAD.IADD R28, R28, 0x1, -R0 ;  /* 0x000000011c1c9824 */ /* 0x000fe200078e0a00 */
[----:B------:R-:W-:Y:S01]  /*6340*/  ISETP.GE.AND P1, PT, R47, RZ, PT ;  /* 0x000000ff2f00720c */ /* 0x000fe20003f26270 */
[----:B------:R-:W-:Y:S01]  /*6350*/  @!P3 IMAD.MOV R38, RZ, RZ, -R38 ;  /* 0x000000ffff26b224 */ /* 0x000fe200078e0a26 */
[----:B------:R-:W-:Y:S01]  /*6360*/  ISETP.GT.U32.AND P3, PT, R0, R26, PT ;  /* 0x0000001a0000720c */ /* 0x000fe20003f64070 */
[--C-:B------:R-:W-:Y:S01]  /*6370*/  @!P2 IMAD.IADD R34, R34, 0x1, -R0.reuse ;  /* 0x000000012222a824 */ /* 0x100fe200078e0a00 */
[----:B------:R-:W-:Y:S01]  /*6380*/  SHF.L.U32 R9, R239, 0x2, RZ ;  /* 0x00000002ef097819 */ /* 0x000fe200000006ff */
[----:B------:R-:W-:Y:S01]  /*6390*/  @!P6 IMAD.IADD R5, R5, 0x1, -R0 ;  /* 0x000000010505e824 */ /* 0x000fe200078e0a00 */
[----:B------:R-:W-:-:S02]  /*63a0*/  ISETP.GE.AND P2, PT, R39, RZ, PT ;  /* 0x000000ff2700720c */ /* 0x000fc40003f46270 */
[----:B------:R-:W-:Y:S01]  /*63b0*/  ISETP.GE.AND P6, PT, R11, RZ, PT ;  /* 0x000000ff0b00720c */ /* 0x000fe20003fc6270 */
[----:B------:R-:W-:Y:S01]  /*63c0*/  @!P5 IMAD.MOV R30, RZ, RZ, -R30 ;  /* 0x000000ffff1ed224 */ /* 0x000fe200078e0a1e */
[----:B------:R-:W-:Y:S02]  /*63d0*/  LOP3.LUT R9, R9, 0x7c, RZ, 0xc0, !PT ;  /* 0x0000007c09097812 */ /* 0x000fe400078ec0ff */
[----:B------:R-:W-:Y:S01]  /*63e0*/  @!P0 IADD3 R32, R32, -R0, RZ ;  /* 0x8000000020208210 */ /* 0x000fe20007ffe0ff */
[----:B------:R-:W-:Y:S01]  /*63f0*/  @!P1 IMAD.MOV R28, RZ, RZ, -R28 ;  /* 0x000000ffff1c9224 */ /* 0x000fe200078e0a1c */
[----:B------:R-:W-:Y:S01]  /*6400*/  ISETP.GE.AND P0, PT, R45, RZ, PT ;  /* 0x000000ff2d00720c */ /* 0x000fe20003f06270 */
[----:B------:R-:W-:Y:S01]  /*6410*/  @!P3 IMAD.IADD R26, R26, 0x1, -R0 ;  /* 0x000000011a1ab824 */ /* 0x000fe200078e0a00 */
[----:B------:R-:W-:Y:S01]  /*6420*/  LEA R8, R8, R9, 0x9 ;  /* 0x0000000908087211 */ /* 0x000fe200078e48ff */
[----:B--2---:R-:W-:Y:S01]  /*6430*/  IMAD R0, R55, R3, RZ ;  /* 0x0000000337007224 */ /* 0x004fe200078e02ff */
[----:B------:R-:W-:-:S02]  /*6440*/  ISETP.NE.AND P5, PT, R51, RZ, PT ;  /* 0x000000ff3300720c */ /* 0x000fc40003fa5270 */
[----:B------:R-:W-:Y:S01]  /*6450*/  @!P4 IADD3 R5, -R5, RZ, RZ ;  /* 0x000000ff0505c210 */ /* 0x000fe20007ffe1ff */
[----:B------:R2:W-:Y:S01]  /*6460*/  STL [R1+0xc44], R8 ;  /* 0x000c440801007387 */ /* 0x0005e20000100800 */
[----:B------:R-:W-:Y:S02]  /*6470*/  ISETP.GE.AND P1, PT, R12, RZ, PT ;  /* 0x000000ff0c00720c */ /* 0x000fe40003f26270 */
[----:B------:R-:W-:Y:S02]  /*6480*/  ISETP.GE.AND P3, PT, R49, RZ, PT ;  /* 0x000000ff3100720c */ /* 0x000fe40003f66270 */
[----:B------:R-:W-:Y:S01]  /*6490*/  @!P2 IADD3 R34, -R34, RZ, RZ ;  /* 0x000000ff2222a210 */ /* 0x000fe20007ffe1ff */
[----:B------:R-:W-:Y:S01]  /*64a0*/  @!P0 IMAD.MOV R32, RZ, RZ, -R32 ;  /* 0x000000ffff208224 */ /* 0x000fe200078e0a20 */
[----:B------:R-:W-:Y:S02]  /*64b0*/  ISETP.NE.AND P2, PT, R53, RZ, PT ;  /* 0x000000ff3500720c */ /* 0x000fe40003f45270 */
[----:B------:R-:W-:-:S02]  /*64c0*/  @!P6 IADD3 R24, -R24, RZ, RZ ;  /* 0x000000ff1818e210 */ /* 0x000fc40007ffe1ff */
[C---:B--2---:R-:W-:Y:S02]  /*64d0*/  SEL R8, R235.reuse, R5, !P5 ;  /* 0x00000005eb087207 */ /* 0x044fe40006800000 */
[C---:B------:R-:W-:Y:S01]  /*64e0*/  SEL R211, R235.reuse, R80, !P5 ;  /* 0x00000050ebd37207 */ /* 0x040fe20006800000 */
[----:B------:R-:W-:Y:S01]  /*64f0*/  @!P1 IMAD.MOV R237, RZ, RZ, -R237 ;  /* 0x000000ffffed9224 */ /* 0x000fe200078e0aed */
[----:B------:R-:W-:Y:S01]  /*6500*/  SEL R209, R235, R82, !P5 ;  /* 0x00000052ebd17207 */ /* 0x000fe20006800000 */
[----:B------:R-:W-:Y:S01]  /*6510*/  IMAD R8, R8, UR5, RZ ;  /* 0x0000000508087c24 */ /* 0x000fe2000f8e02ff */
[----:B------:R-:W-:Y:S01]  /*6520*/  SEL R13, R236, R24, !P2 ;  /* 0x00000018ec0d7207 */ /* 0x000fe20005000000 */
[----:B------:R-:W-:Y:S01]  /*6530*/  IMAD R211, R211, UR5, RZ ;  /* 0x00000005d3d37c24 */ /* 0x000fe2000f8e02ff */
[----:B------:R-:W-:Y:S01]  /*6540*/  LEA R234, P0, R0, UR6, 0x2 ;  /* 0x0000000600ea7c11 */ /* 0x000fe2000f8010ff */
[----:B------:R-:W-:Y:S01]  /*6550*/  ULDC UR6, c[0x0][0x240] ;  /* 0x0000900000067ab9 */ /* 0x000fe20000000800 */
[C---:B------:R-:W-:Y:S01]  /*6560*/  SEL R207, R235.reuse, R84, !P5 ;  /* 0x00000054ebcf7207 */ /* 0x040fe20006800000 */
[----:B------:R2:W-:Y:S01]  /*6570*/  STL.64 [R1+0x1000], R12 ;  /* 0x0010000c01007387 */ /* 0x0005e20000100a00 */
[----:B------:R-:W-:Y:S01]  /*6580*/  SEL R9, R235, R14, !P5 ;  /* 0x0000000eeb097207 */ /* 0x000fe20006800000 */
[----:B------:R-:W-:Y:S01]  /*6590*/  IMAD R209, R209, UR5, RZ ;  /* 0x00000005d1d17c24 */ /* 0x000fe2000f8e02ff */
[----:B------:R-:W-:Y:S01]  /*65a0*/  SEL R205, R235, R86, !P5 ;  /* 0x00000056ebcd7207 */ /* 0x000fe20006800000 */
[----:B------:R-:W-:Y:S01]  /*65b0*/  IMAD R207, R207, UR59, RZ ;  /* 0x0000003bcfcf7c24 */ /* 0x000fe2000f8e02ff */
[----:B------:R-:W-:Y:S01]  /*65c0*/  SEL R22, R235, R22, !P5 ;  /* 0x00000016eb167207 */ /* 0x000fe20006800000 */
[----:B------:R-:W-:Y:S01]  /*65d0*/  IMAD R9, R9, UR6, RZ ;  /* 0x0000000609097c24 */ /* 0x000fe2000f8e02ff */
[----:B------:R-:W-:Y:S01]  /*65e0*/  SEL R25, R235, R98, !P5 ;  /* 0x00000062eb197207 */ /* 0x000fe20006800000 */
[----:B------:R-:W-:Y:S01]  /*65f0*/  IMAD R205, R205, UR58, RZ ;  /* 0x0000003acdcd7c24 */ /* 0x000fe2000f8e02ff */
[C---:B------:R-:W-:Y:S01]  /*6600*/  SEL R20, R235.reuse, R20, !P5 ;  /* 0x00000014eb147207 */ /* 0x040fe20006800000 */
[----:B------:R-:W-:Y:S01]  /*6610*/  @!P3 IMAD.MOV R26, RZ, RZ, -R26 ;  /* 0x000000ffff1ab224 */ /* 0x000fe200078e0a1a */
[C---:B------:R-:W-:Y:S01]  /*6620*/  SEL R27, R235.reuse, R100, !P5 ;  /* 0x00000064eb1b7207 */ /* 0x040fe20006800000 */
[----:B------:R3:W-:Y:S01]  /*6630*/  STL [R1+0x1020], R13 ;  /* 0x0010200d01007387 */ /* 0x0007e20000100800 */
[----:B------:R-:W-:Y:S01]  /*6640*/  SEL R18, R235, R18, !P5 ;  /* 0x00000012eb127207 */ /* 0x000fe20006800000 */
[----:B------:R-:W-:Y:S01]  /*6650*/  IMAD R22, R22, UR5, RZ ;  /* 0x0000000516167c24 */ /* 0x000fe2000f8e02ff */
[----:B------:R-:W-:Y:S01]  /*6660*/  LEA.HI.X.SX32 R0, R0, UR7, 0x2, P0 ;  /* 0x0000000700007c11 */ /* 0x000fe200080f16ff */
[----:B------:R-:W-:Y:S01]  /*6670*/  IMAD R25, R25, UR52, RZ ;  /* 0x0000003419197c24 */ /* 0x000fe2000f8e02ff */
[C---:B------:R-:W-:Y:S01]  /*6680*/  SEL R16, R235.reuse, R16, !P5 ;  /* 0x00000010eb107207 */ /* 0x040fe20006800000 */
[----:B------:R-:W-:Y:S01]  /*6690*/  IMAD R20, R20, UR5, RZ ;  /* 0x0000000514147c24 */ /* 0x000fe2000f8e02ff */
[C---:B--2---:R-:W-:Y:S01]  /*66a0*/  LEA R12, P0, R8.reuse, R234, 0x2 ;  /* 0x000000ea080c7211 */ /* 0x044fe200078010ff */
[----:B------:R-:W-:Y:S01]  /*66b0*/  STL [R1+0x101c], R211 ;  /* 0x00101cd301007387 */ /* 0x000fe20000100800 */
[----:B------:R-:W-:Y:S01]  /*66c0*/  SEL R14, R235, R66, !P5 ;  /* 0x00000042eb0e7207 */ /* 0x000fe20006800000 */
[----:B------:R-:W-:Y:S01]  /*66d0*/  IMAD R27, R27, UR51, RZ ;  /* 0x000000331b1b7c24 */ /* 0x000fe2000f8e02ff */
[----:B---3--:R-:W-:Y:S01]  /*66e0*/  LEA.HI.X.SX32 R13, R8, R0, 0x2, P0 ;  /* 0x00000000080d7211 */ /* 0x008fe200000f16ff */
[----:B------:R-:W-:Y:S01]  /*66f0*/  IMAD R18, R18, UR5, RZ ;  /* 0x0000000512127c24 */ /* 0x000fe2000f8e02ff */
[----:B------:R-:W-:Y:S01]  /*6700*/  STL [R1+0x1018], R209 ;  /* 0x001018d101007387 */ /* 0x000fe20000100800 */
[C---:B------:R-:W-:Y:S01]  /*6710*/  SEL R251, R235.reuse, R68, !P5 ;  /* 0x00000044ebfb7207 */ /* 0x040fe20006800000 */
[----:B------:R-:W-:Y:S01]  /*6720*/  IMAD R16, R16, UR5, RZ ;  /* 0x0000000510107c24 */ /* 0x000fe2000f8e02ff */
[C---:B------:R-:W-:Y:S01]  /*6730*/  SEL R249, R235.reuse, R70, !P5 ;  /* 0x00000046ebf97207 */ /* 0x040fe20006800000 */
[----:B------:R-:W-:Y:S01]  /*6740*/  STL [R1+0x1014], R207 ;  /* 0x001014cf01007387 */ /* 0x000fe20000100800 */
[C---:B------:R-:W-:Y:S01]  /*6750*/  SEL R247, R235.reuse, R72, !P5 ;  /* 0x00000048ebf77207 */ /* 0x040fe20006800000 */
[----:B------:R-:W-:Y:S01]  /*6760*/  IMAD R14, R14, UR5, RZ ;  /* 0x000000050e0e7c24 */ /* 0x000fe2000f8e02ff */
[C---:B------:R-:W-:Y:S01]  /*6770*/  SEL R245, R235.reuse, R74, !P5 ;  /* 0x0000004aebf57207 */ /* 0x040fe20006800000 */
[----:B------:R-:W-:Y:S01]  /*6780*/  STL [R1+0x1010], R205 ;  /* 0x001010cd01007387 */ /* 0x000fe20000100800 */
[----:B------:R-:W-:Y:S01]  /*6790*/  SEL R241, R235, R76, !P5 ;  /* 0x0000004cebf17207 */ /* 0x000fe20006800000 */
        /* <DEDUP_REMOVED lines=112> */
[----:B------:R-:W-:Y:S01]  /*6ea0*/  ULDC UR7, c[0x0][0x240] ;  /* 0x0000900000077ab9 */ /* 0x000fe20000000800 */
[C---:B------:R-:W-:Y:S01]  /*6eb0*/  SEL R129, R235.reuse, R202, !P5 ;  /* 0x000000caeb817207 */ /* 0x040fe20006800000 */
[----:B------:R-:W-:Y:S01]  /*6ec0*/  ULDC UR6, c[0x0][0x240] ;  /* 0x0000900000067ab9 */ /* 0x000fe20000000800 */
[C---:B------:R-:W-:Y:S01]  /*6ed0*/  SEL R131, R235.reuse, R204, !P5 ;  /* 0x000000cceb837207 */ /* 0x040fe20006800000 */
[----:B------:R-:W-:Y:S01]  /*6ee0*/  ULDC UR5, c[0x0][0x240] ;  /* 0x0000900000057ab9 */ /* 0x000fe20000000800 */
[C---:B------:R-:W-:Y:S01]  /*6ef0*/  SEL R133, R235.reuse, R206, !P5 ;  /* 0x000000ceeb857207 */ /* 0x040fe20006800000 */
[----:B------:R-:W-:Y:S01]  /*6f00*/  ULDC UR57, c[0x0][0x240] ;  /* 0x0000900000397ab9 */ /* 0x000fe20000000800 */
        /* <DEDUP_REMOVED lines=99> */
[----:B------:R-:W-:Y:S01]  /*7540*/  ULDC UR38, c[0x0][0x240] ;  /* 0x0000900000267ab9 */ /* 0x000fe20000000800 */
[----:B------:R-:W-:Y:S01]  /*7550*/  SEL R236, R236, R237, !P2 ;  /* 0x000000edecec7207 */ /* 0x000fe20005000000 */
[----:B------:R-:W-:Y:S01]  /*7560*/  ULDC UR37, c[0x0][0x240] ;  /* 0x0000900000257ab9 */ /* 0x000fe20000000800 */
[----:B------:R-:W-:Y:S01]  /*7570*/  LEA R8, P3, R9, R234, 0x2 ;  /* 0x000000ea09087211 */ /* 0x000fe200078610ff */
[----:B------:R-:W-:Y:S01]  /*7580*/  ULDC UR35, c[0x0][0x240] ;  /* 0x0000900000237ab9 */ /* 0x000fe20000000800 */
[----:B------:R-:W-:Y:S01]  /*7590*/  SEL R235, R235, R26, !P5 ;  /* 0x0000001aebeb7207 */ /* 0x000fe20006800000 */
[----:B------:R-:W-:Y:S01]  /*75a0*/  ULDC UR34, c[0x0][0x240] ;  /* 0x0000900000227ab9 */ /* 0x000fe20000000800 */
[-C--:B------:R-:W-:Y:S01]  /*75b0*/  LEA R204, P2, R22, R234.reuse, 0x2 ;  /* 0x000000ea16cc7211 */ /* 0x080fe200078410ff */
[----:B------:R-:W-:Y:S01]  /*75c0*/  ULDC UR33, c[0x0][0x240] ;  /* 0x0000900000217ab9 */ /* 0x000fe20000000800 */
[-C--:B------:R-:W-:Y:S01]  /*75d0*/  LEA R26, P1, R20, R234.reuse, 0x2 ;  /* 0x000000ea141a7211 */ /* 0x080fe200078210ff */
[----:B------:R-:W-:Y:S01]  /*75e0*/  ULDC UR61, c[0x0][0x240] ;  /* 0x00009000003d7ab9 */ /* 0x000fe20000000800 */
[-C--:B------:R-:W-:Y:S01]  /*75f0*/  LEA R24, P0, R18, R234.reuse, 0x2 ;  /* 0x000000ea12187211 */ /* 0x080fe200078010ff */
[----:B------:R-:W-:Y:S01]  /*7600*/  ULDC UR31, c[0x0][0x240] ;  /* 0x00009000001f7ab9 */ /* 0x000fe20000000800 */
[----:B--2---:R-:W-:Y:S01]  /*7610*/  LEA R12, P6, R16, R234, 0x2 ;  /* 0x000000ea100c7211 */ /* 0x004fe200078c10ff */
[----:B------:R-:W-:Y:S01]  /*7620*/  IMAD R167, R167, UR38, RZ ;  /* 0x00000026a7a77c24 */ /* 0x000fe2000f8e02ff */
[-C--:B------:R-:W-:Y:S01]  /*7630*/  LEA.HI.X.SX32 R9, R9, R0.reuse, 0x2, P3 ;  /* 0x0000000009097211 */ /* 0x080fe200018f16ff */
[----:B------:R-:W-:Y:S01]  /*7640*/  IMAD R169, R169, UR37, RZ ;  /* 0x00000025a9a97c24 */ /* 0x000fe2000f8e02ff */
[----:B------:R-:W-:Y:S01]  /*7650*/  LEA.HI.X.SX32 R205, R22, R0, 0x2, P2 ;  /* 0x0000000016cd7211 */ /* 0x000fe200010f16ff */
[----:B------:R-:W-:Y:S01]  /*7660*/  IMAD R173, R173, UR35, RZ ;  /* 0x00000023adad7c24 */ /* 0x000fe2000f8e02ff */
[----:B------:R-:W-:Y:S01]  /*7670*/  LEA R210, P5, R14, R234, 0x2 ;  /* 0x000000ea0ed27211 */ /* 0x000fe200078a10ff */
[----:B------:R-:W-:Y:S01]  /*7680*/  STL.64 [R1+0xfd8], R8 ;  /* 0x000fd80801007387 */ /* 0x000fe20000100a00 */
[-C--:B------:R-:W-:Y:S01]  /*7690*/  LEA.HI.X.SX32 R27, R20, R0.reuse, 0x2, P1 ;  /* 0x00000000141b7211 */ /* 0x080fe200008f16ff */
[----:B------:R-:W-:Y:S01]  /*76a0*/  IMAD R175, R175, UR34, RZ ;  /* 0x00000022afaf7c24 */ /* 0x000fe2000f8e02ff */
[-C--:B------:R-:W-:Y:S01]  /*76b0*/  LEA.HI.X.SX32 R25, R18, R0.reuse, 0x2, P0 ;  /* 0x0000000012197211 */ /* 0x080fe200000f16ff */
[----:B------:R2:W-:Y:S01]  /*76c0*/  STL.64 [R1+0x78], R204 ;  /* 0x000078cc01007387 */ /* 0x0005e20000100a00 */
[----:B------:R-:W-:Y:S01]  /*76d0*/  LEA.HI.X.SX32 R13, R16, R0, 0x2, P6 ;  /* 0x00000000100d7211 */ /* 0x000fe200030f16ff */
[----:B------:R-:W-:Y:S01]  /*76e0*/  IMAD R177, R177, UR33, RZ ;  /* 0x00000021b1b17c24 */ /* 0x000fe2000f8e02ff */
[----:B------:R-:W-:Y:S01]  /*76f0*/  LEA R208, P4, R251, R234, 0x2 ;  /* 0x000000eafbd07211 */ /* 0x000fe200078810ff */
[----:B------:R3:W-:Y:S01]  /*7700*/  STL.64 [R1+0x70], R26 ;  /* 0x0000701a01007387 */ /* 0x0007e20000100a00 */
[-C--:B------:R-:W-:Y:S01]  /*7710*/  LEA.HI.X.SX32 R211, R14, R0.reuse, 0x2, P5 ;  /* 0x000000000ed37211 */ /* 0x080fe200028f16ff */
[----:B------:R-:W-:Y:S01]  /*7720*/  IMAD R179, R179, UR61, RZ ;  /* 0x0000003db3b37c24 */ /* 0x000fe2000f8e02ff */
[----:B------:R-:W-:Y:S01]  /*7730*/  LEA.HI.X.SX32 R209, R251, R0, 0x2, P4 ;  /* 0x00000000fbd17211 */ /* 0x000fe200020f16ff */
[----:B------:R4:W-:Y:S01]  /*7740*/  STL.64 [R1+0x68], R24 ;  /* 0x0000681801007387 */ /* 0x0009e20000100a00 */
[-C--:B------:R-:W-:Y:S01]  /*7750*/  LEA R206, P3, R249, R234.reuse, 0x2 ;  /* 0x000000eaf9ce7211 */ /* 0x080fe200078610ff */
[----:B------:R-:W-:Y:S01]  /*7760*/  IMAD R185, R185, UR31, RZ ;  /* 0x0000001fb9b97c24 */ /* 0x000fe2000f8e02ff */
[----:B------:R-:W-:Y:S01]  /*7770*/  ULDC UR60, c[0x0][0x240] ;  /* 0x00009000003c7ab9 */ /* 0x000fe20000000800 */
[----:B------:R1:W-:Y:S01]  /*7780*/  STL.64 [R1+0x60], R12 ;  /* 0x0000600c01007387 */ /* 0x0003e20000100a00 */
[----:B--2---:R-:W-:Y:S01]  /*7790*/  LEA R204, P2, R247, R234, 0x2 ;  /* 0x000000eaf7cc7211 */ /* 0x004fe200078410ff */
[----:B------:R-:W-:Y:S01]  /*77a0*/  ULDC UR32, c[0x0][0x240] ;  /* 0x0000900000207ab9 */ /* 0x000fe20000000800 */
[----:B------:R-:W-:Y:S01]  /*77b0*/  LEA.HI.X.SX32 R207, R249, R0, 0x2, P3 ;  /* 0x00000000f9cf7211 */ /* 0x000fe200018f16ff */
[----:B------:R-:W-:Y:S01]  /*77c0*/  ULDC UR30, c[0x0][0x240] ;  /* 0x00009000001e7ab9 */ /* 0x000fe20000000800 */
[-C--:B---3--:R-:W-:Y:S01]  /*77d0*/  LEA R26, P1, R245, R234.reuse, 0x2 ;  /* 0x000000eaf51a7211 */ /* 0x088fe200078210ff */
[----:B------:R-:W-:Y:S01]  /*77e0*/  ULDC UR29, c[0x0][0x240] ;  /* 0x00009000001d7ab9 */ /* 0x000fe20000000800 */
[----:B------:R-:W-:Y:S01]  /*77f0*/  ULDC UR28, c[0x0][0x240] ;  /* 0x00009000001c7ab9 */ /* 0x000fe20000000800 */
[-C--:B----4-:R-:W-:Y:S01]  /*7800*/  LEA R24, P0, R241, R234.reuse, 0x2 ;  /* 0x000000eaf1187211 */ /* 0x090fe200078010ff */
[----:B------:R-:W2:Y:S01]  /*7810*/  LDC R242, c[0x0][0x230] ;  /* 0x00008c00fff27b82 */ /* 0x000ea20000000800 */
[----:B------:R-:W-:Y:S01]  /*7820*/  ULDC UR27, c[0x0][0x240] ;  /* 0x00009000001b7ab9 */ /* 0x000fe20000000800 */
[----:B------:R-:W-:Y:S01]  /*7830*/  ULDC UR24, c[0x0][0x240] ;  /* 0x0000900000187ab9 */ /* 0x000fe20000000800 */
[----:B-1----:R-:W3:Y:S01]  /*7840*/  LDL.LU R13, [R1+0x1020] ;  /* 0x00102000010d7983 */ /* 0x002ee20000300800 */
[----:B------:R-:W-:Y:S01]  /*7850*/  LEA R12, P6, R213, R234, 0x2 ;  /* 0x000000ead50c7211 */ /* 0x000fe200078c10ff */
[----:B------:R-:W-:Y:S01]  /*7860*/  IMAD R181, R181, UR60, RZ ;  /* 0x0000003cb5b57c24 */ /* 0x000fe2000f8e02ff */
[----:B------:R-:W-:Y:S01]  /*7870*/  ULDC UR26, c[0x0][0x240] ;  /* 0x00009000001a7ab9 */ /* 0x000fe20000000800 */
[----:B------:R1:W-:Y:S01]  /*7880*/  STL.64 [R1+0x58], R210 ;  /* 0x000058d201007387 */ /* 0x0003e20000100a00 */
[-C--:B------:R-:W-:Y:S01]  /*7890*/  LEA.HI.X.SX32 R205, R247, R0.reuse, 0x2, P2 ;  /* 0x00000000f7cd7211 */ /* 0x080fe200010f16ff */
[----:B------:R-:W-:Y:S01]  /*78a0*/  IMAD.MOV.U32 R249, RZ, RZ, R251 ;  /* 0x000000fffff97224 */ /* 0x000fe200078e00fb */
[-C--:B------:R-:W-:Y:S01]  /*78b0*/  LEA.HI.X.SX32 R27, R245, R0.reuse, 0x2, P1 ;  /* 0x00000000f51b7211 */ /* 0x080fe200008f16ff */
[----:B------:R-:W-:Y:S01]  /*78c0*/  IMAD R183, R183, UR32, RZ ;  /* 0x00000020b7b77c24 */ /* 0x000fe2000f8e02ff */
[----:B------:R-:W-:Y:S01]  /*78d0*/  LEA.HI.X.SX32 R25, R241, R0, 0x2, P0 ;  /* 0x00000000f1197211 */ /* 0x000fe200000f16ff */
[----:B------:R-:W-:Y:S01]  /*78e0*/  IMAD.MOV.U32 R240, RZ, RZ, R12 ;  /* 0x000000fffff07224 */ /* 0x000fe200078e000c */
[----:B------:R-:W4:Y:S01]  /*78f0*/  LDC R238, c[0x0][0x230] ;  /* 0x00008c00ffee7b82 */ /* 0x000f220000000800 */
[----:B------:R-:W-:Y:S01]  /*7900*/  IMAD R187, R187, UR30, RZ ;  /* 0x0000001ebbbb7c24 */ /* 0x000fe2000f8e02ff */
[----:B------:R-:W-:Y:S01]  /*7910*/  ULDC UR25, c[0x0][0x240] ;  /* 0x0000900000197ab9 */ /* 0x000fe20000000800 */
[----:B------:R-:W-:Y:S01]  /*7920*/  IMAD R189, R189, UR29, RZ ;  /* 0x0000001dbdbd7c24 */ /* 0x000fe2000f8e02ff */
[----:B------:R-:W-:Y:S01]  /*7930*/  ULDC UR23, c[0x0][0x240] ;  /* 0x0000900000177ab9 */ /* 0x000fe20000000800 */
[----:B-1----:R-:W2:Y:S01]  /*7940*/  LDL.LU R211, [R1+0x101c] ;  /* 0x00101c0001d37983 */ /* 0x002ea20000300800 */
[-C--:B------:R-:W-:Y:S01]  /*7950*/  LEA R16, P0, R17, R234.reuse, 0x2 ;  /* 0x000000ea11107211 */ /* 0x080fe200078010ff */
[----:B------:R-:W-:Y:S01]  /*7960*/  IMAD.MOV.U32 R247, RZ, RZ, R9 ;  /* 0x000000fffff77224 */ /* 0x000fe200078e0009 */
[-C--:B------:R-:W-:Y:S01]  /*7970*/  LEA R14, P1, R15, R234.reuse, 0x2 ;  /* 0x000000ea0f0e7211 */ /* 0x080fe200078210ff */
[----:B------:R1:W-:Y:S01]  /*7980*/  STL.64 [R1+0x50], R208 ;  /* 0x000050d001007387 */ /* 0x0003e20000100a00 */
[----:B------:R-:W-:Y:S01]  /*7990*/  IMAD R191, R191, UR28, RZ ;  /* 0x0000001cbfbf7c24 */ /* 0x000fe2000f8e02ff */
[----:B------:R-:W-:Y:S01]  /*79a0*/  ULDC UR22, c[0x0][0x240] ;  /* 0x0000900000167ab9 */ /* 0x000fe20000000800 */
[----:B------:R-:W-:Y:S01]  /*79b0*/  IMAD R193, R193, UR27, RZ ;  /* 0x0000001bc1c17c24 */ /* 0x000fe2000f8e02ff */
[----:B------:R-:W-:Y:S01]  /*79c0*/  ULDC UR21, c[0x0][0x240] ;  /* 0x0000900000157ab9 */ /* 0x000fe20000000800 */
[----:B------:R-:W-:Y:S01]  /*79d0*/  IMAD R199, R199, UR24, RZ ;  /* 0x00000018c7c77c24 */ /* 0x000fe2000f8e02ff */
[----:B------:R-:W-:Y:S01]  /*79e0*/  ULDC UR20, c[0x0][0x240] ;  /* 0x0000900000147ab9 */ /* 0x000fe20000000800 */
[----:B------:R-:W-:Y:S01]  /*79f0*/  ULDC UR17, c[0x0][0x240] ;  /* 0x0000900000117ab9 */ /* 0x000fe20000000800 */
[----:B------:R-:W-:Y:S01]  /*7a00*/  IMAD R195, R195, UR26, RZ ;  /* 0x0000001ac3c37c24 */ /* 0x000fe2000f8e02ff */
[----:B------:R-:W4:Y:S01]  /*7a10*/  LDC R237, c[0x0][0x230] ;  /* 0x00008c00ffed7b82 */ /* 0x000f220000000800 */
[----:B------:R-:W-:Y:S01]  /*7a20*/  IMAD R197, R197, UR25, RZ ;  /* 0x00000019c5c57c24 */ /* 0x000fe2000f8e02ff */
[----:B------:R-:W-:Y:S01]  /*7a30*/  ULDC UR19, c[0x0][0x240] ;  /* 0x0000900000137ab9 */ /* 0x000fe20000000800 */
[----:B-1----:R-:W4:Y:S01]  /*7a40*/  LDL.LU R209, [R1+0x1018] ;  /* 0x0010180001d17983 */ /* 0x002f220000300800 */
[----:B------:R-:W-:Y:S01]  /*7a50*/  IMAD R201, R201, UR23, RZ ;  /* 0x00000017c9c97c24 */ /* 0x000fe2000f8e02ff */
[----:B------:R-:W-:Y:S01]  /*7a60*/  ULDC UR18, c[0x0][0x240] ;  /* 0x0000900000127ab9 */ /* 0x000fe20000000800 */
[----:B------:R-:W-:Y:S01]  /*7a70*/  ULDC UR16, c[0x0][0x240] ;  /* 0x0000900000107ab9 */ /* 0x000fe20000000800 */
[----:B------:R-:W-:Y:S01]  /*7a80*/  STL [R1+0x28], R12 ;  /* 0x0000280c01007387 */ /* 0x000fe20000100800 */
[----:B------:R-:W-:Y:S01]  /*7a90*/  ULDC UR15, c[0x0][0x240] ;  /* 0x00009000000f7ab9 */ /* 0x000fe20000000800 */
[----:B------:R-:W-:Y:S01]  /*7aa0*/  ULDC UR14, c[0x0][0x240] ;  /* 0x00009000000e7ab9 */ /* 0x000fe20000000800 */
[----:B------:R-:W-:Y:S01]  /*7ab0*/  ULDC UR13, c[0x0][0x240] ;  /* 0x00009000000d7ab9 */ /* 0x000fe20000000800 */
[----:B------:R-:W1:Y:S01]  /*7ac0*/  S2R R252, SR_TID.X ;  /* 0x0000000000fc7919 */ /* 0x000e620000002100 */
[----:B------:R-:W1:Y:S01]  /*7ad0*/  LDC R244, c[0x0][0x230] ;  /* 0x00008c00fff47b82 */ /* 0x000e620000000800 */
[----:B------:R-:W-:Y:S01]  /*7ae0*/  ULDC UR12, c[0x0][0x240] ;  /* 0x00009000000c7ab9 */ /* 0x000fe20000000800 */
[----:B------:R-:W-:Y:S01]  /*7af0*/  ULDC UR11, c[0x0][0x240] ;  /* 0x00009000000b7ab9 */ /* 0x000fe20000000800 */
[----:B------:R-:W-:Y:S01]  /*7b00*/  ULDC UR10, c[0x0][0x240] ;  /* 0x00009000000a7ab9 */ /* 0x000fe20000000800 */
[----:B------:R-:W-:Y:S01]  /*7b10*/  ULDC UR9, c[0x0][0x240] ;  /* 0x0000900000097ab9 */ /* 0x000fe20000000800 */
[----:B------:R-:W-:Y:S01]  /*7b20*/  ULDC UR8, c[0x0][0x240] ;  /* 0x0000900000087ab9 */ /* 0x000fe20000000800 */
[----:B------:R-:W-:Y:S01]  /*7b30*/  ULDC UR7, c[0x0][0x240] ;  /* 0x0000900000077ab9 */ /* 0x000fe20000000800 */
[----:B------:R-:W-:Y:S01]  /*7b40*/  ULDC UR6, c[0x0][0x240] ;  /* 0x0000900000067ab9 */ /* 0x000fe20000000800 */
[----:B------:R-:W1:Y:S01]  /*7b50*/  LDC R240, c[0x0][0x230] ;  /* 0x00008c00fff07b82 */ /* 0x000e620000000800 */
[----:B------:R-:W-:Y:S01]  /*7b60*/  ULDC UR5, c[0x0][0x234] ;  /* 0x00008d0000057ab9 */ /* 0x000fe20000000800 */
[----:B--2---:R-:W-:Y:S01]  /*7b70*/  LEA R8, P5, R211, R234, 0x2 ;  /* 0x000000ead3087211 */ /* 0x004fe200078a10ff */
[----:B---3--:R-:W-:Y:S01]  /*7b80*/  IMAD.MOV.U32 R241, RZ, RZ, R13 ;  /* 0x000000fffff17224 */ /* 0x008fe200078e000d */
[----:B------:R-:W-:Y:S01]  /*7b90*/  LEA.HI.X.SX32 R17, R17, R0, 0x2, P0 ;  /* 0x0000000011117211 */ /* 0x000fe200000f16ff */
[----:B------:R-:W-:-:S02]  /*7ba0*/  IMAD R203, R203, UR22, RZ ;  /* 0x00000016cbcb7c24 */ /* 0x000fc4000f8e02ff */
[----:B------:R-:W-:Y:S01]  /*7bb0*/  STL [R1+0x20], R8 ;  /* 0x0000200801007387 */ /* 0x000fe20000100800 */
[----:B------:R-:W-:Y:S01]  /*7bc0*/  LEA.HI.X.SX32 R15, R15, R0, 0x2, P1 ;  /* 0x000000000f0f7211 */ /* 0x000fe200008f16ff */
[----:B------:R-:W-:Y:S02]  /*7bd0*/  IMAD R10, R10, UR21, RZ ;  /* 0x000000150a0a7c24 */ /* 0x000fe4000f8e02ff */
[----:B------:R2:W-:Y:S01]  /*7be0*/  STL.64 [R1+0x48], R206 ;  /* 0x000048ce01007387 */ /* 0x0005e20000100a00 */
[----:B------:R-:W-:Y:S02]  /*7bf0*/  IMAD R5, R5, UR20, RZ ;  /* 0x0000001405057c24 */ /* 0x000fe4000f8e02ff */
[----:B------:R-:W-:Y:S02]  /*7c00*/  IMAD R6, R6, UR17, RZ ;  /* 0x0000001106067c24 */ /* 0x000fe4000f8e02ff */
[----:B------:R-:W-:Y:S01]  /*7c10*/  IMAD R3, R3, UR19, RZ ;  /* 0x0000001303037c24 */ /* 0x000fe2000f8e02ff */
[----:B----4-:R-:W-:Y:S01]  /*7c20*/  LEA R250, P4, R209, R234, 0x2 ;  /* 0x000000ead1fa7211 */ /* 0x010fe200078810ff */
[----:B------:R-:W-:-:S02]  /*7c30*/  IMAD R4, R4, UR18, RZ ;  /* 0x0000001204047c24 */ /* 0x000fc4000f8e02ff */
[----:B------:R-:W-:Y:S01]  /*7c40*/  IMAD R215, R215, UR16, RZ ;  /* 0x00000010d7d77c24 */ /* 0x000fe2000f8e02ff */
[----:B--2---:R-:W2:Y:S01]  /*7c50*/  LDL.LU R207, [R1+0x1014] ;  /* 0x0010140001cf7983 */ /* 0x004ea20000300800 */
[----:B------:R-:W-:Y:S02]  /*7c60*/  IMAD R217, R217, UR15, RZ ;  /* 0x0000000fd9d97c24 */ /* 0x000fe4000f8e02ff */
[----:B------:R-:W-:Y:S01]  /*7c70*/  IMAD R219, R219, UR14, RZ ;  /* 0x0000000edbdb7c24 */ /* 0x000fe2000f8e02ff */
[----:B------:R-:W-:Y:S01]  /*7c80*/  STL [R1+0x18], R250 ;  /* 0x000018fa01007387 */ /* 0x000fe20000100800 */
[----:B------:R-:W-:Y:S02]  /*7c90*/  IMAD R221, R221, UR13, RZ ;  /* 0x0000000ddddd7c24 */ /* 0x000fe4000f8e02ff */
[----:B------:R-:W-:Y:S01]  /*7ca0*/  IMAD R223, R223, UR12, RZ ;  /* 0x0000000cdfdf7c24 */ /* 0x000fe2000f8e02ff */
[----:B------:R3:W-:Y:S01]  /*7cb0*/  STL.64 [R1+0x40], R204 ;  /* 0x000040cc01007387 */ /* 0x0007e20000100a00 */
[----:B------:R-:W-:-:S02]  /*7cc0*/  IMAD R225, R225, UR11, RZ ;  /* 0x0000000be1e17c24 */ /* 0x000fc4000f8e02ff */
[----:B------:R-:W-:Y:S02]  /*7cd0*/  IMAD R227, R227, UR10, RZ ;  /* 0x0000000ae3e37c24 */ /* 0x000fe4000f8e02ff */
[----:B------:R-:W-:Y:S02]  /*7ce0*/  IMAD R229, R229, UR9, RZ ;  /* 0x00000009e5e57c24 */ /* 0x000fe4000f8e02ff */
[----:B------:R-:W-:Y:S02]  /*7cf0*/  IMAD R231, R231, UR8, RZ ;  /* 0x00000008e7e77c24 */ /* 0x000fe4000f8e02ff */
[----:B------:R-:W-:Y:S02]  /*7d00*/  IMAD R233, R233, UR7, RZ ;  /* 0x00000007e9e97c24 */ /* 0x000fe4000f8e02ff */
[----:B------:R-:W-:Y:S01]  /*7d10*/  IMAD R235, R235, UR6, RZ ;  /* 0x00000006ebeb7c24 */ /* 0x000fe2000f8e02ff */
[----:B---3--:R-:W3:Y:S01]  /*7d20*/  LDL.LU R205, [R1+0x1010] ;  /* 0x0010100001cd7983 */ /* 0x008ee20000300800 */
[----:B------:R-:W-:Y:S01]  /*7d30*/  IMAD.MOV.U32 R248, RZ, RZ, R250 ;  /* 0x000000fffff87224 */ /* 0x000fe200078e00fa */
[----:B------:R-:W-:Y:S01]  /*7d40*/  MOV R246, R8 ;  /* 0x0000000800f67202 */ /* 0x000fe20000000f00 */
[----:B------:R-:W-:Y:S01]  /*7d50*/  ULDC.64 UR6, c[0x0][0x210] ;  /* 0x0000840000067ab9 */ /* 0x000fe20000000a00 */
[----:B------:R4:W-:Y:S04]  /*7d60*/  STL.64 [R1+0x38], R26 ;  /* 0x0000381a01007387 */ /* 0x0009e80000100a00 */
[----:B----4-:R-:W4:Y:S04]  /*7d70*/  LDL.LU R27, [R1+0x100c] ;  /* 0x00100c00011b7983 */ /* 0x010f280000300800 */
[----:B------:R1:W-:Y:S04]  /*7d80*/  STL.64 [R1+0x30], R24 ;  /* 0x0000301801007387 */ /* 0x0003e80000100a00 */
[----:B-1----:R-:W4:Y:S04]  /*7d90*/  LDL.LU R25, [R1+0x1008] ;  /* 0x0010080001197983 */ /* 0x002f280000300800 */
[----:B------:R-:W4:Y:S01]  /*7da0*/  LDL.LU.64 R12, [R1+0x1000] ;  /* 0x00100000010c7983 */ /* 0x000f220000300a00 */
[----:B------:R-:W-:-:S02]  /*7db0*/  LEA.HI.X.SX32 R241, R213, R0, 0x2, P6 ;  /* 0x00000000d5f17211 */ /* 0x000fc400030f16ff */
[-C--:B------:R-:W-:Y:S02]  /*7dc0*/  LEA.HI.X.SX32 R247, R211, R0.reuse, 0x2, P5 ;  /* 0x00000000d3f77211 */ /* 0x080fe400028f16ff */
[----:B------:R-:W-:Y:S02]  /*7dd0*/  LEA.HI.X.SX32 R249, R209, R0, 0x2, P4 ;  /* 0x00000000d1f97211 */ /* 0x000fe400020f16ff */
[-C--:B------:R-:W-:Y:S02]  /*7de0*/  LEA R18, P6, R19, R234.reuse, 0x2 ;  /* 0x000000ea13127211 */ /* 0x080fe400078c10ff */
[-C--:B------:R-:W-:Y:S02]  /*7df0*/  LEA R20, P5, R21, R234.reuse, 0x2 ;  /* 0x000000ea15147211 */ /* 0x080fe400078a10ff */
[-C--:B------:R-:W-:Y:S02]  /*7e00*/  LEA R22, P4, R23, R234.reuse, 0x2 ;  /* 0x000000ea17167211 */ /* 0x080fe400078810ff */
[----:B------:R-:W-:-:S02]  /*7e10*/  LEA R30, P0, R31, R234, 0x2 ;  /* 0x000000ea1f1e7211 */ /* 0x000fc400078010ff */
[-C--:B------:R-:W-:Y:S02]  /*7e20*/  LEA.HI.X.SX32 R19, R19, R0.reuse, 0x2, P6 ;  /* 0x0000000013137211 */ /* 0x080fe400030f16ff */
[-C--:B------:R-:W-:Y:S02]  /*7e30*/  LEA.HI.X.SX32 R21, R21, R0.reuse, 0x2, P5 ;  /* 0x0000000015157211 */ /* 0x080fe400028f16ff */
[----:B------:R-:W-:Y:S02]  /*7e40*/  LEA.HI.X.SX32 R23, R23, R0, 0x2, P4 ;  /* 0x0000000017177211 */ /* 0x000fe400020f16ff */
[-C--:B------:R-:W-:Y:S02]  /*7e50*/  LEA R28, P1, R29, R234.reuse, 0x2 ;  /* 0x000000ea1d1c7211 */ /* 0x080fe400078210ff */
[-C--:B------:R-:W-:Y:S02]  /*7e60*/  LEA R32, P6, R33, R234.reuse, 0x2 ;  /* 0x000000ea21207211 */ /* 0x080fe400078c10ff */
[----:B------:R-:W-:-:S02]  /*7e70*/  LEA R34, P5, R35, R234, 0x2 ;  /* 0x000000ea23227211 */ /* 0x000fc400078a10ff */
[----:B------:R-:W-:Y:S02]  /*7e80*/  LEA R36, P4, R37, R234, 0x2 ;  /* 0x000000ea25247211 */ /* 0x000fe400078810ff */
[----:B------:R-:W-:Y:S02]  /*7e90*/  LEA.HI.X.SX32 R31, R31, R0, 0x2, P0 ;  /* 0x000000001f1f7211 */ /* 0x000fe400000f16ff */
[----:B------:R-:W-:Y:S02]  /*7ea0*/  LEA R44, P0, R45, R234, 0x2 ;  /* 0x000000ea2d2c7211 */ /* 0x000fe400078010ff */
[-C--:B------:R-:W-:Y:S02]  /*7eb0*/  LEA.HI.X.SX32 R29, R29, R0.reuse, 0x2, P1 ;  /* 0x000000001d1d7211 */ /* 0x080fe400008f16ff */
[-C--:B------:R-:W-:Y:S02]  /*7ec0*/  LEA.HI.X.SX32 R33, R33, R0.reuse, 0x2, P6 ;  /* 0x0000000021217211 */ /* 0x080fe400030f16ff */
[----:B------:R-:W-:-:S02]  /*7ed0*/  LEA.HI.X.SX32 R35, R35, R0, 0x2, P5 ;  /* 0x0000000023237211 */ /* 0x000fc400028f16ff */
[----:B------:R-:W-:Y:S02]  /*7ee0*/  LEA.HI.X.SX32 R37, R37, R0, 0x2, P4 ;  /* 0x0000000025257211 */ /* 0x000fe400020f16ff */
[-C--:B------:R-:W-:Y:S02]  /*7ef0*/  LEA R42, P1, R43, R234.reuse, 0x2 ;  /* 0x000000ea2b2a7211 */ /* 0x080fe400078210ff */
[-C--:B------:R-:W-:Y:S02]  /*7f00*/  LEA R46, P6, R47, R234.reuse, 0x2 ;  /* 0x000000ea2f2e7211 */ /* 0x080fe400078c10ff */
[-C--:B------:R-:W-:Y:S02]  /*7f10*/  LEA R48, P5, R49, R234.reuse, 0x2 ;  /* 0x000000ea31307211 */ /* 0x080fe400078a10ff */
[----:B------:R-:W-:Y:S02]  /*7f20*/  LEA R50, P4, R51, R234, 0x2 ;  /* 0x000000ea33327211 */ /* 0x000fe400078810ff */
[----:B------:R-:W-:-:S02]  /*7f30*/  LEA.HI.X.SX32 R45, R45, R0, 0x2, P0 ;  /* 0x000000002d2d7211 */ /* 0x000fc400000f16ff */
[----:B------:R-:W-:Y:S02]  /*7f40*/  LEA R58, P0, R59, R234, 0x2 ;  /* 0x000000ea3b3a7211 */ /* 0x000fe400078010ff */
[-C--:B------:R-:W-:Y:S02]  /*7f50*/  LEA.HI.X.SX32 R43, R43, R0.reuse, 0x2, P1 ;  /* 0x000000002b2b7211 */ /* 0x080fe400008f16ff */
[-C--:B------:R-:W-:Y:S02]  /*7f60*/  LEA.HI.X.SX32 R47, R47, R0.reuse, 0x2, P6 ;  /* 0x000000002f2f7211 */ /* 0x080fe400030f16ff */
[-C--:B------:R-:W-:Y:S02]  /*7f70*/  LEA.HI.X.SX32 R49, R49, R0.reuse, 0x2, P5 ;  /* 0x0000000031317211 */ /* 0x080fe400028f16ff */
[----:B------:R-:W-:Y:S02]  /*7f80*/  LEA.HI.X.SX32 R51, R51, R0, 0x2, P4 ;  /* 0x0000000033337211 */ /* 0x000fe400020f16ff */
[----:B------:R-:W-:-:S02]  /*7f90*/  LEA R56, P1, R57, R234, 0x2 ;  /* 0x000000ea39387211 */ /* 0x000fc400078210ff */
[-C--:B------:R-:W-:Y:S02]  /*7fa0*/  LEA R60, P6, R61, R234.reuse, 0x2 ;  /* 0x000000ea3d3c7211 */ /* 0x080fe400078c10ff */
[-C--:B------:R-:W-:Y:S02]  /*7fb0*/  LEA R62, P5, R63, R234.reuse, 0x2 ;  /* 0x000000ea3f3e7211 */ /* 0x080fe400078a10ff */
[----:B------:R-:W-:Y:S02]  /*7fc0*/  LEA R64, P4, R65, R234, 0x2 ;  /* 0x000000ea41407211 */ /* 0x000fe400078810ff */
[----:B------:R-:W-:Y:S02]  /*7fd0*/  LEA.HI.X.SX32 R59, R59, R0, 0x2, P0 ;  /* 0x000000003b3b7211 */ /* 0x000fe400000f16ff */
[----:B------:R-:W-:Y:S02]  /*7fe0*/  LEA R72, P0, R73, R234, 0x2 ;  /* 0x000000ea49487211 */ /* 0x000fe400078010ff */
[----:B------:R-:W-:-:S02]  /*7ff0*/  LEA.HI.X.SX32 R57, R57, R0, 0x2, P1 ;  /* 0x0000000039397211 */ /* 0x000fc400008f16ff */
        /* <DEDUP_REMOVED lines=58> */
[-C--:B------:R-:W-:Y:S02]  /*83a0*/  LEA R156, P0, R157, R234.reuse, 0x2 ;  /* 0x000000ea9d9c7211 */ /* 0x080fe400078010ff */
[----:B--2---:R-:W-:-:S04]  /*83b0*/  LEA R250, P3, R207, R234, 0x2 ;  /* 0x000000eacffa7211 */ /* 0x004fc800078610ff */
[----:B------:R-:W-:Y:S02]  /*83c0*/  LEA.HI.X.SX32 R251, R207, R0, 0x2, P3 ;  /* 0x00000000cffb7211 */ /* 0x000fe400018f16ff */
[----:B---3--:R-:W-:-:S04]  /*83d0*/  LEA R8, P2, R205, R234, 0x2 ;  /* 0x000000eacd087211 */ /* 0x008fc800078410ff */
[----:B------:R-:W-:Y:S02]  /*83e0*/  LEA.HI.X.SX32 R9, R205, R0, 0x2, P2 ;  /* 0x00000000cd097211 */ /* 0x000fe400010f16ff */
[----:B----4-:R-:W-:-:S04]  /*83f0*/  LEA R26, P2, R27, R234, 0x2 ;  /* 0x000000ea1b1a7211 */ /* 0x010fc800078410ff */
[----:B------:R-:W-:Y:S02]  /*8400*/  LEA.HI.X.SX32 R27, R27, R0, 0x2, P2 ;  /* 0x000000001b1b7211 */ /* 0x000fe400010f16ff */
[-C--:B------:R-:W-:Y:S02]  /*8410*/  LEA R40, P2, R41, R234.reuse, 0x2 ;  /* 0x000000ea29287211 */ /* 0x080fe400078410ff */
[----:B------:R-:W-:-:S04]  /*8420*/  LEA R24, P3, R25, R234, 0x2 ;  /* 0x000000ea19187211 */ /* 0x000fc800078610ff */
[----:B------:R-:W-:Y:S02]  /*8430*/  LEA.HI.X.SX32 R25, R25, R0, 0x2, P3 ;  /* 0x0000000019197211 */ /* 0x000fe400018f16ff */
[----:B------:R-:W-:-:S04]  /*8440*/  LEA R38, P3, R39, R234, 0x2 ;  /* 0x000000ea27267211 */ /* 0x000fc800078610ff */
[----:B------:R-:W-:Y:S02]  /*8450*/  LEA.HI.X.SX32 R39, R39, R0, 0x2, P3 ;  /* 0x0000000027277211 */ /* 0x000fe400018f16ff */
[----:B------:R-:W-:Y:S02]  /*8460*/  LEA R52, P3, R53, R234, 0x2 ;  /* 0x000000ea35347211 */ /* 0x000fe400078610ff */
[----:B------:R-:W-:Y:S02]  /*8470*/  LEA.HI.X.SX32 R41, R41, R0, 0x2, P2 ;  /* 0x0000000029297211 */ /* 0x000fe400010f16ff */
[----:B------:R-:W-:Y:S02]  /*8480*/  LEA R54, P2, R55, R234, 0x2 ;  /* 0x000000ea37367211 */ /* 0x000fe400078410ff */
[----:B------:R-:W-:Y:S02]  /*8490*/  LEA.HI.X.SX32 R53, R53, R0, 0x2, P3 ;  /* 0x0000000035357211 */ /* 0x000fe400018f16ff */
[----:B------:R-:W-:-:S02]  /*84a0*/  LEA R66, P3, R67, R234, 0x2 ;  /* 0x000000ea43427211 */ /* 0x000fc400078610ff */
        /* <DEDUP_REMOVED lines=24> */
[-C--:B------:R-:W-:Y:S02]  /*8630*/  LEA.HI.X.SX32 R139, R139, R0.reuse, 0x2, P2 ;  /* 0x000000008b8b7211 */ /* 0x080fe400010f16ff */
[-C--:B------:R-:W-:Y:S02]  /*8640*/  LEA.HI.X.SX32 R141, R141, R0.reuse, 0x2, P1 ;  /* 0x000000008d8d7211 */ /* 0x080fe400008f16ff */
[-C--:B------:R-:W-:Y:S02]  /*8650*/  LEA.HI.X.SX32 R145, R145, R0.reuse, 0x2, P6 ;  /* 0x0000000091917211 */ /* 0x080fe400030f16ff */
[-C--:B------:R-:W-:Y:S02]  /*8660*/  LEA.HI.X.SX32 R147, R147, R0.reuse, 0x2, P5 ;  /* 0x0000000093937211 */ /* 0x080fe400028f16ff */
[----:B------:R-:W-:Y:S02]  /*8670*/  LEA.HI.X.SX32 R149, R149, R0, 0x2, P4 ;  /* 0x0000000095957211 */ /* 0x000fe400020f16ff */
[----:B------:R-:W-:-:S02]  /*8680*/  LEA R152, P2, R153, R234, 0x2 ;  /* 0x000000ea99987211 */ /* 0x000fc400078410ff */
[-C--:B------:R-:W-:Y:S02]  /*8690*/  LEA R154, P1, R155, R234.reuse, 0x2 ;  /* 0x000000ea9b9a7211 */ /* 0x080fe400078210ff */
[-C--:B------:R-:W-:Y:S02]  /*86a0*/  LEA R158, P6, R159, R234.reuse, 0x2 ;  /* 0x000000ea9f9e7211 */ /* 0x080fe400078c10ff */
[-C--:B------:R-:W-:Y:S02]  /*86b0*/  LEA R160, P5, R161, R234.reuse, 0x2 ;  /* 0x000000eaa1a07211 */ /* 0x080fe400078a10ff */
[----:B------:R-:W-:Y:S02]  /*86c0*/  LEA R162, P4, R163, R234, 0x2 ;  /* 0x000000eaa3a27211 */ /* 0x000fe400078810ff */
[-C--:B------:R-:W-:Y:S02]  /*86d0*/  LEA.HI.X.SX32 R151, R151, R0.reuse, 0x2, P3 ;  /* 0x0000000097977211 */ /* 0x080fe400018f16ff */
[----:B------:R-:W-:-:S02]  /*86e0*/  LEA.HI.X.SX32 R157, R157, R0, 0x2, P0 ;  /* 0x000000009d9d7211 */ /* 0x000fc400000f16ff */
[-C--:B------:R-:W-:Y:S02]  /*86f0*/  LEA R164, P3, R165, R234.reuse, 0x2 ;  /* 0x000000eaa5a47211 */ /* 0x080fe400078610ff */
[----:B------:R-:W-:Y:S02]  /*8700*/  LEA R170, P0, R171, R234, 0x2 ;  /* 0x000000eaabaa7211 */ /* 0x000fe400078010ff */
[-C--:B------:R-:W-:Y:S02]  /*8710*/  LEA.HI.X.SX32 R153, R153, R0.reuse, 0x2, P2 ;  /* 0x0000000099997211 */ /* 0x080fe400010f16ff */
[-C--:B------:R-:W-:Y:S02]  /*8720*/  LEA.HI.X.SX32 R155, R155, R0.reuse, 0x2, P1 ;  /* 0x000000009b9b7211 */ /* 0x080fe400008f16ff */
[-C--:B------:R-:W-:Y:S02]  /*8730*/  LEA.HI.X.SX32 R159, R159, R0.reuse, 0x2, P6 ;  /* 0x000000009f9f7211 */ /* 0x080fe400030f16ff */
[----:B------:R-:W-:-:S02]  /*8740*/  LEA.HI.X.SX32 R161, R161, R0, 0x2, P5 ;  /* 0x00000000a1a17211 */ /* 0x000fc400028f16ff */
[----:B------:R-:W-:Y:S02]  /*8750*/  LEA.HI.X.SX32 R163, R163, R0, 0x2, P4 ;  /* 0x00000000a3a37211 */ /* 0x000fe400020f16ff */
[-C--:B------:R-:W-:Y:S02]  /*8760*/  LEA R166, P2, R167, R234.reuse, 0x2 ;  /* 0x000000eaa7a67211 */ /* 0x080fe400078410ff */
[-C--:B------:R-:W-:Y:S02]  /*8770*/  LEA R168, P1, R169, R234.reuse, 0x2 ;  /* 0x000000eaa9a87211 */ /* 0x080fe400078210ff */
[-C--:B------:R-:W-:Y:S02]  /*8780*/  LEA R172, P6, R173, R234.reuse, 0x2 ;  /* 0x000000eaadac7211 */ /* 0x080fe400078c10ff */
[-C--:B------:R-:W-:Y:S02]  /*8790*/  LEA R174, P5, R175, R234.reuse, 0x2 ;  /* 0x000000eaafae7211 */ /* 0x080fe400078a10ff */
[----:B------:R-:W-:-:S02]  /*87a0*/  LEA R176, P4, R177, R234, 0x2 ;  /* 0x000000eab1b07211 */ /* 0x000fc400078810ff */
[-C--:B------:R-:W-:Y:S02]  /*87b0*/  LEA.HI.X.SX32 R165, R165, R0.reuse, 0x2, P3 ;  /* 0x00000000a5a57211 */ /* 0x080fe400018f16ff */
[----:B------:R-:W-:Y:S02]  /*87c0*/  LEA.HI.X.SX32 R171, R171, R0, 0x2, P0 ;  /* 0x00000000abab7211 */ /* 0x000fe400000f16ff */
[-C--:B------:R-:W-:Y:S02]  /*87d0*/  LEA R178, P3, R179, R234.reuse, 0x2 ;  /* 0x000000eab3b27211 */ /* 0x080fe400078610ff */
[----:B------:R-:W-:Y:S02]  /*87e0*/  LEA R184, P0, R185, R234, 0x2 ;  /* 0x000000eab9b87211 */ /* 0x000fe400078010ff */
[-C--:B------:R-:W-:Y:S02]  /*87f0*/  LEA.HI.X.SX32 R167, R167, R0.reuse, 0x2, P2 ;  /* 0x00000000a7a77211 */ /* 0x080fe400010f16ff */
[----:B------:R-:W-:-:S02]  /*8800*/  LEA.HI.X.SX32 R169, R169, R0, 0x2, P1 ;  /* 0x00000000a9a97211 */ /* 0x000fc400008f16ff */
[-C--:B------:R-:W-:Y:S02]  /*8810*/  LEA.HI.X.SX32 R173, R173, R0.reuse, 0x2, P6 ;  /* 0x00000000adad7211 */ /* 0x080fe400030f16ff */
[-C--:B------:R-:W-:Y:S02]  /*8820*/  LEA.HI.X.SX32 R175, R175, R0.reuse, 0x2, P5 ;  /* 0x00000000afaf7211 */ /* 0x080fe400028f16ff */
[----:B------:R-:W-:Y:S02]  /*8830*/  LEA.HI.X.SX32 R177, R177, R0, 0x2, P4 ;  /* 0x00000000b1b17211 */ /* 0x000fe400020f16ff */
[-C--:B------:R-:W-:Y:S02]  /*8840*/  LEA R180, P2, R181, R234.reuse, 0x2 ;  /* 0x000000eab5b47211 */ /* 0x080fe400078410ff */
[-C--:B------:R-:W-:Y:S02]  /*8850*/  LEA R182, P1, R183, R234.reuse, 0x2 ;  /* 0x000000eab7b67211 */ /* 0x080fe400078210ff */
[----:B------:R-:W-:-:S02]  /*8860*/  LEA R186, P6, R187, R234, 0x2 ;  /* 0x000000eabbba7211 */ /* 0x000fc400078c10ff */
[-C--:B------:R-:W-:Y:S02]  /*8870*/  LEA R188, P5, R189, R234.reuse, 0x2 ;  /* 0x000000eabdbc7211 */ /* 0x080fe400078a10ff */
[----:B------:R-:W-:Y:S02]  /*8880*/  LEA R190, P4, R191, R234, 0x2 ;  /* 0x000000eabfbe7211 */ /* 0x000fe400078810ff */
[-C--:B------:R-:W-:Y:S02]  /*8890*/  LEA.HI.X.SX32 R179, R179, R0.reuse, 0x2, P3 ;  /* 0x00000000b3b37211 */ /* 0x080fe400018f16ff */
[----:B------:R-:W-:Y:S02]  /*88a0*/  LEA.HI.X.SX32 R185, R185, R0, 0x2, P0 ;  /* 0x00000000b9b97211 */ /* 0x000fe400000f16ff */
[-C--:B------:R-:W-:Y:S02]  /*88b0*/  LEA R192, P3, R193, R234.reuse, 0x2 ;  /* 0x000000eac1c07211 */ /* 0x080fe400078610ff */
        /* <DEDUP_REMOVED lines=27> */
[----:B------:R-:W-:Y:S01]  /*8a70*/  LEA R220, P3, R221, R234, 0x2 ;  /* 0x000000eadddc7211 */ /* 0x000fe200078610ff */
[----:B------:R-:W1:Y:S01]  /*8a80*/  LDC R6, c[0x0][0x230] ;  /* 0x00008c00ff067b82 */ /* 0x000e620000000800 */
[-C--:B------:R-:W-:Y:S02]  /*8a90*/  LEA.HI.X.SX32 R209, R3, R0.reuse, 0x2, P2 ;  /* 0x0000000003d17211 */ /* 0x080fe400010f16ff */
[-C--:B------:R-:W-:Y:S02]  /*8aa0*/  LEA.HI.X.SX32 R211, R4, R0.reuse, 0x2, P1 ;  /* 0x0000000004d37211 */ /* 0x080fe400008f16ff */
[----:B------:R-:W-:-:S02]  /*8ab0*/  LEA.HI.X.SX32 R215, R215, R0, 0x2, P6 ;  /* 0x00000000d7d77211 */ /* 0x000fc400030f16ff */
[-C--:B------:R-:W-:Y:S02]  /*8ac0*/  LEA.HI.X.SX32 R217, R217, R0.reuse, 0x2, P5 ;  /* 0x00000000d9d97211 */ /* 0x080fe400028f16ff */
[----:B------:R-:W-:Y:S02]  /*8ad0*/  LEA.HI.X.SX32 R219, R219, R0, 0x2, P4 ;  /* 0x00000000dbdb7211 */ /* 0x000fe400020f16ff */
[-C--:B------:R-:W-:Y:S02]  /*8ae0*/  LEA R222, P2, R223, R234.reuse, 0x2 ;  /* 0x000000eadfde7211 */ /* 0x080fe400078410ff */
[-C--:B------:R-:W-:Y:S02]  /*8af0*/  LEA R224, P1, R225, R234.reuse, 0x2 ;  /* 0x000000eae1e07211 */ /* 0x080fe400078210ff */
[-C--:B------:R-:W-:Y:S02]  /*8b00*/  LEA R226, P0, R227, R234.reuse, 0x2 ;  /* 0x000000eae3e27211 */ /* 0x080fe400078010ff */
[----:B------:R-:W-:-:S02]  /*8b10*/  LEA R228, P6, R229, R234, 0x2 ;  /* 0x000000eae5e47211 */ /* 0x000fc400078c10ff */
[-C--:B------:R-:W-:Y:S02]  /*8b20*/  LEA R230, P5, R231, R234.reuse, 0x2 ;  /* 0x000000eae7e67211 */ /* 0x080fe400078a10ff */
[----:B------:R-:W-:Y:S02]  /*8b30*/  LEA R232, P4, R233, R234, 0x2 ;  /* 0x000000eae9e87211 */ /* 0x000fe400078810ff */
[----:B------:R-:W-:Y:S01]  /*8b40*/  LEA.HI.X.SX32 R221, R221, R0, 0x2, P3 ;  /* 0x00000000dddd7211 */ /* 0x000fe200018f16ff */
[----:B------:R-:W-:Y:S01]  /*8b50*/  VIADD R5, R242, 0xfffffffd ;  /* 0xfffffffdf2057836 */ /* 0x000fe20000000000 */
[----:B------:R-:W-:Y:S01]  /*8b60*/  LEA R234, P3, R235, R234, 0x2 ;  /* 0x000000eaebea7211 */ /* 0x000fe200078610ff */
[----:B------:R2:W-:Y:S01]  /*8b70*/  STL [R1+0x2c], R241 ;  /* 0x00002cf101007387 */ /* 0x0005e20000100800 */
[-C--:B------:R-:W-:Y:S01]  /*8b80*/  LEA.HI.X.SX32 R223, R223, R0.reuse, 0x2, P2 ;  /* 0x00000000dfdf7211 */ /* 0x080fe200010f16ff */
[----:B------:R-:W-:Y:S01]  /*8b90*/  IMAD R13, R13, UR5, RZ ;  /* 0x000000050d0d7c24 */ /* 0x000fe2000f8e02ff */
[----:B------:R-:W-:-:S02]  /*8ba0*/  LEA.HI.X.SX32 R225, R225, R0, 0x2, P1 ;  /* 0x00000000e1e17211 */ /* 0x000fc400008f16ff */
[----:B------:R-:W-:Y:S01]  /*8bb0*/  IADD3 R3, R237, -0x1, RZ ;  /* 0xffffffffed037810 */ /* 0x000fe20007ffe0ff */
[----:B------:R-:W-:Y:S01]  /*8bc0*/  VIADD R4, R243, 0xfffffffc ;  /* 0xfffffffcf3047836 */ /* 0x000fe20000000000 */
[-C--:B------:R-:W-:Y:S01]  /*8bd0*/  LEA.HI.X.SX32 R227, R227, R0.reuse, 0x2, P0 ;  /* 0x00000000e3e37211 */ /* 0x080fe200000f16ff */
[----:B------:R-:W-:Y:S01]  /*8be0*/  IMAD.SHL.U32 R10, R239, 0x10, RZ ;  /* 0x00000010ef0a7824 */ /* 0x000fe200078e00ff */
[-C--:B------:R-:W-:Y:S01]  /*8bf0*/  LEA.HI.X.SX32 R229, R229, R0.reuse, 0x2, P6 ;  /* 0x00000000e5e57211 */ /* 0x080fe200030f16ff */
[----:B--2---:R-:W2:Y:S01]  /*8c00*/  LDC R241, c[0x0][0x230] ;  /* 0x00008c00fff17b82 */ /* 0x004ea20000000800 */
[-C--:B------:R-:W-:Y:S02]  /*8c10*/  LEA.HI.X.SX32 R231, R231, R0.reuse, 0x2, P5 ;  /* 0x00000000e7e77211 */ /* 0x080fe400028f16ff */
[-C--:B------:R-:W-:Y:S02]  /*8c20*/  LEA.HI.X.SX32 R233, R233, R0.reuse, 0x2, P4 ;  /* 0x00000000e9e97211 */ /* 0x080fe400020f16ff */
[----:B------:R-:W-:Y:S01]  /*8c30*/  LEA.HI.X.SX32 R235, R235, R0, 0x2, P3 ;  /* 0x00000000ebeb7211 */ /* 0x000fe200018f16ff */
[----:B------:R-:W-:Y:S01]  /*8c40*/  VIADD R0, R238, 0xfffffffe ;  /* 0xfffffffeee007836 */ /* 0x000fe20000000000 */
[----:B------:R-:W-:Y:S01]  /*8c50*/  ISETP.GE.U32.AND P2, PT, R5, 0x7fffff7e, PT ;  /* 0x7fffff7e0500780c */ /* 0x000fe20003f46070 */
[----:B------:R-:W-:Y:S01]  /*8c60*/  ULDC.64 UR60, c[0x0][0x208] ;  /* 0x00008200003c7ab9 */ /* 0x000fe20000000a00 */
[----:B------:R-:W3:Y:S02]  /*8c70*/  LDC R5, c[0x0][0x230] ;  /* 0x00008c00ff057b82 */ /* 0x000ee40000000800 */
[----:B------:R-:W-:Y:S01]  /*8c80*/  ISETP.GE.U32.AND P1, PT, R0, 0x7fffff7f, PT ;  /* 0x7fffff7f0000780c */ /* 0x000fe20003f26070 */
[----:B------:R-:W-:Y:S01]  /*8c90*/  IMAD R0, R236, UR5, RZ ;  /* 0x00000005ec007c24 */ /* 0x000fe2000f8e02ff */
[----:B------:R-:W-:Y:S01]  /*8ca0*/  UMOV UR5, 0x400 ;  /* 0x0000040000057882 */ /* 0x000fe20000000000 */
[----:B------:R-:W-:Y:S01]  /*8cb0*/  ISETP.GE.U32.AND P0, PT, R3, 0x7fffff80, PT ;  /* 0x7fffff800300780c */ /* 0x000fe20003f06070 */
[----:B------:R-:W-:Y:S01]  /*8cc0*/  ULEA UR59, UR4, UR5, 0x18 ;  /* 0x00000005043b7291 */ /* 0x000fe2000f8ec03f */
[----:B------:R-:W-:Y:S01]  /*8cd0*/  IADD3 R3, R244, -0x21, RZ ;  /* 0xffffffdff4037810 */ /* 0x000fe20007ffe0ff */
[----:B------:R-:W4:Y:S01]  /*8ce0*/  LDC R242, c[0x0][0x230] ;  /* 0x00008c00fff27b82 */ /* 0x000f220000000800 */
[----:B------:R-:W-:Y:S01]  /*8cf0*/  LEA R236, P5, R13, UR6, 0x2 ;  /* 0x000000060dec7c11 */ /* 0x000fe2000f8a10ff */
[----:B------:R-:W-:Y:S01]  /*8d00*/  STL [R1+0x24], R247 ;  /* 0x000024f701007387 */ /* 0x000fe20000100800 */
[----:B------:R-:W-:Y:S01]  /*8d10*/  ISETP.GE.U32.AND P4, PT, R3, 0x7fffff60, PT ;  /* 0x7fffff600300780c */ /* 0x000fe20003f86070 */
[----:B-1----:R-:W-:Y:S01]  /*8d20*/  VIADD R3, R6, 0xffffffde ;  /* 0xffffffde06037836 */ /* 0x002fe20000000000 */
[----:B------:R-:W-:Y:S01]  /*8d30*/  LEA.HI.X.SX32 R237, R13, UR7, 0x2, P5 ;  /* 0x000000070ded7c11 */ /* 0x000fe2000a8f16ff */
[----:B------:R-:W-:Y:S01]  /*8d40*/  STL [R1+0x1c], R249 ;  /* 0x00001cf901007387 */ /* 0x000fe20000100800 */
[----:B------:R-:W-:Y:S01]  /*8d50*/  ISETP.GE.U32.AND P3, PT, R4, 0x7fffff7d, PT ;  /* 0x7fffff7d0400780c */ /* 0x000fe20003f66070 */
[----:B------:R-:W1:Y:S01]  /*8d60*/  LDC R13, c[0x0][0x230] ;  /* 0x00008c00ff0d7b82 */ /* 0x000e620000000800 */
[----:B------:R-:W-:Y:S01]  /*8d70*/  LEA R238, P5, R0, UR6, 0x2 ;  /* 0x0000000600ee7c11 */ /* 0x000fe2000f8a10ff */
[----:B------:R-:W-:Y:S01]  /*8d80*/  STL.64 [R1+0x10], R250 ;  /* 0x000010fa01007387 */ /* 0x000fe20000100a00 */
[----:B------:R-:W-:Y:S01]  /*8d90*/  LOP3.LUT R10, R10, 0x70, RZ, 0xc0, !PT ;  /* 0x000000700a0a7812 */ /* 0x000fe200078ec0ff */
[----:B------:R-:W-:Y:S01]  /*8da0*/  ULDC UR4, c[0x0][0x230] ;  /* 0x00008c0000047ab9 */ /* 0x000fe20000000800 */
[----:B------:R-:W-:Y:S01]  /*8db0*/  LOP3.LUT R252, R252, 0x7f, RZ, 0xc0, !PT ;  /* 0x0000007ffcfc7812 */ /* 0x000fe200078ec0ff */
[----:B------:R-:W-:Y:S01]  /*8dc0*/  STL.64 [R1+0x8], R8 ;  /* 0x0000080801007387 */ /* 0x000fe20000100a00 */
[----:B------:R-:W-:Y:S01]  /*8dd0*/  MOV R6, UR59 ;  /* 0x0000003b00067c02 */ /* 0x000fe20008000f00 */
[----:B------:R-:W4:Y:S02]  /*8de0*/  LDC R4, c[0x0][0x230] ;  /* 0x00008c00ff047b82 */ /* 0x000f240000000800 */
[----:B------:R-:W-:Y:S01]  /*8df0*/  STL.64 [R1+0xfe0], R8 ;  /* 0x000fe00801007387 */ /* 0x000fe20000100a00 */
[----:B------:R-:W-:Y:S01]  /*8e00*/  LEA.HI.X.SX32 R239, R0, UR7, 0x2, P5 ;  /* 0x0000000700ef7c11 */ /* 0x000fe2000a8f16ff */
[----:B------:R-:W-:-:S02]  /*8e10*/  VIADD R0, R240, 0xffffffdd ;  /* 0xffffffddf0007836 */ /* 0x000fc40000000000 */
[----:B------:R3:W-:Y:S01]  /*8e20*/  STL.64 [R1+0xff8], R24 ;  /* 0x000ff81801007387 */ /* 0x0007e20000100a00 */
[----:B------:R-:W-:Y:S01]  /*8e30*/  IMAD R10, R252, 0x80, R10 ;  /* 0x00000080fc0a7824 */ /* 0x000fe200078e020a */
[----:B------:R-:W-:Y:S01]  /*8e40*/  ISETP.GE.U32.AND P5, PT, R3, 0x7fffff5f, PT ;  /* 0x7fffff5f0300780c */ /* 0x000fe20003fa6070 */
[----:B------:R-:W1:Y:S01]  /*8e50*/  LDC R240, c[0x0][0x230] ;  /* 0x00008c00fff07b82 */ /* 0x000e620000000800 */
[----:B------:R-:W-:Y:S04]  /*8e60*/  STL.64 [R1+0xfe8], R26 ;  /* 0x000fe81a01007387 */ /* 0x000fe80000100a00 */
[----:B------:R-:W-:Y:S01]  /*8e70*/  STL.64 [R1+0xff0], R28 ;  /* 0x000ff01c01007387 */ /* 0x000fe20000100a00 */
[----:B------:R-:W-:-:S03]  /*8e80*/  VIADD R244, R10, UR59 ;  /* 0x0000003b0af47c36 */ /* 0x000fc60008000000 */
[----:B------:R3:W-:Y:S01]  /*8e90*/  STL [R1+0xc58], R6 ;  /* 0x000c580601007387 */ /* 0x0007e20000100800 */
[----:B------:R-:W-:Y:S01]  /*8ea0*/  ISETP.GE.U32.AND P6, PT, R0, 0x7fffff5e, PT ;  /* 0x7fffff5e0000780c */ /* 0x000fe20003fc6070 */
[----:B--2---:R-:W-:Y:S02]  /*8eb0*/  VIADD R0, R241, 0xffffffdc ;  /* 0xffffffdcf1007836 */ /* 0x004fe40000000000 */
[----:B---3--:R-:W-:Y:S01]  /*8ec0*/  VIADD R3, R5, 0xffffffbf ;  /* 0xffffffbf05037836 */ /* 0x008fe20000000000 */
[----:B------:R-:W-:Y:S01]  /*8ed0*/  @!PT LDS RZ, [RZ] ;  /* 0x00000000fffff984 */ /* 0x000fe20000000800 */
[----:B------:R-:W-:Y:S01]  /*8ee0*/  @!PT LDS RZ, [RZ] ;  /* 0x00000000fffff984 */ /* 0x000fe20000000800 */
[----:B------:R-:W-:Y:S01]  /*8ef0*/  @!PT LDS RZ, [RZ] ;  /* 0x00000000fffff984 */ /* 0x000fe20000000800 */
[----:B------:R-:W-:Y:S01]  /*8f00*/  LDGSTS.E [R244], desc[UR60][R236.64], !P0 ;  /* 0x00000000ecf47fae */ /* 0x000fe2000c12187c */
[----:B------:R-:W2:Y:S01]  /*8f10*/  LDC R5, c[0x0][0x230] ;  /* 0x00008c00ff057b82 */ /* 0x000ea20000000800 */
[----:B------:R-:W-:Y:S02]  /*8f20*/  IMAD.WIDE R24, R2, 0x4, R236 ;  /* 0x0000000402187825 */ /* 0x000fe400078e02ec */
[----:B------:R-:W-:Y:S05]  /*8f30*/  LDGSTS.E [R244+0x4000], desc[UR60][R238.64], !P0 ;  /* 0x04000000eef47fae */ /* 0x000fea000c12187c */
[----:B------:R-:W3:Y:S01]  /*8f40*/  LDC R6, c[0x0][0x230] ;  /* 0x00008c00ff067b82 */ /* 0x000ee20000000800 */
[----:B------:R-:W-:Y:S01]  /*8f50*/  ISETP.GE.U32.AND P0, PT, R0, 0x7fffff5d, PT ;  /* 0x7fffff5d0000780c */ /* 0x000fe20003f06070 */
[C---:B------:R-:W-:Y:S01]  /*8f60*/  IMAD.WIDE R8, R2.reuse, 0x4, R238 ;  /* 0x0000000402087825 */ /* 0x040fe200078e02ee */
[----:B------:R-:W-:Y:S01]  /*8f70*/  SHF.L.U32 R0, R2, 0x1, RZ ;  /* 0x0000000102007819 */ /* 0x000fe200000006ff */
[----:B------:R4:W-:Y:S04]  /*8f80*/  STL.64 [R1+0x370], R24 ;  /* 0x0003701801007387 */ /* 0x0009e80000100a00 */
[----:B------:R4:W-:Y:S01]  /*8f90*/  LDGSTS.E [R244+0x4], desc[UR60][R24.64], !P1 ;  /* 0x0000400018f47fae */ /* 0x0009e2000c92187c */
[----:B------:R-:W1:Y:S03]  /*8fa0*/  LDC R241, c[0x0][0x230] ;  /* 0x00008c00fff17b82 */ /* 0x000e660000000800 */
[----:B------:R4:W-:Y:S04]  /*8fb0*/  STL.64 [R1+0x368], R8 ;  /* 0x0003680801007387 */ /* 0x0009e80000100a00 */
[----:B------:R4:W-:Y:S01]  /*8fc0*/  LDGSTS.E [R244+0x4004], desc[UR60][R8.64], !P1 ;  /* 0x0400400008f47fae */ /* 0x0009e2000c92187c */
[----:B------:R-:W-:Y:S01]  /*8fd0*/  ISETP.GE.U32.AND P1, PT, R3, 0x7fffff40, PT ;  /* 0x7fffff400300780c */ /* 0x000fe20003f26070 */
[----:B----4-:R-:W-:-:S04]  /*8fe0*/  IMAD.WIDE R24, R0, 0x4, R236 ;  /* 0x0000000400187825 */ /* 0x010fc800078e02ec */
[----:B------:R-:W-:Y:S02]  /*8ff0*/  VIADD R3, R4, 0xffffffbe ;  /* 0xffffffbe04037836 */ /* 0x000fe40000000000 */
[----:B------:R-:W-:Y:S01]  /*9000*/  IMAD.WIDE R8, R0, 0x4, R238 ;  /* 0x0000000400087825 */ /* 0x000fe200078e02ee */
[----:B------:R4:W-:Y:S03]  /*9010*/  STL.64 [R1+0x360], R24 ;  /* 0x0003601801007387 */ /* 0x0009e60000100a00 */
[----:B------:R-:W-:Y:S01]  /*9020*/  IMAD R0, R2, 0x3, RZ ;  /* 0x0000000302007824 */ /* 0x000fe200078e02ff */
[----:B------:R4:W-:Y:S04]  /*9030*/  LDGSTS.E [R244+0x8], desc[UR60][R24.64], !P2 ;  /* 0x0000800018f47fae */ /* 0x0009e8000d12187c */
[----:B------:R2:W-:Y:S04]  /*9040*/  STL.64 [R1+0x358], R8 ;  /* 0x0003580801007387 */ /* 0x0005e80000100a00 */
[----:B------:R2:W-:Y:S01]  /*9050*/  LDGSTS.E [R244+0x4008], desc[UR60][R8.64], !P2 ;  /* 0x0400800008f47fae */ /* 0x0005e2000d12187c */
[----:B------:R-:W-:Y:S01]  /*9060*/  ISETP.GE.U32.AND P2, PT, R3, 0x7fffff3f, PT ;  /* 0x7fffff3f0300780c */ /* 0x000fe20003f46070 */
[----:B---3--:R-:W-:-:S02]  /*9070*/  VIADD R3, R6, 0xffffffbd ;  /* 0xffffffbd06037836 */ /* 0x008fc40000000000 */
[C---:B----4-:R-:W-:Y:S01]  /*9080*/  IMAD.WIDE R24, R0.reuse, 0x4, R236 ;  /* 0x0000000400187825 */ /* 0x050fe200078e02ec */
[----:B------:R-:W3:Y:S04]  /*9090*/  LDC R6, c[0x0][0x230] ;  /* 0x00008c00ff067b82 */ /* 0x000ee80000000800 */
[----:B------:R4:W-:Y:S01]  /*90a0*/  LDGSTS.E [R244+0xc], desc[UR60][R24.64], !P3 ;  /* 0x0000c00018f47fae */ /* 0x0009e2000d92187c */
[----:B--2---:R-:W-:Y:S01]  /*90b0*/  IMAD.WIDE R8, R0, 0x4, R238 ;  /* 0x0000000400087825 */ /* 0x004fe200078e02ee */
[----:B------:R-:W-:-:S04]  /*90c0*/  SHF.L.U32 R0, R2, 0x5, RZ ;  /* 0x0000000502007819 */ /* 0x000fc800000006ff */
[----:B------:R2:W-:Y:S01]  /*90d0*/  LDGSTS.E [R244+0x400c], desc[UR60][R8.64], !P3 ;  /* 0x0400c00008f47fae */ /* 0x0005e2000d92187c */
[----:B------:R-:W-:Y:S01]  /*90e0*/  IMAD.WIDE R28, R0, 0x4, R236 ;  /* 0x00000004001c7825 */ /* 0x000fe200078e02ec */
[----:B------:R-:W-:-:S03]  /*90f0*/  ISETP.GE.U32.AND P3, PT, R3, 0x7fffff3e, PT ;  /* 0x7fffff3e0300780c */ /* 0x000fc60003f66070 */
[----:B------:R-:W-:Y:S01]  /*9100*/  IMAD.WIDE R26, R0, 0x4, R238 ;  /* 0x00000004001a7825 */ /* 0x000fe200078e02ee */
[----:B------:R4:W-:Y:S03]  /*9110*/  STL.64 [R1+0x350], R24 ;  /* 0x0003501801007387 */ /* 0x0009e60000100a00 */
[----:B------:R-:W-:Y:S01]  /*9120*/  IMAD R3, R2, 0x21, RZ ;  /* 0x0000002102037824 */ /* 0x000fe200078e02ff */
[----:B------:R3:W-:Y:S01]  /*9130*/  LDGSTS.E [R244+0x8000], desc[UR60][R28.64], !P4 ;  /* 0x080000001cf47fae */ /* 0x0007e2000e12187c */
[----:B------:R-:W-:-:S03]  /*9140*/  VIADD R0, R5, 0xffffffbc ;  /* 0xffffffbc05007836 */ /* 0x000fc60000000000 */
[----:B------:R2:W-:Y:S01]  /*9150*/  STL.64 [R1+0x348], R8 ;  /* 0x0003480801007387 */ /* 0x0005e20000100a00 */
[----:B----4-:R-:W-:-:S03]  /*9160*/  IMAD.WIDE R24, R3, 0x4, R236 ;  /* 0x0000000403187825 */ /* 0x010fc600078e02ec */
[----:B------:R4:W-:Y:S01]  /*9170*/  LDGSTS.E [R244+0xc000], desc[UR60][R26.64], !P4 ;  /* 0x0c0000001af47fae */ /* 0x0009e2000e12187c */
[----:B------:R-:W-:Y:S01]  /*9180*/  ISETP.GE.U32.AND P4, PT, R0, 0x7fffff3d, PT ;  /* 0x7fffff3d0000780c */ /* 0x000fe20003f86070 */
[----:B-1----:R-:W-:Y:S02]  /*9190*/  VIADD R0, R13, 0xffffff9f ;  /* 0xffffff9f0d007836 */ /* 0x002fe40000000000 */
[----:B------:R1:W-:Y:S01]  /*91a0*/  LDGSTS.E [R244+0x8004], desc[UR60][R24.64], !P5 ;  /* 0x0800400018f47fae */ /* 0x0003e2000e92187c */
[----:B------:R-:W1:Y:S01]  /*91b0*/  LDC R13, c[0x0][0x230] ;  /* 0x00008c00ff0d7b82 */ /* 0x000e620000000800 */
[----:B--2---:R-:W-:-:S05]  /*91c0*/  IMAD.WIDE R8, R3, 0x4, R238 ;  /* 0x0000000403087825 */ /* 0x004fca00078e02ee */
[----:B------:R2:W-:Y:S01]  /*91d0*/  LDGSTS.E [R244+0xc004], desc[UR60][R8.64], !P5 ;  /* 0x0c00400008f47fae */ /* 0x0005e2000e92187c */
[----:B------:R-:W-:Y:S01]  /*91e0*/  ISETP.GE.U32.AND P5, PT, R0, 0x7fffff20, PT ;  /* 0x7fffff200000780c */ /* 0x000fe20003fa6070 */
[C---:B------:R-:W-:Y:S02]  /*91f0*/  IMAD R0, R2.reuse, 0x22, RZ ;  /* 0x0000002202007824 */ /* 0x040fe400078e02ff */
[C---:B------:R-:W-:Y:S01]  /*9200*/  IMAD R3, R2.reuse, 0x23, RZ ;  /* 0x0000002302037824 */ /* 0x040fe200078e02ff */
[----:B------:R3:W-:Y:S04]  /*9210*/  STL.64 [R1+0x2b8], R28 ;  /* 0x0002b81c01007387 */ /* 0x0007e80000100a00 */
[----:B------:R4:W-:Y:S01]  /*9220*/  STL.64 [R1+0x2b0], R26 ;  /* 0x0002b01a01007387 */ /* 0x0009e20000100a00 */
[----:B------:R-:W-:-:S03]  /*9230*/  IMAD.SHL.U32 R4, R2, 0x40, RZ ;  /* 0x0000004002047824 */ /* 0x000fc600078e00ff */
[----:B------:R1:W-:Y:S01]  /*9240*/  STL.64 [R1+0x2a8], R24 ;  /* 0x0002a81801007387 */ /* 0x0003e20000100a00 */
[----:B---3--:R-:W-:-:S03]  /*9250*/  IMAD.WIDE R28, R0, 0x4, R236 ;  /* 0x00000004001c7825 */ /* 0x008fc600078e02ec */
[----:B------:R2:W-:Y:S01]  /*9260*/  STL.64 [R1+0x2a0], R8 ;  /* 0x0002a00801007387 */ /* 0x0005e20000100a00 */
[----:B----4-:R-:W-:-:S03]  /*9270*/  IMAD.WIDE R26, R0, 0x4, R238 ;  /* 0x00000004001a7825 */ /* 0x010fc600078e02ee */
[----:B------:R-:W-:Y:S01]  /*9280*/  STL.64 [R1+0x298], R28 ;  /* 0x0002981c01007387 */ /* 0x000fe20000100a00 */
[----:B-1----:R-:W-:-:S03]  /*9290*/  IMAD.WIDE R24, R3, 0x4, R236 ;  /* 0x0000000403187825 */ /* 0x002fc600078e02ec */
[----:B------:R-:W-:Y:S01]  /*92a0*/  LDGSTS.E [R244+0x8008], desc[UR60][R28.64], !P6 ;  /* 0x080080001cf47fae */ /* 0x000fe2000f12187c */
[----:B--2---:R-:W-:-:S03]  /*92b0*/  IMAD.WIDE R8, R3, 0x4, R238 ;  /* 0x0000000403087825 */ /* 0x004fc600078e02ee */
[----:B------:R-:W-:Y:S04]  /*92c0*/  STL.64 [R1+0x290], R26 ;  /* 0x0002901a01007387 */ /* 0x000fe80000100a00 */
[----:B------:R-:W-:Y:S01]  /*92d0*/  LDGSTS.E [R244+0xc008], desc[UR60][R26.64], !P6 ;  /* 0x0c0080001af47fae */ /* 0x000fe2000f12187c */
[----:B------:R-:W-:Y:S01]  /*92e0*/  IADD3 R5, R240, -0x62, RZ ;  /* 0xffffff9ef0057810 */ /* 0x000fe20007ffe0ff */
[----:B------:R-:W-:Y:S01]  /*92f0*/  VIADD R0, R241, 0xffffff9d ;  /* 0xffffff9df1007836 */ /* 0x000fe20000000000 */
[----:B------:R-:W-:Y:S01]  /*9300*/  LOP3.LUT R245, R10, 0x10, RZ, 0x3c, !PT ;  /* 0x000000100af57812 */ /* 0x000fe200078e3cff */
[----:B------:R1:W-:Y:S04]  /*9310*/  STL.64 [R1+0x288], R24 ;  /* 0x0002881801007387 */ /* 0x0003e80000100a00 */
[----:B------:R1:W-:Y:S01]  /*9320*/  LDGSTS.E [R244+0x800c], desc[UR60][R24.64], !P0 ;  /* 0x0800c00018f47fae */ /* 0x0003e2000c12187c */
[----:B------:R-:W-:Y:S01]  /*9330*/  ISETP.GE.U32.AND P6, PT, R5, 0x7fffff1f, PT ;  /* 0x7fffff1f0500780c */ /* 0x000fe20003fc6070 */
[----:B------:R-:W-:Y:S01]  /*9340*/  VIADD R3, R6, 0xffffff9c ;  /* 0xffffff9c06037836 */ /* 0x000fe20000000000 */
[----:B------:R-:W2:Y:S01]  /*9350*/  LDC R5, c[0x0][0x230] ;  /* 0x00008c00ff057b82 */ /* 0x000ea20000000800 */
[----:B------:R3:W-:Y:S04]  /*9360*/  STL.64 [R1+0x280], R8 ;  /* 0x0002800801007387 */ /* 0x0007e80000100a00 */
[----:B------:R3:W-:Y:S01]  /*9370*/  LDGSTS.E [R244+0xc00c], desc[UR60][R8.64], !P0 ;  /* 0x0c00c00008f47fae */ /* 0x0007e2000c12187c */
[----:B------:R-:W-:-:S02]  /*9380*/  LOP3.LUT R246, R10, 0x20, RZ, 0x3c, !PT ;  /* 0x000000200af67812 */ /* 0x000fc400078e3cff */
[----:B------:R-:W-:Y:S01]  /*9390*/  LOP3.LUT R247, R10, 0x30, RZ, 0x3c, !PT ;  /* 0x000000300af77812 */ /* 0x000fe200078e3cff */
[----:B-1----:R-:W-:Y:S01]  /*93a0*/  IMAD.WIDE R24, R4, 0x4, R236 ;  /* 0x0000000404187825 */ /* 0x002fe200078e02ec */
[----:B------:R-:W-:Y:S01]  /*93b0*/  ISETP.GE.U32.AND P0, PT, R0, 0x7fffff1e, PT ;  /* 0x7fffff1e0000780c */ /* 0x000fe20003f06070 */
[----:B------:R-:W1:Y:S02]  /*93c0*/  LDC R6, c[0x0][0x230] ;  /* 0x00008c00ff067b82 */ /* 0x000e640000000800 */
[----:B---3--:R-:W-:Y:S01]  /*93d0*/  IMAD.WIDE R8, R4, 0x4, R238 ;  /* 0x0000000404087825 */ /* 0x008fe200078e02ee */
[----:B------:R3:W-:Y:S05]  /*93e0*/  LDGSTS.E [R244+0x10000], desc[UR60][R24.64], !P1 ;  /* 0x1000000018f47fae */ /* 0x0007ea000c92187c */
[----:B------:R-:W4:Y:S01]  /*93f0*/  LDC R4, c[0x0][0x230] ;  /* 0x00008c00ff047b82 */ /* 0x000f220000000800 */
[----:B------:R-:W-:Y:S01]  /*9400*/  IMAD R0, R2, 0x41, RZ ;  /* 0x0000004102007824 */ /* 0x000fe200078e02ff */
[----:B------:R3:W-:Y:S04]  /*9410*/  STL.64 [R1+0x1f8], R24 ;  /* 0x0001f81801007387 */ /* 0x0007e80000100a00 */
[----:B------:R2:W-:Y:S01]  /*9420*/  STL.64 [R1+0x1f0], R8 ;  /* 0x0001f00801007387 */ /* 0x0005e20000100a00 */
[----:B------:R-:W-:Y:S01]  /*9430*/  LOP3.LUT R248, R10, 0x40, RZ, 0x3c, !PT ;  /* 0x000000400af87812 */ /* 0x000fe200078e3cff */
[----:B------:R-:W1:Y:S02]  /*9440*/  LDC R240, c[0x0][0x230] ;  /* 0x00008c00fff07b82 */ /* 0x000e640000000800 */
[----:B------:R2:W-:Y:S01]  /*9450*/  LDGSTS.E [R244+0x14000], desc[UR60][R8.64], !P1 ;  /* 0x1400000008f47fae */ /* 0x0005e2000c92187c */
[----:B------:R-:W-:Y:S01]  /*9460*/  ISETP.GE.U32.AND P1, PT, R3, 0x7fffff1d, PT ;  /* 0x7fffff1d0300780c */ /* 0x000fe20003f26070 */
[----:B---3--:R-:W-:Y:S01]  /*9470*/  IMAD.WIDE R24, R0, 0x4, R236 ;  /* 0x0000000400187825 */ /* 0x008fe200078e02ec */
[----:B------:R-:W-:-:S03]  /*9480*/  LOP3.LUT R249, R10, 0x50, RZ, 0x3c, !PT ;  /* 0x000000500af97812 */ /* 0x000fc600078e3cff */
[----:B------:R-:W3:Y:S01]  /*9490*/  LDC R241, c[0x0][0x230] ;  /* 0x00008c00fff17b82 */ /* 0x000ee20000000800 */
[----:B------:R-:W-:Y:S02]  /*94a0*/  VIADD R3, R13, 0xfffffffb ;  /* 0xfffffffb0d037836 */ /* 0x000fe40000000000 */
[----:B--2---:R-:W-:Y:S01]  /*94b0*/  IMAD.WIDE R8, R0, 0x4, R238 ;  /* 0x0000000400087825 */ /* 0x004fe200078e02ee */
[----:B------:R2:W-:Y:S04]  /*94c0*/  STL.64 [R1+0x1e8], R24 ;  /* 0x0001e81801007387 */ /* 0x0005e80000100a00 */
[----:B------:R-:W3:Y:S01]  /*94d0*/  LDC R13, c[0x0][0x230] ;  /* 0x00008c00ff0d7b82 */ /* 0x000ee20000000800 */
[----:B------:R-:W-:Y:S01]  /*94e0*/  IMAD R0, R2, 0x42, RZ ;  /* 0x0000004202007824 */ /* 0x000fe200078e02ff */
[----:B------:R2:W-:Y:S04]  /*94f0*/  LDGSTS.E [R244+0x10004], desc[UR60][R24.64], !P2 ;  /* 0x1000400018f47fae */ /* 0x0005e8000d12187c */
[----:B------:R4:W-:Y:S04]  /*9500*/  STL.64 [R1+0x1e0], R8 ;  /* 0x0001e00801007387 */ /* 0x0009e80000100a00 */
[----:B------:R4:W-:Y:S01]  /*9510*/  LDGSTS.E [R244+0x14004], desc[UR60][R8.64], !P2 ;  /* 0x1400400008f47fae */ /* 0x0009e2000d12187c */
[----:B------:R-:W-:Y:S01]  /*9520*/  ISETP.GE.U32.AND P2, PT, R3, 0x7fffff7c, PT ;  /* 0x7fffff7c0300780c */ /* 0x000fe20003f46070 */
[----:B--2---:R-:W-:Y:S01]  /*9530*/  IMAD.WIDE R24, R0, 0x4, R236 ;  /* 0x0000000400187825 */ /* 0x004fe200078e02ec */
[----:B------:R-:W-:-:S03]  /*9540*/  IADD3 R3, R242, -0x6, RZ ;  /* 0xfffffffaf2037810 */ /* 0x000fc60007ffe0ff */
[----:B------:R-:W-:Y:S02]  /*9550*/  VIADD R245, R245, UR59 ;  /* 0x0000003bf5f57c36 */ /* 0x000fe40008000000 */
[----:B----4-:R-:W-:Y:S01]  /*9560*/  IMAD.WIDE R8, R0, 0x4, R238 ;  /* 0x0000000400087825 */ /* 0x010fe200078e02ee */
[----:B------:R2:W-:Y:S03]  /*9570*/  STL.64 [R1+0x1d8], R24 ;  /* 0x0001d81801007387 */ /* 0x0005e60000100a00 */
[----:B------:R-:W-:Y:S01]  /*9580*/  VIADD R246, R246, UR59 ;  /* 0x0000003bf6f67c36 */ /* 0x000fe20008000000 */
[----:B------:R2:W-:Y:S01]  /*9590*/  LDGSTS.E [R244+0x10008], desc[UR60][R24.64], !P3 ;  /* 0x1000800018f47fae */ /* 0x0005e2000d92187c */
[----:B------:R-:W-:Y:S02]  /*95a0*/  IMAD R0, R2, 0x43, RZ ;  /* 0x0000004302007824 */ /* 0x000fe400078e02ff */
[----:B------:R-:W-:Y:S01]  /*95b0*/  VIADD R247, R247, UR59 ;  /* 0x0000003bf7f77c36 */ /* 0x000fe20008000000 */
[----:B------:R4:W-:Y:S01]  /*95c0*/  STL.64 [R1+0x1d0], R8 ;  /* 0x0001d00801007387 */ /* 0x0009e20000100a00 */
[----:B------:R-:W-:Y:S01]  /*95d0*/  IADD3 R248, R248, UR59, RZ ;  /* 0x0000003bf8f87c10 */ /* 0x000fe2000fffe0ff */
[----:B------:R-:W-:Y:S01]  /*95e0*/  VIADD R249, R249, UR59 ;  /* 0x0000003bf9f97c36 */ /* 0x000fe20008000000 */
[----:B------:R-:W-:Y:S01]  /*95f0*/  LOP3.LUT R250, R10, 0x60, RZ, 0x3c, !PT ;  /* 0x000000600afa7812 */ /* 0x000fe200078e3cff */
[----:B------:R4:W-:Y:S01]  /*9600*/  LDGSTS.E [R244+0x14008], desc[UR60][R8.64], !P3 ;  /* 0x1400800008f47fae */ /* 0x0009e2000d92187c */
[----:B------:R-:W-:Y:S01]  /*9610*/  ISETP.GE.U32.AND P3, PT, R3, 0x7fffff7b, PT ;  /* 0x7fffff7b0300780c */ /* 0x000fe20003f66070 */
[----:B------:R-:W-:Y:S01]  /*9620*/  VIADD R3, R4, 0xfffffff9 ;  /* 0xfffffff904037836 */ /* 0x000fe20000000000 */
[----:B------:R-:W-:Y:S01]  /*9630*/  LOP3.LUT R251, R10, 0x70, RZ, 0x3c, !PT ;  /* 0x000000700afb7812 */ /* 0x000fe200078e3cff */
[C---:B--2---:R-:W-:Y:S01]  /*9640*/  IMAD.WIDE R24, R0.reuse, 0x4, R236 ;  /* 0x0000000400187825 */ /* 0x044fe200078e02ec */
[----:B------:R-:W2:Y:S04]  /*9650*/  LDC R4, c[0x0][0x230] ;  /* 0x00008c00ff047b82 */ /* 0x000ea80000000800 */
[----:B------:R1:W-:Y:S01]  /*9660*/  LDGSTS.E [R244+0x1000c], desc[UR60][R24.64], !P4 ;  /* 0x1000c00018f47fae */ /* 0x0003e2000e12187c */
[----:B----4-:R-:W-:-:S03]  /*9670*/  IMAD.WIDE R8, R0, 0x4, R238 ;  /* 0x0000000400087825 */ /* 0x010fc600078e02ee */
[----:B------:R1:W-:Y:S01]  /*9680*/  STL.64 [R1+0x1c8], R24 ;  /* 0x0001c81801007387 */ /* 0x0003e20000100a00 */
[----:B------:R-:W4:Y:S01]  /*9690*/  LDC R242, c[0x0][0x230] ;  /* 0x00008c00fff27b82 */ /* 0x000f220000000800 */
[----:B------:R-:W-:Y:S02]  /*96a0*/  IMAD R0, R2, 0x60, RZ ;  /* 0x0000006002007824 */ /* 0x000fe400078e02ff */
[----:B------:R3:W-:Y:S01]  /*96b0*/  LDGSTS.E [R244+0x1400c], desc[UR60][R8.64], !P4 ;  /* 0x1400c00008f47fae */ /* 0x0007e2000e12187c */
[----:B------:R-:W-:Y:S01]  /*96c0*/  ISETP.GE.U32.AND P4, PT, R3, 0x7fffff7a, PT ;  /* 0x7fffff7a0300780c */ /* 0x000fe20003f86070 */
[----:B------:R-:W-:Y:S02]  /*96d0*/  VIADD R3, R5, 0xfffffff8 ;  /* 0xfffffff805037836 */ /* 0x000fe40000000000 */
[----:B------:R3:W-:Y:S01]  /*96e0*/  STL.64 [R1+0x1c0], R8 ;  /* 0x0001c00801007387 */ /* 0x0007e20000100a00 */
[----:B------:R-:W4:Y:S01]  /*96f0*/  LDC R5, c[0x0][0x230] ;  /* 0x00008c00ff057b82 */ /* 0x000f220000000800 */
[----:B-1----:R-:W-:-:S04]  /*9700*/  IMAD.WIDE R24, R0, 0x4, R236 ;  /* 0x0000000400187825 */ /* 0x002fc800078e02ec */
[----:B---3--:R-:W-:Y:S01]  /*9710*/  IMAD.WIDE R8, R0, 0x4, R238 ;  /* 0x0000000400087825 */ /* 0x008fe200078e02ee */
[----:B------:R1:W-:Y:S03]  /*9720*/  STL.64 [R1+0x138], R24 ;  /* 0x0001381801007387 */ /* 0x0003e60000100a00 */
[----:B------:R-:W-:Y:S01]  /*9730*/  IMAD R0, R2, 0x61, RZ ;  /* 0x0000006102007824 */ /* 0x000fe200078e02ff */
[----:B------:R1:W-:Y:S04]  /*9740*/  LDGSTS.E [R244+0x18000], desc[UR60][R24.64], !P5 ;  /* 0x1800000018f47fae */ /* 0x0003e8000e92187c */
[----:B------:R3:W-:Y:S04]  /*9750*/  STL.64 [R1+0x130], R8 ;  /* 0x0001300801007387 */ /* 0x0007e80000100a00 */
[----:B------:R3:W-:Y:S01]  /*9760*/  LDGSTS.E [R244+0x1c000], desc[UR60][R8.64], !P5 ;  /* 0x1c00000008f47fae */ /* 0x0007e2000e92187c */
[----:B------:R-:W-:Y:S01]  /*9770*/  ISETP.GE.U32.AND P5, PT, R3, 0x7fffff79, PT ;  /* 0x7fffff790300780c */ /* 0x000fe20003fa6070 */
[----:B------:R-:W-:-:S02]  /*9780*/  VIADD R3, R6, 0xffffffdb ;  /* 0xffffffdb06037836 */ /* 0x000fc40000000000 */
[C---:B-1----:R-:W-:Y:S01]  /*9790*/  IMAD.WIDE R24, R0.reuse, 0x4, R236 ;  /* 0x0000000400187825 */ /* 0x042fe200078e02ec */
[----:B------:R-:W1:Y:S03]  /*97a0*/  LDC R6, c[0x0][0x230] ;  /* 0x00008c00ff067b82 */ /* 0x000e660000000800 */
[----:B---3--:R-:W-:Y:S01]  /*97b0*/  IMAD.WIDE R8, R0, 0x4, R238 ;  /* 0x0000000400087825 */ /* 0x008fe200078e02ee */
[----:B------:R3:W-:Y:S03]  /*97c0*/  STL.64 [R1+0x128], R24 ;  /* 0x0001281801007387 */ /* 0x0007e60000100a00 */
[----:B------:R-:W-:Y:S01]  /*97d0*/  IMAD R0, R2, 0x62, RZ ;  /* 0x0000006202007824 */ /* 0x000fe200078e02ff */
[----:B------:R3:W-:Y:S04]  /*97e0*/  LDGSTS.E [R244+0x18004], desc[UR60][R24.64], !P6 ;  /* 0x1800400018f47fae */ /* 0x0007e8000f12187c */
[----:B------:R2:W-:Y:S04]  /*97f0*/  STL.64 [R1+0x120], R8 ;  /* 0x0001200801007387 */ /* 0x0005e80000100a00 */
[----:B------:R2:W-:Y:S01]  /*9800*/  LDGSTS.E [R244+0x1c004], desc[UR60][R8.64], !P6 ;  /* 0x1c00400008f47fae */ /* 0x0005e2000f12187c */
[----:B------:R-:W-:Y:S01]  /*9810*/  ISETP.GE.U32.AND P6, PT, R3, 0x7fffff5c, PT ;  /* 0x7fffff5c0300780c */ /* 0x000fe20003fc6070 */
[----:B---3--:R-:W-:Y:S01]  /*9820*/  IMAD.WIDE R24, R0, 0x4, R236 ;  /* 0x0000000400187825 */ /* 0x008fe200078e02ec */
[----:B------:R-:W-:-:S02]  /*9830*/  IADD3 R3, R13, -0x26, RZ ;  /* 0xffffffda0d037810 */ /* 0x000fc40007ffe0ff */
[----:B------:R-:W3:Y:S01]  /*9840*/  LDC R13, c[0x0][0x230] ;  /* 0x00008c00ff0d7b82 */ /* 0x000ee20000000800 */
[----:B--2---:R-:W-:Y:S01]  /*9850*/  IMAD.WIDE R8, R0, 0x4, R238 ;  /* 0x0000000400087825 */ /* 0x004fe200078e02ee */
[----:B------:R2:W-:Y:S03]  /*9860*/  STL.64 [R1+0x118], R24 ;  /* 0x0001181801007387 */ /* 0x0005e60000100a00 */
[----:B------:R-:W-:Y:S01]  /*9870*/  IMAD R0, R2, 0x63, RZ ;  /* 0x0000006302007824 */ /* 0x000fe200078e02ff */
[----:B------:R2:W-:Y:S04]  /*9880*/  LDGSTS.E [R244+0x18008], desc[UR60][R24.64], !P0 ;  /* 0x1800800018f47fae */ /* 0x0005e8000c12187c */
[----:B------:R4:W-:Y:S04]  /*9890*/  STL.64 [R1+0x110], R8 ;  /* 0x0001100801007387 */ /* 0x0009e80000100a00 */
[----:B------:R4:W-:Y:S01]  /*98a0*/  LDGSTS.E [R244+0x1c008], desc[UR60][R8.64], !P0 ;  /* 0x1c00800008f47fae */ /* 0x0009e2000c12187c */
[----:B------:R-:W-:Y:S01]  /*98b0*/  ISETP.GE.U32.AND P0, PT, R3, 0x7fffff5b, PT ;  /* 0x7fffff5b0300780c */ /* 0x000fe20003f06070 */
[----:B------:R-:W-:-:S02]  /*98c0*/  VIADD R3, R4, 0xffffffd9 ;  /* 0xffffffd904037836 */ /* 0x000fc40000000000 */
[C---:B--2---:R-:W-:Y:S01]  /*98d0*/  IMAD.WIDE R24, R0.reuse, 0x4, R236 ;  /* 0x0000000400187825 */ /* 0x044fe200078e02ec */
[----:B------:R-:W2:Y:S04]  /*98e0*/  LDC R4, c[0x0][0x230] ;  /* 0x00008c00ff047b82 */ /* 0x000ea80000000800 */
[----:B------:R1:W-:Y:S01]  /*98f0*/  LDGSTS.E [R244+0x1800c], desc[UR60][R24.64], !P1 ;  /* 0x1800c00018f47fae */ /* 0x0003e2000c92187c */
[----:B----4-:R-:W-:-:S03]  /*9900*/  IMAD.WIDE R8, R0, 0x4, R238 ;  /* 0x0000000400087825 */ /* 0x010fc600078e02ee */
[----:B------:R1:W-:Y:S01]  /*9910*/  STL.64 [R1+0x108], R24 ;  /* 0x0001081801007387 */ /* 0x0003e20000100a00 */
[----:B------:R-:W-:-:S03]  /*9920*/  IMAD.SHL.U32 R0, R2, 0x4, RZ ;  /* 0x0000000402007824 */ /* 0x000fc600078e00ff */
[----:B------:R4:W-:Y:S01]  /*9930*/  LDGSTS.E [R244+0x1c00c], desc[UR60][R8.64], !P1 ;  /* 0x1c00c00008f47fae */ /* 0x0009e2000c92187c */
[----:B------:R-:W-:Y:S02]  /*9940*/  ISETP.GE.U32.AND P1, PT, R3, 0x7fffff5a, PT ;  /* 0x7fffff5a0300780c */ /* 0x000fe40003f26070 */
[----:B------:R-:W-:Y:S01]  /*9950*/  IADD3 R3, R5, -0x28, RZ ;  /* 0xffffffd805037810 */ /* 0x000fe20007ffe0ff */
[----:B------:R4:W-:Y:S01]  /*9960*/  STL.64 [R1+0x100], R8 ;  /* 0x0001000801007387 */ /* 0x0009e20000100a00 */
[----:B------:R-:W2:Y:S01]  /*9970*/  LDC R5, c[0x0][0x230] ;  /* 0x00008c00ff057b82 */ /* 0x000ea20000000800 */
[----:B-1----:R-:W-:-:S04]  /*9980*/  IMAD.WIDE R24, R0, 0x4, R236 ;  /* 0x0000000400187825 */ /* 0x002fc800078e02ec */
[----:B----4-:R-:W-:Y:S01]  /*9990*/  IMAD.WIDE R8, R0, 0x4, R238 ;  /* 0x0000000400087825 */ /* 0x010fe200078e02ee */
[----:B------:R1:W-:Y:S03]  /*99a0*/  STL.64 [R1+0x340], R24 ;  /* 0x0003401801007387 */ /* 0x0003e60000100a00 */
[----:B------:R-:W-:Y:S01]  /*99b0*/  IMAD R0, R2, 0x5, RZ ;  /* 0x0000000502007824 */ /* 0x000fe200078e02ff */
[----:B------:R1:W-:Y:S04]  /*99c0*/  LDGSTS.E [R245], desc[UR60][R24.64], !P2 ;  /* 0x0000000018f57fae */ /* 0x0003e8000d12187c */
[----:B------:R4:W-:Y:S04]  /*99d0*/  STL.64 [R1+0x338], R8 ;  /* 0x0003380801007387 */ /* 0x0009e80000100a00 */
[----:B------:R4:W-:Y:S01]  /*99e0*/  LDGSTS.E [R245+0x4000], desc[UR60][R8.64], !P2 ;  /* 0x0400000008f57fae */ /* 0x0009e2000d12187c */
[----:B------:R-:W-:Y:S01]  /*99f0*/  ISETP.GE.U32.AND P2, PT, R3, 0x7fffff59, PT ;  /* 0x7fffff590300780c */ /* 0x000fe20003f46070 */
[----:B------:R-:W-:-:S02]  /*9a00*/  VIADD R3, R6, 0xffffffbb ;  /* 0xffffffbb06037836 */ /* 0x000fc40000000000 */
[C---:B-1----:R-:W-:Y:S01]  /*9a10*/  IMAD.WIDE R24, R0.reuse, 0x4, R236 ;  /* 0x0000000400187825 */ /* 0x042fe200078e02ec */
[----:B------:R-:W1:Y:S03]  /*9a20*/  LDC R6, c[0x0][0x230] ;  /* 0x00008c00ff067b82 */ /* 0x000e660000000800 */
[----:B----4-:R-:W-:Y:S01]  /*9a30*/  IMAD.WIDE R8, R0, 0x4, R238 ;  /* 0x0000000400087825 */ /* 0x010fe200078e02ee */
        /* <DEDUP_REMOVED lines=8> */
[----:B------:R-:W3:Y:S03]  /*9ac0*/  LDC R13, c[0x0][0x230] ;  /* 0x00008c00ff0d7b82 */ /* 0x000ee60000000800 */
        /* <DEDUP_REMOVED lines=13> */
[----:B------:R-:W-:-:S03]  /*9ba0*/  IMAD R0, R2, 0x24, RZ ;  /* 0x0000002402007824 */ /* 0x000fc600078e02ff */
        /* <DEDUP_REMOVED lines=113> */
[----:B--2---:R-:W-:Y:S01]  /*a2c0*/  IMAD.WIDE R24, R0, 0x4, R236 ;  /* 0x0000000400187825 */ /* 0x004fe200078e02ec */
[----:B------:R-:W-:-:S02]  /*a2d0*/  IADD3 R3, R4, -0x2b, RZ ;  /* 0xffffffd504037810 */ /* 0x000fc40007ffe0ff */
[----:B------:R-:W2:Y:S02]  /*a2e0*/  LDC R4, c[0x0][0x230] ;  /* 0x00008c00ff047b82 */ /* 0x000ea40000000800 */
[----:B------:R1:W-:Y:S01]  /*a2f0*/  LDGSTS.E [R245+0x1800c], desc[UR60][R24.64], !P3 ;  /* 0x1800c00018f57fae */ /* 0x0003e2000d92187c */
[----:B----4-:R-:W-:-:S03]  /*a300*/  IMAD.WIDE R8, R0, 0x4, R238 ;  /* 0x0000000400087825 */ /* 0x010fc600078e02ee */
[----:B------:R1:W-:Y:S01]  /*a310*/  STL.64 [R1+0xc8], R24 ;  /* 0x0000c81801007387 */ /* 0x0003e20000100a00 */
[----:B------:R-:W-:-:S03]  /*a320*/  IMAD.SHL.U32 R0, R2, 0x8, RZ ;  /* 0x0000000802007824 */ /* 0x000fc600078e00ff */
[----:B------:R4:W-:Y:S01]  /*a330*/  LDGSTS.E [R245+0x1c00c], desc[UR60][R8.64], !P3 ;  /* 0x1c00c00008f57fae */ /* 0x0009e2000d92187c */
[----:B------:R-:W-:Y:S01]  /*a340*/  ISETP.GE.U32.AND P3, PT, R3, 0x7fffff56, PT ;  /* 0x7fffff560300780c */ /* 0x000fe20003f66070 */
[----:B------:R-:W-:Y:S02]  /*a350*/  VIADD R3, R5, 0xffffffd4 ;  /* 0xffffffd405037836 */ /* 0x000fe40000000000 */
        /* <DEDUP_REMOVED lines=20> */
[----:B----4-:R-:W-:Y:S01]  /*a4a0*/  IMAD.WIDE R24, R0, 0x4, R236 ;  /* 0x0000000400187825 */ /* 0x010fe200078e02ec */
[----:B---3--:R-:W-:-:S02]  /*a4b0*/  IADD3 R3, R13, -0x4a, RZ ;  /* 0xffffffb60d037810 */ /* 0x008fc40007ffe0ff */
        /* <DEDUP_REMOVED lines=138> */
[----:B------:R4:W-:Y:S01]  /*ad60*/  STL.64 [R1], R8 ;  /* 0x0000000801007387 */ /* 0x0009e20000100a00 */
        /* <DEDUP_REMOVED lines=9> */
[----:B-1----:R-:W-:Y:S01]  /*ae00*/  IMAD.WIDE R24, R0, 0x4, R236 ;  /* 0x0000000400187825 */ /* 0x002fe200078e02ec */
[----:B------:R-:W-:-:S02]  /*ae10*/  IADD3 R3, R6, -0x4d, RZ ;  /* 0xffffffb306037810 */ /* 0x000fc40007ffe0ff */
[----:B------:R-:W1:Y:S01]  /*ae20*/  LDC R6, c[0x0][0x230] ;  /* 0x00008c00ff067b82 */ /* 0x000e620000000800 */
        /* <DEDUP_REMOVED lines=466> */
[----:B------:R-:W-:Y:S02]  /*cb50*/  VIADD R250, R250, UR59 ;  /* 0x0000003bfafa7c36 */ /* 0x000fe40008000000 */
[----:B------:R4:W-:Y:S01]  /*cb60*/  STL.64 [R1+0x5b0], R8 ;  /* 0x0005b00801007387 */ /* 0x0009e20000100a00 */
[----:B------:R-:W-:Y:S02]  /*cb70*/  VIADD R3, R5, 0xffffffc4 ;  /* 0xffffffc405037836 */ /* 0x000fe40000000000 */
        /* <DEDUP_REMOVED lines=63> */
[----:B--2---:R-:W-:-:S04]  /*cf70*/  IMAD.WIDE R8, R0, 0x4, R238 ;  /* 0x0000000400087825 */ /* 0x004fc800078e02ee */
[----:B------:R-:W-:Y:S01]  /*cf80*/  IMAD R0, R2, 0x3b, RZ ;  /* 0x0000003b02007824 */ /* 0x000fe200078e02ff */
[----:B------:R2:W-:Y:S01]  /*cf90*/  LDGSTS.E [R250+0xc008], desc[UR60][R8.64], !P4 ;  /* 0x0c00800008fa7fae */ /* 0x0005e2000e12187c */
[----:B------:R-:W-:Y:S02]  /*cfa0*/  ISETP.GE.U32.AND P4, PT, R3, 0x7fffff07, PT ;  /* 0x7fffff070300780c */ /* 0x000fe40003f86070 */
[----:B------:R-:W-:-:S04]  /*cfb0*/  IMAD.WIDE R28, R0, 0x4, R236 ;  /* 0x00000004001c7825 */ /* 0x000fc800078e02ec */
[----:B------:R-:W-:Y:S01]  /*cfc0*/  IMAD.WIDE R26, R0, 0x4, R238 ;  /* 0x00000004001a7825 */ /* 0x000fe200078e02ee */
[----:B------:R4:W-:Y:S03]  /*cfd0*/  STL.64 [R1+0x748], R24 ;  /* 0x0007481801007387 */ /* 0x0009e60000100a00 */
[----:B------:R-:W-:Y:S01]  /*cfe0*/  IMAD R3, R2, 0x58, RZ ;  /* 0x0000005802037824 */ /* 0x000fe200078e02ff */
[----:B------:R1:W-:Y:S01]  /*cff0*/  LDGSTS.E [R250+0x800c], desc[UR60][R28.64], !P5 ;  /* 0x0800c0001cfa7fae */ /* 0x0003e2000e92187c */
[----:B------:R-:W-:Y:S02]  /*d000*/  VIADD R0, R4, 0xffffff85 ;  /* 0xffffff8504007836 */ /* 0x000fe40000000000 */
[----:B------:R-:W3:Y:S01]  /*d010*/  LDC R4, c[0x0][0x230] ;  /* 0x00008c00ff047b82 */ /* 0x000ee20000000800 */
[----:B------:R2:W-:Y:S01]  /*d020*/  STL.64 [R1+0x740], R8 ;  /* 0x0007400801007387 */ /* 0x0005e20000100a00 */
[----:B----4-:R-:W-:-:S03]  /*d030*/  IMAD.WIDE R24, R3, 0x4, R236 ;  /* 0x0000000403187825 */ /* 0x010fc600078e02ec */
[----:B------:R4:W-:Y:S01]  /*d040*/  LDGSTS.E [R250+0xc00c], desc[UR60][R26.64], !P5 ;  /* 0x0c00c0001afa7fae */ /* 0x0009e2000e92187c */
[----:B------:R-:W-:Y:S01]  /*d050*/  ISETP.GE.U32.AND P5, PT, R0, 0x7fffff06, PT ;  /* 0x7fffff060000780c */ /* 0x000fe20003fa6070 */
[----:B------:R-:W-:Y:S02]  /*d060*/  VIADD R0, R5, 0xffffff84 ;  /* 0xffffff8405007836 */ /* 0x000fe40000000000 */
[----:B------:R4:W-:Y:S01]  /*d070*/  LDGSTS.E [R250+0x10000], desc[UR60][R24.64], !P6 ;  /* 0x1000000018fa7fae */ /* 0x0009e2000f12187c */
[----:B------:R-:W3:Y:S01]  /*d080*/  LDC R5, c[0x0][0x230] ;  /* 0x00008c00ff057b82 */ /* 0x000ee20000000800 */
[----:B--2---:R-:W-:-:S05]  /*d090*/  IMAD.WIDE R8, R3, 0x4, R238 ;  /* 0x0000000403087825 */ /* 0x004fca00078e02ee */
[----:B------:R2:W-:Y:S01]  /*d0a0*/  LDGSTS.E [R250+0x14000], desc[UR60][R8.64], !P6 ;  /* 0x1400000008fa7fae */ /* 0x0005e2000f12187c */
[----:B------:R-:W-:Y:S01]  /*d0b0*/  ISETP.GE.U32.AND P6, PT, R0, 0x7fffff05, PT ;  /* 0x7fffff050000780c */ /* 0x000fe20003fc6070 */
[C---:B------:R-:W-:Y:S02]  /*d0c0*/  IMAD R0, R2.reuse, 0x59, RZ ;  /* 0x0000005902007824 */ /* 0x040fe400078e02ff */
[----:B------:R1:W-:Y:S01]  /*d0d0*/  STL.64 [R1+0x738], R28 ;  /* 0x0007381c01007387 */ /* 0x0003e20000100a00 */
[----:B------:R-:W-:-:S03]  /*d0e0*/  IMAD R3, R2, 0x5a, RZ ;  /* 0x0000005a02037824 */ /* 0x000fc600078e02ff */
[----:B------:R4:W-:Y:S01]  /*d0f0*/  STL.64 [R1+0x730], R26 ;  /* 0x0007301a01007387 */ /* 0x0009e20000100a00 */
[----:B-1----:R-:W-:-:S04]  /*d100*/  IMAD.WIDE R28, R0, 0x4, R236 ;  /* 0x00000004001c7825 */ /* 0x002fc800078e02ec */
[----:B----4-:R-:W-:Y:S01]  /*d110*/  IMAD.WIDE R26, R0, 0x4, R238 ;  /* 0x00000004001a7825 */ /* 0x010fe200078e02ee */
[----:B------:R-:W-:Y:S01]  /*d120*/  IADD3 R0, R6, -0x1d, RZ ;  /* 0xffffffe306007810 */ /* 0x000fe20007ffe0ff */
[----:B------:R1:W-:Y:S01]  /*d130*/  STL.64 [R1+0x728], R24 ;  /* 0x0007281801007387 */ /* 0x0003e20000100a00 */
[----:B------:R-:W4:Y:S03]  /*d140*/  LDC R6, c[0x0][0x230] ;  /* 0x00008c00ff067b82 */ /* 0x000f260000000800 */
[----:B------:R-:W-:Y:S04]  /*d150*/  LDGSTS.E [R250+0x10004], desc[UR60][R28.64], !P0 ;  /* 0x100040001cfa7fae */ /* 0x000fe8000c12187c */
[----:B------:R2:W-:Y:S01]  /*d160*/  STL.64 [R1+0x720], R8 ;  /* 0x0007200801007387 */ /* 0x0005e20000100a00 */
[----:B-1----:R-:W-:-:S03]  /*d170*/  IMAD.WIDE R24, R3, 0x4, R236 ;  /* 0x0000000403187825 */ /* 0x002fc600078e02ec */
[----:B------:R-:W-:Y:S01]  /*d180*/  LDGSTS.E [R250+0x14004], desc[UR60][R26.64], !P0 ;  /* 0x140040001afa7fae */ /* 0x000fe2000c12187c */
[----:B------:R-:W-:Y:S01]  /*d190*/  ISETP.GE.U32.AND P0, PT, R0, 0x7fffff64, PT ;  /* 0x7fffff640000780c */ /* 0x000fe20003f06070 */
[----:B------:R-:W-:Y:S02]  /*d1a0*/  IMAD R0, R2, 0x5b, RZ ;  /* 0x0000005b02007824 */ /* 0x000fe400078e02ff */
[----:B------:R-:W-:Y:S01]  /*d1b0*/  STL.64 [R1+0x718], R28 ;  /* 0x0007181c01007387 */ /* 0x000fe20000100a00 */
[----:B--2---:R-:W-:-:S03]  /*d1c0*/  IMAD.WIDE R8, R3, 0x4, R238 ;  /* 0x0000000403087825 */ /* 0x004fc600078e02ee */
[----:B------:R-:W-:Y:S01]  /*d1d0*/  STL.64 [R1+0x710], R26 ;  /* 0x0007101a01007387 */ /* 0x000fe20000100a00 */
[----:B---3--:R-:W-:-:S03]  /*d1e0*/  VIADD R3, R13, 0xffffffe2 ;  /* 0xffffffe20d037836 */ /* 0x008fc60000000000 */
[----:B------:R1:W-:Y:S01]  /*d1f0*/  STL.64 [R1+0x708], R24 ;  /* 0x0007081801007387 */ /* 0x0003e20000100a00 */
[----:B------:R-:W2:Y:S03]  /*d200*/  LDC R13, c[0x0][0x230] ;  /* 0x00008c00ff0d7b82 */ /* 0x000ea60000000800 */
[----:B------:R1:W-:Y:S04]  /*d210*/  LDGSTS.E [R250+0x10008], desc[UR60][R24.64], !P1 ;  /* 0x1000800018fa7fae */ /* 0x0003e8000c92187c */
[----:B------:R3:W-:Y:S04]  /*d220*/  STL.64 [R1+0x700], R8 ;  /* 0x0007000801007387 */ /* 0x0007e80000100a00 */
[----:B------:R3:W-:Y:S01]  /*d230*/  LDGSTS.E [R250+0x14008], desc[UR60][R8.64], !P1 ;  /* 0x1400800008fa7fae */ /* 0x0007e2000c92187c */
[----:B------:R-:W-:Y:S01]  /*d240*/  ISETP.GE.U32.AND P1, PT, R3, 0x7fffff63, PT ;  /* 0x7fffff630300780c */ /* 0x000fe20003f26070 */
[----:B------:R-:W-:-:S02]  /*d250*/  VIADD R3, R4, 0xffffffe1 ;  /* 0xffffffe104037836 */ /* 0x000fc40000000000 */
[----:B-1----:R-:W-:-:S05]  /*d260*/  IMAD.WIDE R24, R0, 0x4, R236 ;  /* 0x0000000400187825 */ /* 0x002fca00078e02ec */
[----:B------:R1:W-:Y:S01]  /*d270*/  LDGSTS.E [R250+0x1000c], desc[UR60][R24.64], !P2 ;  /* 0x1000c00018fa7fae */ /* 0x0003e2000d12187c */
[----:B---3--:R-:W-:-:S04]  /*d280*/  IMAD.WIDE R8, R0, 0x4, R238 ;  /* 0x0000000400087825 */ /* 0x008fc800078e02ee */
[C---:B------:R-:W-:Y:S01]  /*d290*/  IMAD R0, R2.reuse, 0x78, RZ ;  /* 0x0000007802007824 */ /* 0x040fe200078e02ff */
[----:B------:R3:W-:Y:S01]  /*d2a0*/  LDGSTS.E [R250+0x1400c], desc[UR60][R8.64], !P2 ;  /* 0x1400c00008fa7fae */ /* 0x0007e2000d12187c */
[----:B------:R-:W-:Y:S01]  /*d2b0*/  ISETP.GE.U32.AND P2, PT, R3, 0x7fffff62, PT ;  /* 0x7fffff620300780c */ /* 0x000fe20003f46070 */
[----:B------:R-:W-:Y:S02]  /*d2c0*/  IMAD R3, R2, 0x79, RZ ;  /* 0x0000007902037824 */ /* 0x000fe400078e02ff */
[C---:B------:R-:W-:Y:S01]  /*d2d0*/  IMAD.WIDE R28, R0.reuse, 0x4, R236 ;  /* 0x00000004001c7825 */ /* 0x040fe200078e02ec */
[----:B------:R1:W-:Y:S03]  /*d2e0*/  STL.64 [R1+0x6f8], R24 ;  /* 0x0006f81801007387 */ /* 0x0003e60000100a00 */
[----:B------:R-:W-:Y:S01]  /*d2f0*/  IMAD.WIDE R26, R0, 0x4, R238 ;  /* 0x00000004001a7825 */ /* 0x000fe200078e02ee */
[----:B------:R3:W-:Y:S01]  /*d300*/  STL.64 [R1+0x6f0], R8 ;  /* 0x0006f00801007387 */ /* 0x0007e20000100a00 */
[----:B------:R-:W-:-:S02]  /*d310*/  IADD3 R0, R240, -0x3d, RZ ;  /* 0xffffffc3f0007810 */ /* 0x000fc40007ffe0ff */
[----:B------:R-:W-:Y:S01]  /*d320*/  VIADD R4, R5, 0xffffffe0 ;  /* 0xffffffe005047836 */ /* 0x000fe20000000000 */
[----:B------:R2:W-:Y:S01]  /*d330*/  LDGSTS.E [R250+0x18000], desc[UR60][R28.64], !P3 ;  /* 0x180000001cfa7fae */ /* 0x0005e2000d92187c */
[----:B------:R-:W2:Y:S01]  /*d340*/  LDC R5, c[0x0][0x230] ;  /* 0x00008c00ff057b82 */ /* 0x000ea20000000800 */
[C---:B-1----:R-:W-:Y:S02]  /*d350*/  IMAD.WIDE R24, R3.reuse, 0x4, R236 ;  /* 0x0000000403187825 */ /* 0x042fe400078e02ec */
[----:B------:R1:W-:Y:S02]  /*d360*/  LDGSTS.E [R250+0x1c000], desc[UR60][R26.64], !P3 ;  /* 0x1c0000001afa7fae */ /* 0x0003e4000d92187c */
[----:B---3--:R-:W-:Y:S02]  /*d370*/  IMAD.WIDE R8, R3, 0x4, R238 ;  /* 0x0000000403087825 */ /* 0x008fe400078e02ee */
[----:B------:R3:W-:Y:S01]  /*d380*/  LDGSTS.E [R250+0x18004], desc[UR60][R24.64], !P4 ;  /* 0x1800400018fa7fae */ /* 0x0007e2000e12187c */
[----:B------:R-:W3:Y:S03]  /*d390*/  LDC R240, c[0x0][0x230] ;  /* 0x00008c00fff07b82 */ /* 0x000ee60000000800 */
[----:B------:R3:W-:Y:S01]  /*d3a0*/  LDGSTS.E [R250+0x1c004], desc[UR60][R8.64], !P4 ;  /* 0x1c00400008fa7fae */ /* 0x0007e2000e12187c */
[----:B------:R-:W-:Y:S01]  /*d3b0*/  ISETP.GE.U32.AND P4, PT, R0, 0x7fffff44, PT ;  /* 0x7fffff440000780c */ /* 0x000fe20003f86070 */
[----:B------:R-:W-:-:S02]  /*d3c0*/  IMAD R0, R2, 0x7a, RZ ;  /* 0x0000007a02007824 */ /* 0x000fc400078e02ff */
[----:B------:R-:W-:Y:S01]  /*d3d0*/  IMAD R3, R2, 0x7b, RZ ;  /* 0x0000007b02037824 */ /* 0x000fe200078e02ff */
[----:B------:R2:W-:Y:S01]  /*d3e0*/  STL.64 [R1+0x6e8], R28 ;  /* 0x0006e81c01007387 */ /* 0x0005e20000100a00 */
[----:B------:R-:W-:-:S03]  /*d3f0*/  ISETP.GE.U32.AND P3, PT, R4, 0x7fffff61, PT ;  /* 0x7fffff610400780c */ /* 0x000fc60003f66070 */
[----:B------:R1:W-:Y:S01]  /*d400*/  STL.64 [R1+0x6e0], R26 ;  /* 0x0006e01a01007387 */ /* 0x0003e20000100a00 */
[----:B----4-:R-:W-:Y:S02]  /*d410*/  VIADD R4, R6, 0xffffffc2 ;  /* 0xffffffc206047836 */ /* 0x010fe40000000000 */
[----:B------:R-:W-:Y:S01]  /*d420*/  VIADD R251, R251, UR59 ;  /* 0x0000003bfbfb7c36 */ /* 0x000fe20008000000 */
[----:B------:R3:W-:Y:S01]  /*d430*/  STL.64 [R1+0x6d8], R24 ;  /* 0x0006d81801007387 */ /* 0x0007e20000100a00 */
[----:B------:R-:W4:Y:S01]  /*d440*/  LDC R6, c[0x0][0x230] ;  /* 0x00008c00ff067b82 */ /* 0x000f220000000800 */
[C---:B--2---:R-:W-:Y:S02]  /*d450*/  IMAD.WIDE R28, R0.reuse, 0x4, R236 ;  /* 0x00000004001c7825 */ /* 0x044fe400078e02ec */
[----:B------:R2:W-:Y:S02]  /*d460*/  STL.64 [R1+0x6d0], R8 ;  /* 0x0006d00801007387 */ /* 0x0005e40000100a00 */
[----:B-1----:R-:W-:-:S02]  /*d470*/  IMAD.WIDE R26, R0, 0x4, R238 ;  /* 0x00000004001a7825 */ /* 0x002fc400078e02ee */
[----:B------:R1:W-:Y:S02]  /*d480*/  LDGSTS.E [R250+0x18008], desc[UR60][R28.64], !P5 ;  /* 0x180080001cfa7fae */ /* 0x0003e4000e92187c */
[----:B---3--:R-:W-:Y:S02]  /*d490*/  IMAD.WIDE R24, R3, 0x4, R236 ;  /* 0x0000000403187825 */ /* 0x008fe400078e02ec */
[----:B------:R3:W-:Y:S02]  /*d4a0*/  LDGSTS.E [R250+0x1c008], desc[UR60][R26.64], !P5 ;  /* 0x1c0080001afa7fae */ /* 0x0007e4000e92187c */
[----:B------:R-:W-:Y:S02]  /*d4b0*/  VIADD R0, R13, 0xffffffc1 ;  /* 0xffffffc10d007836 */ /* 0x000fe40000000000 */
[----:B------:R3:W-:Y:S01]  /*d4c0*/  LDGSTS.E [R250+0x1800c], desc[UR60][R24.64], !P6 ;  /* 0x1800c00018fa7fae */ /* 0x0007e2000f12187c */
[----:B--2---:R-:W-:Y:S01]  /*d4d0*/  IMAD.WIDE R8, R3, 0x4, R238 ;  /* 0x0000000403087825 */ /* 0x004fe200078e02ee */
[----:B------:R-:W-:Y:S01]  /*d4e0*/  ISETP.GE.U32.AND P5, PT, R4, 0x7fffff43, PT ;  /* 0x7fffff430400780c */ /* 0x000fe20003fa6070 */
[----:B------:R-:W2:Y:S03]  /*d4f0*/  LDC R13, c[0x0][0x230] ;  /* 0x00008c00ff0d7b82 */ /* 0x000ea60000000800 */
[----:B------:R4:W-:Y:S01]  /*d500*/  LDGSTS.E [R250+0x1c00c], desc[UR60][R8.64], !P6 ;  /* 0x1c00c00008fa7fae */ /* 0x0009e2000f12187c */
[----:B------:R-:W-:Y:S01]  /*d510*/  ISETP.GE.U32.AND P6, PT, R0, 0x7fffff42, PT ;  /* 0x7fffff420000780c */ /* 0x000fe20003fc6070 */
[----:B------:R-:W-:-:S03]  /*d520*/  IMAD R0, R2, 0x1c, RZ ;  /* 0x0000001c02007824 */ /* 0x000fc600078e02ff */
[----:B------:R-:W2:Y:S01]  /*d530*/  LDC R4, c[0x0][0x230] ;  /* 0x00008c00ff047b82 */ /* 0x000ea20000000800 */
[----:B------:R1:W-:Y:S01]  /*d540*/  STL.64 [R1+0x6c8], R28 ;  /* 0x0006c81c01007387 */ /* 0x0003e20000100a00 */
[----:B------:R-:W-:-:S03]  /*d550*/  IMAD R3, R2, 0x1d, RZ ;  /* 0x0000001d02037824 */ /* 0x000fc600078e02ff */
[----:B------:R3:W-:Y:S01]  /*d560*/  STL.64 [R1+0x6c0], R26 ;  /* 0x0006c01a01007387 */ /* 0x0007e20000100a00 */
[----:B-1----:R-:W-:-:S04]  /*d570*/  IMAD.WIDE R28, R0, 0x4, R236 ;  /* 0x00000004001c7825 */ /* 0x002fc800078e02ec */
[----:B---3--:R-:W-:Y:S01]  /*d580*/  IMAD.WIDE R26, R0, 0x4, R238 ;  /* 0x00000004001a7825 */ /* 0x008fe200078e02ee */
[----:B------:R-:W-:Y:S01]  /*d590*/  IADD3 R0, R5, -0x40, RZ ;  /* 0xffffffc005007810 */ /* 0x000fe20007ffe0ff */
[----:B------:R1:W-:Y:S01]  /*d5a0*/  STL.64 [R1+0x6b8], R24 ;  /* 0x0006b81801007387 */ /* 0x0003e20000100a00 */
[----:B------:R-:W3:Y:S03]  /*d5b0*/  LDC R5, c[0x0][0x230] ;  /* 0x00008c00ff057b82 */ /* 0x000ee60000000800 */
[----:B------:R2:W-:Y:S04]  /*d5c0*/  LDGSTS.E [R251], desc[UR60][R28.64], !P0 ;  /* 0x000000001cfb7fae */ /* 0x0005e8000c12187c */
[----:B------:R4:W-:Y:S01]  /*d5d0*/  STL.64 [R1+0x6b0], R8 ;  /* 0x0006b00801007387 */ /* 0x0009e20000100a00 */
[----:B-1----:R-:W-:-:S03]  /*d5e0*/  IMAD.WIDE R24, R3, 0x4, R236 ;  /* 0x0000000403187825 */ /* 0x002fc600078e02ec */
[----:B------:R1:W-:Y:S01]  /*d5f0*/  LDGSTS.E [R251+0x4000], desc[UR60][R26.64], !P0 ;  /* 0x040000001afb7fae */ /* 0x0003e2000c12187c */
[----:B------:R-:W-:Y:S01]  /*d600*/  ISETP.GE.U32.AND P0, PT, R0, 0x7fffff41, PT ;  /* 0x7fffff410000780c */ /* 0x000fe20003f06070 */
[----:B------:R-:W-:Y:S02]  /*d610*/  VIADD R0, R240, 0xffffffa3 ;  /* 0xffffffa3f0007836 */ /* 0x000fe40000000000 */
[----:B------:R1:W-:Y:S01]  /*d620*/  LDGSTS.E [R251+0x4], desc[UR60][R24.64], !P1 ;  /* 0x0000400018fb7fae */ /* 0x0003e2000c92187c */
[----:B------:R-:W3:Y:S01]  /*d630*/  LDC R240, c[0x0][0x230] ;  /* 0x00008c00fff07b82 */ /* 0x000ee20000000800 */
[----:B----4-:R-:W-:-:S05]  /*d640*/  IMAD.WIDE R8, R3, 0x4, R238 ;  /* 0x0000000403087825 */ /* 0x010fca00078e02ee */
[----:B------:R4:W-:Y:S01]  /*d650*/  LDGSTS.E [R251+0x4004], desc[UR60][R8.64], !P1 ;  /* 0x0400400008fb7fae */ /* 0x0009e2000c92187c */
[----:B------:R-:W-:Y:S01]  /*d660*/  ISETP.GE.U32.AND P1, PT, R0, 0x7fffff24, PT ;  /* 0x7fffff240000780c */ /* 0x000fe20003f26070 */
[C---:B------:R-:W-:Y:S02]  /*d670*/  IMAD R0, R2.reuse, 0x1e, RZ ;  /* 0x0000001e02007824 */ /* 0x040fe400078e02ff */
[----:B------:R2:W-:Y:S01]  /*d680*/  STL.64 [R1+0x770], R28 ;  /* 0x0007701c01007387 */ /* 0x0005e20000100a00 */
[----:B------:R-:W-:-:S03]  /*d690*/  IMAD R3, R2, 0x1f, RZ ;  /* 0x0000001f02037824 */ /* 0x000fc600078e02ff */
[----:B------:R1:W-:Y:S01]  /*d6a0*/  STL.64 [R1+0x778], R26 ;  /* 0x0007781a01007387 */ /* 0x0003e20000100a00 */
[----:B--2---:R-:W-:-:S04]  /*d6b0*/  IMAD.WIDE R28, R0, 0x4, R236 ;  /* 0x00000004001c7825 */ /* 0x004fc800078e02ec */
[----:B-1----:R-:W-:Y:S01]  /*d6c0*/  IMAD.WIDE R26, R0, 0x4, R238 ;  /* 0x00000004001a7825 */ /* 0x002fe200078e02ee */
[----:B------:R1:W-:Y:S03]  /*d6d0*/  STL.64 [R1+0x780], R24 ;  /* 0x0007801801007387 */ /* 0x0003e60000100a00 */
[----:B------:R-:W-:Y:S01]  /*d6e0*/  VIADD R0, R4, 0xffffffa2 ;  /* 0xffffffa204007836 */ /* 0x000fe20000000000 */
[----:B------:R-:W-:Y:S04]  /*d6f0*/  LDGSTS.E [R251+0x8], desc[UR60][R28.64], !P2 ;  /* 0x000080001cfb7fae */ /* 0x000fe8000d12187c */
[----:B------:R4:W-:Y:S01]  /*d700*/  STL.64 [R1+0x788], R8 ;  /* 0x0007880801007387 */ /* 0x0009e20000100a00 */
[----:B-1----:R-:W-:-:S03]  /*d710*/  IMAD.WIDE R24, R3, 0x4, R236 ;  /* 0x0000000403187825 */ /* 0x002fc600078e02ec */
[----:B------:R-:W-:Y:S01]  /*d720*/  LDGSTS.E [R251+0x4008], desc[UR60][R26.64], !P2 ;  /* 0x040080001afb7fae */ /* 0x000fe2000d12187c */
[----:B------:R-:W-:Y:S01]  /*d730*/  ISETP.GE.U32.AND P2, PT, R0, 0x7fffff23, PT ;  /* 0x7fffff230000780c */ /* 0x000fe20003f46070 */
[----:B------:R-:W-:Y:S02]  /*d740*/  IMAD R0, R2, 0x3c, RZ ;  /* 0x0000003c02007824 */ /* 0x000fe400078e02ff */
[----:B------:R-:W-:Y:S01]  /*d750*/  STL.64 [R1+0x790], R28 ;  /* 0x0007901c01007387 */ /* 0x000fe20000100a00 */
[----:B----4-:R-:W-:-:S03]  /*d760*/  IMAD.WIDE R8, R3, 0x4, R238 ;  /* 0x0000000403087825 */ /* 0x010fc600078e02ee */
[----:B------:R-:W-:Y:S01]  /*d770*/  STL.64 [R1+0x798], R26 ;  /* 0x0007981a01007387 */ /* 0x000fe20000100a00 */
[----:B------:R-:W-:-:S03]  /*d780*/  VIADD R3, R6, 0xffffffa1 ;  /* 0xffffffa106037836 */ /* 0x000fc60000000000 */
[----:B------:R1:W-:Y:S01]  /*d790*/  STL.64 [R1+0x7a0], R24 ;  /* 0x0007a01801007387 */ /* 0x0003e20000100a00 */
[----:B------:R-:W-:Y:S01]  /*d7a0*/  VIADD R4, R13, 0xffffff83 ;  /* 0xffffff830d047836 */ /* 0x000fe20000000000 */
[----:B------:R-:W2:Y:S02]  /*d7b0*/  LDC R6, c[0x0][0x230] ;  /* 0x00008c00ff067b82 */ /* 0x000ea40000000800 */
[----:B------:R1:W-:Y:S04]  /*d7c0*/  LDGSTS.E [R251+0xc], desc[UR60][R24.64], !P3 ;  /* 0x0000c00018fb7fae */ /* 0x0003e8000d92187c */
[----:B------:R4:W-:Y:S02]  /*d7d0*/  STL.64 [R1+0x7a8], R8 ;  /* 0x0007a80801007387 */ /* 0x0009e40000100a00 */
[----:B------:R-:W2:Y:S02]  /*d7e0*/  LDC R13, c[0x0][0x230] ;  /* 0x00008c00ff0d7b82 */ /* 0x000ea40000000800 */
[----:B------:R4:W-:Y:S01]  /*d7f0*/  LDGSTS.E [R251+0x400c], desc[UR60][R8.64], !P3 ;  /* 0x0400c00008fb7fae */ /* 0x0009e2000d92187c */
[----:B------:R-:W-:Y:S01]  /*d800*/  ISETP.GE.U32.AND P3, PT, R3, 0x7fffff22, PT ;  /* 0x7fffff220300780c */ /* 0x000fe20003f66070 */
[----:B-1----:R-:W-:Y:S01]  /*d810*/  IMAD.WIDE R24, R0, 0x4, R236 ;  /* 0x0000000400187825 */ /* 0x002fe200078e02ec */
[----:B---3--:R-:W-:-:S04]  /*d820*/  IADD3 R3, R5, -0x60, RZ ;  /* 0xffffffa005037810 */ /* 0x008fc80007ffe0ff */
[----:B------:R1:W-:Y:S01]  /*d830*/  LDGSTS.E [R251+0x8000], desc[UR60][R24.64], !P4 ;  /* 0x0800000018fb7fae */ /* 0x0003e2000e12187c */
[----:B----4-:R-:W-:-:S04]  /*d840*/  IMAD.WIDE R8, R0, 0x4, R238 ;  /* 0x0000000400087825 */ /* 0x010fc800078e02ee */
[C---:B------:R-:W-:Y:S01]  /*d850*/  IMAD R0, R2.reuse, 0x3d, RZ ;  /* 0x0000003d02007824 */ /* 0x040fe200078e02ff */
[----:B------:R3:W-:Y:S01]  /*d860*/  LDGSTS.E [R251+0xc000], desc[UR60][R8.64], !P4 ;  /* 0x0c00000008fb7fae */ /* 0x0007e2000e12187c */
[----:B------:R-:W-:Y:S01]  /*d870*/  ISETP.GE.U32.AND P4, PT, R3, 0x7fffff21, PT ;  /* 0x7fffff210300780c */ /* 0x000fe20003f86070 */
[----:B------:R-:W-:Y:S02]  /*d880*/  IMAD R3, R2, 0x3e, RZ ;  /* 0x0000003e02037824 */ /* 0x000fe400078e02ff */
[C---:B------:R-:W-:Y:S01]  /*d890*/  IMAD.WIDE R28, R0.reuse, 0x4, R236 ;  /* 0x00000004001c7825 */ /* 0x040fe200078e02ec */
[----:B------:R1:W-:Y:S03]  /*d8a0*/  STL.64 [R1+0x7b0], R24 ;  /* 0x0007b01801007387 */ /* 0x0003e60000100a00 */
[----:B------:R-:W-:Y:S01]  /*d8b0*/  IMAD.WIDE R26, R0, 0x4, R238 ;  /* 0x00000004001a7825 */ /* 0x000fe200078e02ee */
[----:B------:R3:W-:Y:S03]  /*d8c0*/  STL.64 [R1+0x7b8], R8 ;  /* 0x0007b80801007387 */ /* 0x0007e60000100a00 */
[----:B------:R-:W-:Y:S01]  /*d8d0*/  VIADD R0, R240, 0xffffff82 ;  /* 0xffffff82f0007836 */ /* 0x000fe20000000000 */
[----:B------:R-:W-:Y:S01]  /*d8e0*/  LDGSTS.E [R251+0x8004], desc[UR60][R28.64], !P5 ;  /* 0x080040001cfb7fae */ /* 0x000fe2000e92187c */
[----:B-1----:R-:W-:-:S03]  /*d8f0*/  IMAD.WIDE R24, R3, 0x4, R236 ;  /* 0x0000000403187825 */ /* 0x002fc600078e02ec */
[----:B------:R1:W-:Y:S01]  /*d900*/  LDGSTS.E [R251+0xc004], desc[UR60][R26.64], !P5 ;  /* 0x0c0040001afb7fae */ /* 0x0003e2000e92187c */
[----:B---3--:R-:W-:-:S03]  /*d910*/  IMAD.WIDE R8, R3, 0x4, R238 ;  /* 0x0000000403087825 */ /* 0x008fc600078e02ee */
[----:B------:R3:W-:Y:S04]  /*d920*/  LDGSTS.E [R251+0x8008], desc[UR60][R24.64], !P6 ;  /* 0x0800800018fb7fae */ /* 0x0007e8000f12187c */
[----:B------:R4:W-:Y:S01]  /*d930*/  LDGSTS.E [R251+0xc008], desc[UR60][R8.64], !P6 ;  /* 0x0c00800008fb7fae */ /* 0x0009e2000f12187c */
[----:B------:R-:W-:Y:S01]  /*d940*/  ISETP.GE.U32.AND P6, PT, R0, 0x7fffff03, PT ;  /* 0x7fffff030000780c */ /* 0x000fe20003fc6070 */
[C---:B------:R-:W-:Y:S02]  /*d950*/  IMAD R0, R2.reuse, 0x3f, RZ ;  /* 0x0000003f02007824 */ /* 0x040fe400078e02ff */
[----:B------:R-:W-:Y:S01]  /*d960*/  STL.64 [R1+0x7c0], R28 ;  /* 0x0007c01c01007387 */ /* 0x000fe20000100a00 */
[----:B------:R-:W-:-:S03]  /*d970*/  IMAD R3, R2, 0x5c, RZ ;  /* 0x0000005c02037824 */ /* 0x000fc600078e02ff */
[----:B------:R1:W-:Y:S01]  /*d980*/  STL.64 [R1+0x7c8], R26 ;  /* 0x0007c81a01007387 */ /* 0x0003e20000100a00 */
[----:B------:R-:W-:-:S03]  /*d990*/  IADD3 R5, R241, -0x80, RZ ;  /* 0xffffff80f1057810 */ /* 0x000fc60007ffe0ff */
[----:B------:R3:W-:Y:S01]  /*d9a0*/  STL.64 [R1+0x7d0], R24 ;  /* 0x0007d01801007387 */ /* 0x0007e20000100a00 */
[----:B------:R-:W-:-:S03]  /*d9b0*/  ISETP.GE.U32.AND P5, PT, R4, 0x7fffff04, PT ;  /* 0x7fffff040400780c */ /* 0x000fc60003fa6070 */
[----:B------:R4:W-:Y:S01]  /*d9c0*/  STL.64 [R1+0x7d8], R8 ;  /* 0x0007d80801007387 */ /* 0x0009e20000100a00 */
[----:B-1----:R-:W-:-:S04]  /*d9d0*/  IMAD.WIDE R26, R0, 0x4, R236 ;  /* 0x00000004001a7825 */ /* 0x002fc800078e02ec */
[----:B---3--:R-:W-:Y:S01]  /*d9e0*/  IMAD.WIDE R24, R0, 0x4, R238 ;  /* 0x0000000400187825 */ /* 0x008fe200078e02ee */
[----:B------:R1:W-:Y:S03]  /*d9f0*/  LDGSTS.E [R251+0x800c], desc[UR60][R26.64], !P0 ;  /* 0x0800c0001afb7fae */ /* 0x0003e6000c12187c */
[----:B----4-:R-:W-:Y:S01]  /*da00*/  VIADD R8, R242, 0x7f ;  /* 0x0000007ff2087836 */ /* 0x010fe20000000000 */
[----:B------:R3:W-:Y:S01]  /*da10*/  LDGSTS.E [R251+0xc00c], desc[UR60][R24.64], !P0 ;  /* 0x0c00c00018fb7fae */ /* 0x0007e2000c12187c */
[----:B------:R-:W-:-:S04]  /*da20*/  IMAD.WIDE R240, R3, 0x4, R236 ;  /* 0x0000000403f07825 */ /* 0x000fc800078e02ec */
[----:B------:R-:W-:Y:S02]  /*da30*/  IMAD R4, R2, 0x5d, RZ ;  /* 0x0000005d02047824 */ /* 0x000fe400078e02ff */
[----:B------:R-:W-:Y:S01]  /*da40*/  IMAD.WIDE R28, R3, 0x4, R238 ;  /* 0x00000004031c7825 */ /* 0x000fe200078e02ee */
[----:B------:R-:W-:Y:S01]  /*da50*/  ISETP.GT.AND P0, PT, R8, 0x7f, PT ;  /* 0x0000007f0800780c */ /* 0x000fe20003f04270 */
[----:B------:R1:W-:Y:S04]  /*da60*/  STL.64 [R1+0x7e0], R26 ;  /* 0x0007e01a01007387 */ /* 0x0003e80000100a00 */
[----:B------:R3:W-:Y:S01]  /*da70*/  STL.64 [R1+0x808], R24 ;  /* 0x0008081801007387 */ /* 0x0007e20000100a00 */
[----:B------:R-:W-:-:S03]  /*da80*/  SEL R0, RZ, 0x4, !P0 ;  /* 0x00000004ff007807 */ /* 0x000fc60004000000 */
[----:B------:R4:W-:Y:S01]  /*da90*/  LDGSTS.E [R251+0x10000], desc[UR60][R240.64], !P1 ;  /* 0x10000000f0fb7fae */ /* 0x0009e2000c92187c */
[----:B-1----:R-:W-:-:S03]  /*daa0*/  IMAD.WIDE R26, R4, 0x4, R236 ;  /* 0x00000004041a7825 */ /* 0x002fc600078e02ec */
[----:B------:R-:W-:Y:S01]  /*dab0*/  LDGSTS.E [R251+0x14000], desc[UR60][R28.64], !P1 ;  /* 0x140000001cfb7fae */ /* 0x000fe2000c92187c */
[----:B------:R-:W-:Y:S01]  /*dac0*/  ISETP.GE.AND P1, PT, R252, UR4, PT ;  /* 0x00000004fc007c0c */ /* 0x000fe2000bf26270 */
[----:B---3--:R-:W-:Y:S02]  /*dad0*/  IMAD.WIDE R24, R4, 0x4, R238 ;  /* 0x0000000404187825 */ /* 0x008fe400078e02ee */
[----:B------:R-:W-:Y:S01]  /*dae0*/  LDGSTS.E [R251+0x10004], desc[UR60][R26.64], !P2 ;  /* 0x100040001afb7fae */ /* 0x000fe2000d12187c */
[----:B------:R-:W-:Y:S02]  /*daf0*/  SEL R3, R0, RZ, !P1 ;  /* 0x000000ff00037207 */ /* 0x000fe40004800000 */
[----:B------:R-:W-:Y:S01]  /*db00*/  ISETP.GE.U32.AND P1, PT, R5, 0x7fffff01, PT ;  /* 0x7fffff010500780c */ /* 0x000fe20003f26070 */
[----:B------:R1:W-:Y:S01]  /*db10*/  LDGSTS.E [R251+0x14004], desc[UR60][R24.64], !P2 ;  /* 0x1400400018fb7fae */ /* 0x0003e2000d12187c */
[----:B------:R-:W-:Y:S02]  /*db20*/  ISETP.GE.AND P2, PT, R252, R5, PT ;  /* 0x00000005fc00720c */ /* 0x000fe40003f46270 */
[----:B------:R-:W3:Y:S01]  /*db30*/  LDC R5, c[0x0][0x230] ;  /* 0x00008c00ff057b82 */ /* 0x000ee20000000800 */
[----:B------:R4:W-:Y:S01]  /*db40*/  STL.64 [R1+0x868], R240 ;  /* 0x000868f001007387 */ /* 0x0009e20000100a00 */
[----:B------:R-:W-:Y:S01]  /*db50*/  IMAD R4, R2, 0x5e, RZ ;  /* 0x0000005e02047824 */ /* 0x000fe200078e02ff */
[----:B------:R-:W-:-:S02]  /*db60*/  SEL R0, RZ, 0x4, P2 ;  /* 0x00000004ff007807 */ /* 0x000fc40001000000 */
[----:B------:R-:W-:Y:S01]  /*db70*/  STL.64 [R1+0x860], R28 ;  /* 0x0008601c01007387 */ /* 0x000fe20000100a00 */
[----:B------:R-:W-:Y:S01]  /*db80*/  ISETP.GT.AND P2, PT, R8, 0xff, PT ;  /* 0x000000ff0800780c */ /* 0x000fe20003f44270 */
[----:B--2---:R-:W-:Y:S01]  /*db90*/  VIADD R6, R6, 0xffffff81 ;  /* 0xffffff8106067836 */ /* 0x004fe20000000000 */
[----:B------:R-:W2:Y:S01]  /*dba0*/  LDC R252, c[0x0][0x230] ;  /* 0x00008c00fffc7b82 */ /* 0x000ea20000000800 */
[----:B------:R-:W-:Y:S01]  /*dbb0*/  STL.64 [R1+0x858], R26 ;  /* 0x0008581a01007387 */ /* 0x000fe20000100a00 */
[----:B------:R-:W-:-:S03]  /*dbc0*/  IMAD.WIDE R8, R4, 0x4, R238 ;  /* 0x0000000404087825 */ /* 0x000fc600078e02ee */
[----:B------:R1:W-:Y:S01]  /*dbd0*/  STL.64 [R1+0x850], R24 ;  /* 0x0008501801007387 */ /* 0x0003e20000100a00 */
[----:B------:R-:W-:Y:S02]  /*dbe0*/  SEL R0, R0, RZ, P2 ;  /* 0x000000ff00007207 */ /* 0x000fe40001000000 */
[----:B----4-:R-:W4:Y:S01]  /*dbf0*/  LDC R240, c[0x0][0x230] ;  /* 0x00008c00fff07b82 */ /* 0x010f220000000800 */
[----:B-1----:R-:W-:-:S04]  /*dc00*/  IMAD.WIDE R24, R4, 0x4, R236 ;  /* 0x0000000404187825 */ /* 0x002fc800078e02ec */
[----:B------:R-:W-:Y:S01]  /*dc10*/  IMAD R4, R2, 0x5f, RZ ;  /* 0x0000005f02047824 */ /* 0x000fe200078e02ff */
[----:B------:R1:W-:Y:S04]  /*dc20*/  STL.64 [R1+0x848], R24 ;  /* 0x0008481801007387 */ /* 0x0003e80000100a00 */
[----:B------:R1:W-:Y:S04]  /*dc30*/  LDGSTS.E [R251+0x10008], desc[UR60][R24.64], !P3 ;  /* 0x1000800018fb7fae */ /* 0x0003e8000d92187c */
[----:B------:R3:W-:Y:S04]  /*dc40*/  STL.64 [R1+0x840], R8 ;  /* 0x0008400801007387 */ /* 0x0007e80000100a00 */
[----:B------:R3:W-:Y:S01]  /*dc50*/  LDGSTS.E [R251+0x14008], desc[UR60][R8.64], !P3 ;  /* 0x1400800008fb7fae */ /* 0x0007e2000d92187c */
[----:B------:R-:W-:Y:S01]  /*dc60*/  ISETP.NE.U32.AND P3, PT, R3, RZ, PT ;  /* 0x000000ff0300720c */ /* 0x000fe20003f65070 */
[----:B------:R-:W-:-:S02]  /*dc70*/  VIADD R3, R13, 0xffffff7f ;  /* 0xffffff7f0d037836 */ /* 0x000fc40000000000 */
[----:B-1----:R-:W-:Y:S01]  /*dc80*/  IMAD.WIDE R24, R4, 0x4, R236 ;  /* 0x0000000404187825 */ /* 0x002fe200078e02ec */
[----:B------:R-:W-:Y:S01]  /*dc90*/  ISETP.NE.U32.AND P2, PT, R0, RZ, PT ;  /* 0x000000ff0000720c */ /* 0x000fe20003f45070 */
[----:B------:R-:W1:Y:S02]  /*dca0*/  LDC R13, c[0x0][0x230] ;  /* 0x00008c00ff0d7b82 */ /* 0x000e640000000800 */
[----:B---3--:R-:W-:Y:S01]  /*dcb0*/  IMAD.WIDE R8, R4, 0x4, R238 ;  /* 0x0000000404087825 */ /* 0x008fe200078e02ee */
[----:B------:R3:W-:Y:S05]  /*dcc0*/  LDGSTS.E [R251+0x1000c], desc[UR60][R24.64], !P4 ;  /* 0x1000c00018fb7fae */ /* 0x0007ea000e12187c */
[----:B------:R-:W2:Y:S01]  /*dcd0*/  LDC R4, c[0x0][0x230] ;  /* 0x00008c00ff047b82 */ /* 0x000ea20000000800 */
[C---:B------:R-:W-:Y:S01]  /*dce0*/  IMAD R0, R2.reuse, 0x7c, RZ ;  /* 0x0000007c02007824 */ /* 0x040fe200078e02ff */
[----:B------:R3:W-:Y:S04]  /*dcf0*/  STL.64 [R1+0x838], R24 ;  /* 0x0008381801007387 */ /* 0x0007e80000100a00 */
[----:B------:R4:W-:Y:S01]  /*dd00*/  LDGSTS.E [R251+0x1400c], desc[UR60][R8.64], !P4 ;  /* 0x1400c00008fb7fae */ /* 0x0009e2000e12187c */
[----:B------:R-:W-:Y:S01]  /*dd10*/  ISETP.GE.U32.AND P4, PT, R3, 0x7fffff00, PT ;  /* 0x7fffff000300780c */ /* 0x000fe20003f86070 */
[----:B------:R-:W-:-:S02]  /*dd20*/  IMAD R3, R2, 0x7d, RZ ;  /* 0x0000007d02037824 */ /* 0x000fc400078e02ff */
[----:B------:R4:W-:Y:S01]  /*dd30*/  STL.64 [R1+0x830], R8 ;  /* 0x0008300801007387 */ /* 0x0009e20000100a00 */
[----:B------:R-:W-:-:S03]  /*dd40*/  IMAD.WIDE R28, R0, 0x4, R236 ;  /* 0x00000004001c7825 */ /* 0x000fc600078e02ec */
[----:B------:R-:W2:Y:S01]  /*dd50*/  LDL R243, [R1+0xc44] ;  /* 0x000c440001f37983 */ /* 0x000ea20000100800 */
[----:B------:R-:W-:-:S03]  /*dd60*/  IMAD.WIDE R26, R0, 0x4, R238 ;  /* 0x00000004001a7825 */ /* 0x000fc600078e02ee */
[----:B------:R-:W-:Y:S01]  /*dd70*/  LDGSTS.E [R251+0x18000], desc[UR60][R28.64], !P5 ;  /* 0x180000001cfb7fae */ /* 0x000fe2000e92187c */
[----:B------:R-:W-:Y:S02]  /*dd80*/  VIADD R0, R5, 0xffffff7e ;  /* 0xffffff7e05007836 */ /* 0x000fe40000000000 */
[C---:B---3--:R-:W-:Y:S01]  /*dd90*/  IMAD.WIDE R24, R3.reuse, 0x4, R236 ;  /* 0x0000000403187825 */ /* 0x048fe200078e02ec */
[----:B------:R3:W-:Y:S03]  /*dda0*/  STL.64 [R1+0x828], R28 ;  /* 0x0008281c01007387 */ /* 0x0007e60000100a00 */
[----:B----4-:R-:W-:Y:S01]  /*ddb0*/  IMAD.WIDE R8, R3, 0x4, R238 ;  /* 0x0000000403087825 */ /* 0x010fe200078e02ee */
[----:B------:R4:W-:Y:S01]  /*ddc0*/  STL.64 [R1+0x820], R26 ;  /* 0x0008201a01007387 */ /* 0x0009e20000100a00 */
[----:B------:R-:W-:-:S03]  /*ddd0*/  ISETP.GE.U32.AND P0, PT, R6, 0x7fffff02, PT ;  /* 0x7fffff020600780c */ /* 0x000fc60003f06070 */
[----:B------:R-:W-:Y:S01]  /*dde0*/  LDGSTS.E [R251+0x1c000], desc[UR60][R26.64], !P5 ;  /* 0x1c0000001afb7fae */ /* 0x000fe2000e92187c */
[----:B------:R-:W-:Y:S01]  /*ddf0*/  ISETP.GE.U32.AND P5, PT, R0, 0x7ffffeff, PT ;  /* 0x7ffffeff0000780c */ /* 0x000fe20003fa6070 */
[----:B------:R-:W-:Y:S01]  /*de00*/  IMAD R0, R2, 0x7e, RZ ;  /* 0x0000007e02007824 */ /* 0x000fe200078e02ff */
[----:B------:R-:W-:Y:S01]  /*de10*/  IADD3 R3, R240, -0x83, RZ ;  /* 0xffffff7df0037810 */ /* 0x000fe20007ffe0ff */
[----:B------:R1:W-:Y:S01]  /*de20*/  STL.64 [R1+0x818], R24 ;  /* 0x0008181801007387 */ /* 0x0003e20000100a00 */
[----:B------:R-:W2:Y:S03]  /*de30*/  LDC R6, c[0x0][0x230] ;  /* 0x00008c00ff067b82 */ /* 0x000ea60000000800 */
[----:B------:R1:W-:Y:S04]  /*de40*/  STL.64 [R1+0x810], R8 ;  /* 0x0008100801007387 */ /* 0x0003e80000100a00 */
[----:B---3--:R-:W3:Y:S04]  /*de50*/  LDL.64 R28, [R1+0x80] ;  /* 0x00008000011c7983 */ /* 0x008ee80000100a00 */
[----:B------:R1:W-:Y:S04]  /*de60*/  LDGSTS.E [R251+0x18004], desc[UR60][R24.64], !P6 ;  /* 0x1800400018fb7fae */ /* 0x0003e8000f12187c */
[----:B----4-:R-:W4:Y:S01]  /*de70*/  LDL.64 R26, [R1+0x40] ;  /* 0x00004000011a7983 */ /* 0x010f220000100a00 */
[----:B------:R-:W-:-:S03]  /*de80*/  IMAD R2, R2, 0x7f, RZ ;  /* 0x0000007f02027824 */ /* 0x000fc600078e02ff */
[----:B------:R2:W-:Y:S01]  /*de90*/  LDGSTS.E [R251+0x1c004], desc[UR60][R8.64], !P6 ;  /* 0x1c00400008fb7fae */ /* 0x0005e2000f12187c */
[----:B------:R-:W-:-:S04]  /*dea0*/  IMAD.WIDE R240, R0, 0x4, R238 ;  /* 0x0000000400f07825 */ /* 0x000fc800078e02ee */
[----:B-1----:R-:W-:-:S04]  /*deb0*/  IMAD.WIDE R24, R2, 0x4, R236 ;  /* 0x0000000402187825 */ /* 0x002fc800078e02ec */
[----:B--2---:R-:W-:-:S04]  /*dec0*/  IMAD.WIDE R8, R0, 0x4, R236 ;  /* 0x0000000400087825 */ /* 0x004fc800078e02ec */
[----:B------:R-:W-:Y:S01]  /*ded0*/  VIADD R0, R4, 0xffffff5f ;  /* 0xffffff5f04007836 */ /* 0x000fe20000000000 */
[----:B------:R-:W-:Y:S01]  /*dee0*/  MOV R5, R9 ;  /* 0x0000000900057202 */ /* 0x000fe20000000f00 */
[----:B------:R-:W-:Y:S01]  /*def0*/  IMAD.MOV.U32 R4, RZ, RZ, R8 ;  /* 0x000000ffff047224 */ /* 0x000fe200078e0008 */
[----:B------:R1:W-:Y:S04]  /*df00*/  STL.64 [R1+0x800], R8 ;  /* 0x0008000801007387 */ /* 0x0003e80000100a00 */
[----:B------:R2:W-:Y:S04]  /*df10*/  STL.64 [R1+0x7f8], R240 ;  /* 0x0007f8f001007387 */ /* 0x0005e80000100a00 */
[----:B------:R-:W-:Y:S01]  /*df20*/  LDGSTS.E [R251+0x18008], desc[UR60][R4.64], !P0 ;  /* 0x1800800004fb7fae */ /* 0x000fe2000c12187c */
[----:B-1----:R-:W-:-:S03]  /*df30*/  IMAD.WIDE R8, R2, 0x4, R238 ;  /* 0x0000000402087825 */ /* 0x002fc600078e02ee */
[----:B------:R2:W-:Y:S04]  /*df40*/  LDGSTS.E [R251+0x1c008], desc[UR60][R240.64], !P0 ;  /* 0x1c008000f0fb7fae */ /* 0x0005e8000c12187c */
[----:B------:R1:W-:Y:S04]  /*df50*/  STL.64 [R1+0x7f0], R24 ;  /* 0x0007f01801007387 */ /* 0x0003e80000100a00 */
[----:B------:R1:W-:Y:S04]  /*df60*/  STL.64 [R1+0x7e8], R8 ;  /* 0x0007e80801007387 */ /* 0x0003e80000100a00 */
[----:B------:R-:W-:Y:S01]  /*df70*/  LDGSTS.E [R251+0x1800c], desc[UR60][R24.64], !P1 ;  /* 0x1800c00018fb7fae */ /* 0x000fe2000c92187c */
[----:B------:R-:W-:Y:S01]  /*df80*/  ISETP.GE.U32.AND P6, PT, R3, 0x7ffffefe, PT ;  /* 0x7ffffefe0300780c */ /* 0x000fe20003fc6070 */
[----:B------:R-:W-:Y:S01]  /*df90*/  VIADD R2, R13, 0xffffff5e ;  /* 0xffffff5e0d027836 */ /* 0x000fe20000000000 */
[----:B--2---:R-:W2:Y:S01]  /*dfa0*/  LDC.64 R240, c[0x0][0x238] ;  /* 0x00008e00fff07b82 */ /* 0x004ea20000000a00 */
[----:B-1----:R-:W2:Y:S01]  /*dfb0*/  LDL.64 R24, [R1+0x78] ;  /* 0x0000780001187983 */ /* 0x002ea20000100a00 */
[----:B------:R-:W-:-:S03]  /*dfc0*/  VIADD R3, R6, 0xffffff7c ;  /* 0xffffff7c06037836 */ /* 0x000fc60000000000 */
[----:B------:R-:W-:Y:S02]  /*dfd0*/  LDGSTS.E [R251+0x1c00c], desc[UR60][R8.64], !P1 ;  /* 0x1c00c00008fb7fae */ /* 0x000fe4000c92187c */
[----:B------:R-:W-:Y:S02]  /*dfe0*/  ISETP.GE.U32.AND P0, PT, R3, 0x7ffffefd, PT ;  /* 0x7ffffefd0300780c */ /* 0x000fe40003f06070 */
[----:B------:R-:W-:Y:S01]  /*dff0*/  ISETP.GE.U32.AND P1, PT, R0, 0x7ffffee0, PT ;  /* 0x7ffffee00000780c */ /* 0x000fe20003f26070 */
[----:B------:R-:W0:Y:S04]  /*e000*/  LDGDEPBAR ;  /* 0x00000000000079af */ /* 0x000e280000000000 */
[----:B------:R-:W2:Y:S01]  /*e010*/  LDL.64 R8, [R1+0x38] ;  /* 0x0000380001087983 */ /* 0x000ea20000100a00 */
[----:B------:R-:W-:-:S02]  /*e020*/  LOP3.LUT R3, R243, 0x10, RZ, 0x3c, !PT ;  /* 0x00000010f3037812 */ /* 0x000fc400078e3cff */
[C---:B------:R-:W-:Y:S02]  /*e030*/  LOP3.LUT R4, R243.reuse, 0x20, RZ, 0x3c, !PT ;  /* 0x00000020f3047812 */ /* 0x040fe400078e3cff */
[C---:B------:R-:W-:Y:S02]  /*e040*/  LOP3.LUT R5, R243.reuse, 0x30, RZ, 0x3c, !PT ;  /* 0x00000030f3057812 */ /* 0x040fe400078e3cff */
[C---:B------:R-:W-:Y:S01]  /*e050*/  LOP3.LUT R6, R243.reuse, 0x40, RZ, 0x3c, !PT ;  /* 0x00000040f3067812 */ /* 0x040fe200078e3cff */
[C---:B------:R-:W-:Y:S01]  /*e060*/  VIADD R0, R243.reuse, UR59 ;  /* 0x0000003bf3007c36 */ /* 0x040fe20008000000 */
[C---:B------:R-:W-:Y:S01]  /*e070*/  LOP3.LUT R13, R243.reuse, 0x50, RZ, 0x3c, !PT ;  /* 0x00000050f30d7812 */ /* 0x040fe200078e3cff */
[----:B------:R1:W-:Y:S01]  /*e080*/  STL [R1+0xfd0], R3 ;  /* 0x000fd00301007387 */ /* 0x0003e20000100800 */
[C---:B------:R-:W-:Y:S02]  /*e090*/  LOP3.LUT R242, R243.reuse, 0x60, RZ, 0x3c, !PT ;  /* 0x00000060f3f27812 */ /* 0x040fe400078e3cff */
[----:B------:R-:W-:Y:S01]  /*e0a0*/  LOP3.LUT R243, R243, 0x70, RZ, 0x3c, !PT ;  /* 0x00000070f3f37812 */ /* 0x000fe200078e3cff */
[----:B------:R2:W-:Y:S04]  /*e0b0*/  STL [R1+0xfcc], R4 ;  /* 0x000fcc0401007387 */ /* 0x0005e80000100800 */
[----:B------:R2:W-:Y:S04]  /*e0c0*/  STL [R1+0xfc8], R5 ;  /* 0x000fc80501007387 */ /* 0x0005e80000100800 */
[----:B------:R2:W-:Y:S04]  /*e0d0*/  STL [R1+0xfc4], R6 ;  /* 0x000fc40601007387 */ /* 0x0005e80000100800 */
[----:B------:R2:W-:Y:S04]  /*e0e0*/  STL [R1+0xfc0], R13 ;  /* 0x000fc00d01007387 */ /* 0x0005e80000100800 */
[----:B------:R2:W-:Y:S04]  /*e0f0*/  STL [R1+0xfbc], R242 ;  /* 0x000fbcf201007387 */ /* 0x0005e80000100800 */
[----:B------:R2:W-:Y:S04]  /*e100*/  STL [R1+0xfb8], R243 ;  /* 0x000fb8f301007387 */ /* 0x0005e80000100800 */
[----:B---3--:R-:W-:Y:S04]  /*e110*/  LDGSTS.E [R0+0x60000], desc[UR60][R28.64], P3 ;  /* 0x600000001c007fae */ /* 0x008fe8000992187c */
[----:B----4-:R-:W-:Y:S04]  /*e120*/  LDGSTS.E [R0+0x60400], desc[UR60][R26.64], P3 ;  /* 0x604000001a007fae */ /* 0x010fe8000992187c */
[----:B------:R-:W-:Y:S04]  /*e130*/  LDGSTS.E [R0+0x60800], desc[UR60][R14.64], P3 ;  /* 0x608000000e007fae */ /* 0x000fe8000992187c */
[----:B------:R-:W3:Y:S04]  /*e140*/  LDL.64 R28, [R1+0x70] ;  /* 0x00007000011c7983 */ /* 0x000ee80000100a00 */
[----:B------:R-:W4:Y:S04]  /*e150*/  LDL.64 R26, [R1+0x30] ;  /* 0x00003000011a7983 */ /* 0x000f280000100a00 */
[----:B------:R-:W-:Y:S04]  /*e160*/  LDGSTS.E [R0+0x60c00], desc[UR60][R30.64], P3 ;  /* 0x60c000001e007fae */ /* 0x000fe8000992187c */
[----:B------:R-:W-:Y:S04]  /*e170*/  LDGSTS.E [R0+0x61000], desc[UR60][R46.64], P3 ;  /* 0x610000002e007fae */ /* 0x000fe8000992187c */
[----:B------:R-:W-:Y:S04]  /*e180*/  LDGSTS.E [R0+0x61400], desc[UR60][R62.64], P3 ;  /* 0x614000003e007fae */ /* 0x000fe8000992187c */
[----:B------:R-:W-:Y:S04]  /*e190*/  LDGSTS.E [R0+0x61800], desc[UR60][R78.64], P3 ;  /* 0x618000004e007fae */ /* 0x000fe8000992187c */
[----:B------:R-:W-:Y:S01]  /*e1a0*/  LDGSTS.E [R0+0x61c00], desc[UR60][R94.64], P3 ;  /* 0x61c000005e007fae */ /* 0x000fe2000992187c */
[----:B-1----:R-:W-:-:S03]  /*e1b0*/  VIADD R3, R3, UR59 ;  /* 0x0000003b03037c36 */ /* 0x002fc60008000000 */
[----:B------:R-:W-:Y:S04]  /*e1c0*/  LDGSTS.E [R0+0x62000], desc[UR60][R110.64], P3 ;  /* 0x620000006e007fae */ /* 0x000fe8000992187c */
[----:B------:R-:W-:Y:S04]  /*e1d0*/  LDGSTS.E [R0+0x62400], desc[UR60][R126.64], P3 ;  /* 0x624000007e007fae */ /* 0x000fe8000992187c */
[----:B------:R-:W-:Y:S04]  /*e1e0*/  LDGSTS.E [R0+0x62800], desc[UR60][R142.64], P3 ;  /* 0x628000008e007fae */ /* 0x000fe8000992187c */
[----:B------:R-:W-:Y:S04]  /*e1f0*/  LDGSTS.E [R0+0x62c00], desc[UR60][R158.64], P3 ;  /* 0x62c000009e007fae */ /* 0x000fe8000992187c */
[----:B------:R-:W-:Y:S04]  /*e200*/  LDGSTS.E [R0+0x63000], desc[UR60][R174.64], P3 ;  /* 0x63000000ae007fae */ /* 0x000fe8000992187c */
[----:B------:R-:W-:Y:S04]  /*e210*/  LDGSTS.E [R0+0x63400], desc[UR60][R190.64], P3 ;  /* 0x63400000be007fae */ /* 0x000fe8000992187c */
[----:B------:R-:W-:Y:S04]  /*e220*/  LDGSTS.E [R0+0x63800], desc[UR60][R206.64], P3 ;  /* 0x63800000ce007fae */ /* 0x000fe8000992187c */
[----:B------:R-:W-:Y:S04]  /*e230*/  LDGSTS.E [R0+0x63c00], desc[UR60][R222.64], P3 ;  /* 0x63c00000de007fae */ /* 0x000fe8000992187c */
[----:B--2---:R-:W-:Y:S04]  /*e240*/  LDGSTS.E [R3+0x60080], desc[UR60][R24.64], P3 ;  /* 0x6008000018037fae */ /* 0x004fe8000992187c */
[----:B------:R-:W-:Y:S04]  /*e250*/  LDGSTS.E [R3+0x60480], desc[UR60][R8.64], P3 ;  /* 0x6048000008037fae */ /* 0x000fe8000992187c */
[----:B------:R-:W-:Y:S04]  /*e260*/  LDGSTS.E [R3+0x60880], desc[UR60][R16.64], P3 ;  /* 0x6088000010037fae */ /* 0x000fe8000992187c */
[----:B------:R-:W2:Y:S04]  /*e270*/  LDL.64 R24, [R1+0x68] ;  /* 0x0000680001187983 */ /* 0x000ea80000100a00 */
[----:B------:R-:W2:Y:S04]  /*e280*/  LDL.64 R8, [R1+0x28] ;  /* 0x0000280001087983 */ /* 0x000ea80000100a00 */
[----:B------:R-:W-:Y:S04]  /*e290*/  LDGSTS.E [R3+0x60c80], desc[UR60][R32.64], P3 ;  /* 0x60c8000020037fae */ /* 0x000fe8000992187c */
[----:B------:R-:W-:Y:S04]  /*e2a0*/  LDGSTS.E [R3+0x61080], desc[UR60][R48.64], P3 ;  /* 0x6108000030037fae */ /* 0x000fe8000992187c */
[----:B------:R-:W-:Y:S04]  /*e2b0*/  LDGSTS.E [R3+0x61480], desc[UR60][R64.64], P3 ;  /* 0x6148000040037fae */ /* 0x000fe8000992187c */
[----:B------:R-:W-:Y:S04]  /*e2c0*/  LDGSTS.E [R3+0x61880], desc[UR60][R80.64], P3 ;  /* 0x6188000050037fae */ /* 0x000fe8000992187c */
[----:B------:R-:W-:Y:S01]  /*e2d0*/  LDGSTS.E [R3+0x61c80], desc[UR60][R96.64], P3 ;  /* 0x61c8000060037fae */ /* 0x000fe2000992187c */
[----:B------:R-:W-:-:S03]  /*e2e0*/  IADD3 R4, R4, UR59, RZ ;  /* 0x0000003b04047c10 */ /* 0x000fc6000fffe0ff */
[----:B------:R-:W-:Y:S04]  /*e2f0*/  LDGSTS.E [R3+0x62080], desc[UR60][R112.64], P3 ;  /* 0x6208000070037fae */ /* 0x000fe8000992187c */
[----:B------:R-:W-:Y:S04]  /*e300*/  LDGSTS.E [R3+0x62480], desc[UR60][R128.64], P3 ;  /* 0x6248000080037fae */ /* 0x000fe8000992187c */
[----:B------:R-:W-:Y:S04]  /*e310*/  LDGSTS.E [R3+0x62880], desc[UR60][R144.64], P3 ;  /* 0x6288000090037fae */ /* 0x000fe8000992187c */
[----:B------:R-:W-:Y:S04]  /*e320*/  LDGSTS.E [R3+0x62c80], desc[UR60][R160.64], P3 ;  /* 0x62c80000a0037fae */ /* 0x000fe8000992187c */
[----:B------:R-:W-:Y:S04]  /*e330*/  LDGSTS.E [R3+0x63080], desc[UR60][R176.64], P3 ;  /* 0x63080000b0037fae */ /* 0x000fe8000992187c */
[----:B------:R-:W-:Y:S04]  /*e340*/  LDGSTS.E [R3+0x63480], desc[UR60][R192.64], P3 ;  /* 0x63480000c0037fae */ /* 0x000fe8000992187c */
[----:B------:R-:W-:Y:S04]  /*e350*/  LDGSTS.E [R3+0x63880], desc[UR60][R208.64], P3 ;  /* 0x63880000d0037fae */ /* 0x000fe8000992187c */
[----:B------:R-:W-:Y:S01]  /*e360*/  LDGSTS.E [R3+0x63c80], desc[UR60][R224.64], P3 ;  /* 0x63c80000e0037fae */ /* 0x000fe2000992187c */
[----:B------:R-:W-:-:S03]  /*e370*/  VIADD R5, R5, UR59 ;  /* 0x0000003b05057c36 */ /* 0x000fc60008000000 */
        /* <DEDUP_REMOVED lines=22> */
[----:B------:R-:W-:Y:S04]  /*e4e0*/  LDGSTS.E [R5+0x60d80], desc[UR60][R36.64], P3 ;  /* 0x60d8000024057fae */ /* 0x000fe8000992187c */
[----:B------:R-:W-:Y:S04]  /*e4f0*/  LDGSTS.E [R5+0x61180], desc[UR60][R52.64], P3 ;  /* 0x6118000034057fae */ /* 0x000fe8000992187c */
[----:B------:R-:W-:Y:S04]  /*e500*/  LDGSTS.E [R5+0x61580], desc[UR60][R68.64], P3 ;  /* 0x6158000044057fae */ /* 0x000fe8000992187c */
[----:B------:R-:W-:Y:S04]  /*e510*/  LDGSTS.E [R5+0x61980], desc[UR60][R84.64], P3 ;  /* 0x6198000054057fae */ /* 0x000fe8000992187c */
[----:B------:R-:W-:Y:S01]  /*e520*/  LDGSTS.E [R5+0x61d80], desc[UR60][R100.64], P3 ;  /* 0x61d8000064057fae */ /* 0x000fe2000992187c */
[----:B------:R-:W-:-:S03]  /*e530*/  VIADD R6, R6, UR59 ;  /* 0x0000003b06067c36 */ /* 0x000fc60008000000 */
        /* <DEDUP_REMOVED lines=9> */
[----:B------:R-:W2:Y:S04]  /*e5d0*/  LDL.64 R8, [R1+0x18] ;  /* 0x0000180001087983 */ /* 0x000ea80000100a00 */
[----:B---3--:R-:W-:Y:S04]  /*e5e0*/  LDGSTS.E [R6+0x60200], desc[UR60][R28.64], P3 ;  /* 0x602000001c067fae */ /* 0x008fe8000992187c */
[----:B----4-:R-:W-:Y:S04]  /*e5f0*/  LDGSTS.E [R6+0x60600], desc[UR60][R26.64], P3 ;  /* 0x606000001a067fae */ /* 0x010fe8000992187c */
        /* <DEDUP_REMOVED lines=14> */
[----:B------:R-:W3:Y:S04]  /*e6e0*/  LDL.64 R28, [R1+0x50] ;  /* 0x00005000011c7983 */ /* 0x000ee80000100a00 */
[----:B------:R-:W4:Y:S04]  /*e6f0*/  LDL.64 R26, [R1+0x10] ;  /* 0x00001000011a7983 */ /* 0x000f280000100a00 */
[----:B--2---:R-:W-:Y:S04]  /*e700*/  LDGSTS.E [R13+0x60280], desc[UR60][R24.64], P3 ;  /* 0x60280000180d7fae */ /* 0x004fe8000992187c */
[----:B------:R-:W2:Y:S01]  /*e710*/  LDL.LU.64 R24, [R1+0xff8] ;  /* 0x000ff80001187983 */ /* 0x000ea20000300a00 */
[----:B------:R-:W-:-:S03]  /*e720*/  IADD3 R242, R242, UR59, RZ ;  /* 0x0000003bf2f27c10 */ /* 0x000fc6000fffe0ff */
[----:B------:R-:W-:Y:S04]  /*e730*/  LDGSTS.E [R13+0x60680], desc[UR60][R8.64], P3 ;  /* 0x60680000080d7fae */ /* 0x000fe8000992187c */
[----:B------:R-:W4:Y:S04]  /*e740*/  LDL.64 R8, [R1+0x48] ;  /* 0x0000480001087983 */ /* 0x000f280000100a00 */
[----:B--2---:R-:W-:Y:S04]  /*e750*/  LDGSTS.E [R13+0x60a80], desc[UR60][R24.64], P3 ;  /* 0x60a80000180d7fae */ /* 0x004fe8000992187c */
        /* <DEDUP_REMOVED lines=13> */
[----:B---3--:R-:W-:Y:S04]  /*e830*/  LDGSTS.E [R242+0x60300], desc[UR60][R28.64], P3 ;  /* 0x603000001cf27fae */ /* 0x008fe8000992187c */
[----:B----4-:R-:W-:Y:S04]  /*e840*/  LDGSTS.E [R242+0x60700], desc[UR60][R26.64], P3 ;  /* 0x607000001af27fae */ /* 0x010fe8000992187c */
[----:B------:R-:W2:Y:S04]  /*e850*/  LDL.LU.64 R28, [R1+0xff0] ;  /* 0x000ff000011c7983 */ /* 0x000ea80000300a00 */
[----:B------:R-:W3:Y:S01]  /*e860*/  LDL.LU.64 R26, [R1+0xfe8] ;  /* 0x000fe800011a7983 */ /* 0x000ee20000300a00 */
[----:B------:R-:W-:-:S03]  /*e870*/  VIADD R243, R243, UR59 ;  /* 0x0000003bf3f37c36 */ /* 0x000fc60008000000 */
[----:B---3--:R-:W-:Y:S04]  /*e880*/  LDGSTS.E [R242+0x60b00], desc[UR60][R26.64], P3 ;  /* 0x60b000001af27fae */ /* 0x008fe8000992187c */
        /* <DEDUP_REMOVED lines=14> */
[----:B------:R-:W3:Y:S04]  /*e970*/  LDL.LU.64 R8, [R1+0xfe0] ;  /* 0x000fe00001087983 */ /* 0x000ee80000300a00 */
[----:B---3--:R-:W-:Y:S04]  /*e980*/  LDGSTS.E [R243+0x60780], desc[UR60][R8.64], P3 ;  /* 0x6078000008f37fae */ /* 0x008fe8000992187c */
[----:B--2---:R-:W-:Y:S04]  /*e990*/  LDGSTS.E [R243+0x60b80], desc[UR60][R28.64], P3 ;  /* 0x60b800001cf37fae */ /* 0x004fe8000992187c */
[----:B------:R-:W-:Y:S04]  /*e9a0*/  LDGSTS.E [R243+0x60f80], desc[UR60][R44.64], P3 ;  /* 0x60f800002cf37fae */ /* 0x000fe8000992187c */
[----:B------:R-:W2:Y:S04]  /*e9b0*/  LDL.LU.64 R8, [R1+0xfd8] ;  /* 0x000fd80001087983 */ /* 0x000ea80000300a00 */
        /* <DEDUP_REMOVED lines=11> */
[----:B--2---:R1:W-:Y:S01]  /*ea70*/  LDGSTS.E [R243+0x63f80], desc[UR60][R8.64], P3 ;  /* 0x63f8000008f37fae */ /* 0x0043e2000992187c */
[----:B------:R-:W-:Y:S01]  /*ea80*/  ISETP.GE.U32.AND P3, PT, R2, 0x7ffffedf, PT ;  /* 0x7ffffedf0200780c */ /* 0x000fe20003f66070 */
[----:B------:R-:W-:-:S02]  /*ea90*/  IMAD.SHL.U32 R2, R240, 0x80, RZ ;  /* 0x00000080f0027824 */ /* 0x000fc400078e00ff */
[----:B------:R-:W2:Y:S01]  /*eaa0*/  LDC R240, c[0x0][0x230] ;  /* 0x00008c00fff07b82 */ /* 0x000ea20000000800 */
[----:B------:R-:W0:Y:S01]  /*eab0*/  LDGDEPBAR ;  /* 0x00000000000079af */ /* 0x000e220000000000 */
[----:B------:R-:W-:-:S04]  /*eac0*/  IMAD.WIDE R236, R2, 0x4, R236 ;  /* 0x0000000402ec7825 */ /* 0x000fc800078e02ec */
[----:B------:R-:W-:Y:S01]  /*ead0*/  IMAD.WIDE R238, R2, 0x4, R238 ;  /* 0x0000000402ee7825 */ /* 0x000fe200078e02ee */
[----:B------:R3:W-:Y:S04]  /*eae0*/  STL.64 [R1+0x9f0], R236 ;  /* 0x0009f0ec01007387 */ /* 0x0007e80000100a00 */
[----:B---3--:R-:W3:Y:S04]  /*eaf0*/  LDL.LU.64 R236, [R1+0x368] ;  /* 0x0003680001ec7983 */ /* 0x008ee80000300a00 */
[----:B------:R4:W-:Y:S04]  /*eb00*/  STL.64 [R1+0x9f8], R238 ;  /* 0x0009f8ee01007387 */ /* 0x0009e80000100a00 */
[----:B----4-:R-:W4:Y:S01]  /*eb10*/  LDL.LU.64 R238, [R1+0x370] ;  /* 0x0003700001ee7983 */ /* 0x010f220000300a00 */
[----:B------:R-:W-:Y:S01]  /*eb20*/  VIADD R252, R252, 0xffffff5d ;  /* 0xffffff5dfcfc7836 */ /* 0x000fe20000000000 */
[----:B--2---:R-:W-:Y:S01]  /*eb30*/  IADD3 R240, R240, -0xa4, RZ ;  /* 0xffffff5cf0f07810 */ /* 0x004fe20007ffe0ff */
[----:B---3--:R-:W-:-:S04]  /*eb40*/  IMAD.WIDE R236, R2, 0x4, R236 ;  /* 0x0000000402ec7825 */ /* 0x008fc800078e02ec */
[----:B----4-:R-:W-:-:S05]  /*eb50*/  IMAD.WIDE R238, R2, 0x4, R238 ;  /* 0x0000000402ee7825 */ /* 0x010fca00078e02ee */
[----:B------:R2:W-:Y:S04]  /*eb60*/  STL.64 [R1+0x370], R238 ;  /* 0x000370ee01007387 */ /* 0x0005e80000100a00 */
[----:B------:R-:W-:Y:S04]  /*eb70*/  STL.64 [R1+0x368], R236 ;  /* 0x000368ec01007387 */ /* 0x000fe80000100a00 */
[----:B--2---:R-:W2:Y:S04]  /*eb80*/  LDL.LU.64 R238, [R1+0x348] ;  /* 0x0003480001ee7983 */ /* 0x004ea80000300a00 */
[----:B------:R3:W-:Y:S04]  /*eb90*/  STL.64 [R1+0x1058], R234 ;  /* 0x001058ea01007387 */ /* 0x0007e80000100a00 */
[----:B---3--:R-:W3:Y:S04]  /*eba0*/  LDL.LU.64 R234, [R1+0x350] ;  /* 0x0003500001ea7983 */ /* 0x008ee80000300a00 */
[----:B------:R4:W-:Y:S04]  /*ebb0*/  STL.64 [R1+0x1050], R242 ;  /* 0x001050f201007387 */ /* 0x0009e80000100a00 */
[----:B----4-:R-:W4:Y:S04]  /*ebc0*/  LDL.64 R242, [R1+0x370] ;  /* 0x0003700001f27983 */ /* 0x010f280000100a00 */
[----:B------:R1:W-:Y:S04]  /*ebd0*/  STL.64 [R1+0x1048], R28 ;  /* 0x0010481c01007387 */ /* 0x0003e80000100a00 */
[----:B-1----:R-:W2:Y:S04]  /*ebe0*/  LDL.64 R28, [R1+0x9f8] ;  /* 0x0009f800011c7983 */ /* 0x002ea80000100a00 */
[----:B------:R1:W-:Y:S04]  /*ebf0*/  STL.64 [R1+0x1040], R44 ;  /* 0x0010402c01007387 */ /* 0x0003e80000100a00 */
[----:B-1----:R-:W3:Y:S04]  /*ec00*/  LDL.LU.64 R44, [R1+0x360] ;  /* 0x00036000012c7983 */ /* 0x002ee80000300a00 */
[----:B------:R1:W-:Y:S04]  /*ec10*/  STL.64 [R1+0x1038], R60 ;  /* 0x0010383c01007387 */ /* 0x0003e80000100a00 */
[----:B-1----:R-:W4:Y:S04]  /*ec20*/  LDL.64 R60, [R1+0x9f0] ;  /* 0x0009f000013c7983 */ /* 0x002f280000100a00 */
[----:B------:R1:W-:Y:S01]  /*ec30*/  STL.64 [R1+0x1030], R76 ;  /* 0x0010304c01007387 */ /* 0x0003e20000100a00 */
[----:B------:R-:W-:Y:S06]  /*ec40*/  BAR.SYNC.DEFER_BLOCKING 0x0 ;  /* 0x0000000000007b1d */ /* 0x000fec0000010000 */
[----:B-1----:R-:W3:Y:S04]  /*ec50*/  LDL.LU.64 R76, [R1+0x358] ;  /* 0x00035800014c7983 */ /* 0x002ee80000300a00 */
[----:B------:R1:W-:Y:S04]  /*ec60*/  STL.64 [R1+0x1028], R92 ;  /* 0x0010285c01007387 */ /* 0x0003e80000100a00 */
[----:B------:R-:W-:Y:S04]  /*ec70*/  STL.64 [R1+0x1020], R108 ;  /* 0x0010206c01007387 */ /* 0x000fe80000100a00 */
[----:B------:R-:W-:Y:S04]  /*ec80*/  STL.64 [R1+0x1018], R124 ;  /* 0x0010187c01007387 */ /* 0x000fe80000100a00 */
[----:B------:R-:W-:Y:S04]  /*ec90*/  STL.64 [R1+0x1010], R140 ;  /* 0x0010108c01007387 */ /* 0x000fe80000100a00 */
[----:B------:R-:W-:Y:S04]  /*eca0*/  STL.64 [R1+0x1008], R156 ;  /* 0x0010089c01007387 */ /* 0x000fe80000100a00 */
[----:B------:R-:W-:Y:S04]  /*ecb0*/  STL.64 [R1+0x1000], R172 ;  /* 0x001000ac01007387 */ /* 0x000fe80000100a00 */
[----:B------:R-:W-:Y:S04]  /*ecc0*/  STL.64 [R1+0xff8], R188 ;  /* 0x000ff8bc01007387 */ /* 0x000fe80000100a00 */
[----:B------:R-:W-:Y:S04]  /*ecd0*/  STL.64 [R1+0xff0], R204 ;  /* 0x000ff0cc01007387 */ /* 0x000fe80000100a00 */
[----:B------:R-:W-:Y:S04]  /*ece0*/  STL.64 [R1+0xfe8], R220 ;  /* 0x000fe8dc01007387 */ /* 0x000fe80000100a00 */
[----:B------:R1:W-:Y:S04]  /*ecf0*/  STL.64 [R1+0xfe0], R8 ;  /* 0x000fe00801007387 */ /* 0x0003e80000100a00 */
[----:B------:R3:W-:Y:S04]  /*ed00*/  STL.64 [R1+0xfd8], R10 ;  /* 0x000fd80a01007387 */ /* 0x0007e80000100a00 */
[----:B-1----:R-:W3:Y:S01]  /*ed10*/  LDL.LU.64 R92, [R1+0x2b8] ;  /* 0x0002b800015c7983 */ /* 0x002ee20000300a00 */
[----:B------:R-:W1:Y:S08]  /*ed20*/  LDC R9, c[0x0][0x230] ;  /* 0x00008c00ff097b82 */ /* 0x000e700000000800 */
[----:B------:R-:W1:Y:S01]  /*ed30*/  LDC R8, c[0x0][0x230] ;  /* 0x00008c00ff087b82 */ /* 0x000e620000000800 */
[----:B------:R-:W-:Y:S01]  /*ed40*/  @!PT LDS RZ, [RZ] ;  /* 0x00000000fffff984 */ /* 0x000fe20000000800 */
[----:B------:R-:W-:Y:S01]  /*ed50*/  @!PT LDS RZ, [RZ] ;  /* 0x00000000fffff984 */ /* 0x000fe20000000800 */
[----:B------:R-:W-:Y:S01]  /*ed60*/  @!PT LDS RZ, [RZ] ;  /* 0x00000000fffff984 */ /* 0x000fe20000000800 */
[----:B----4-:R-:W-:Y:S04]  /*ed70*/  LDGSTS.E [R244+0x20000], desc[UR60][R60.64], !P4 ;  /* 0x200000003cf47fae */ /* 0x010fe8000e12187c */
[----:B--2---:R-:W-:Y:S04]  /*ed80*/  LDGSTS.E [R244+0x24000], desc[UR60][R28.64], !P4 ;  /* 0x240000001cf47fae */ /* 0x004fe8000e12187c */
[----:B------:R-:W-:Y:S04]  /*ed90*/  LDGSTS.E [R244+0x20004], desc[UR60][R242.64], !P5 ;  /* 0x20004000f2f47fae */ /* 0x000fe8000e92187c */
[----:B------:R-:W2:Y:S04]  /*eda0*/  LDL.LU.64 R60, [R1+0x2b0] ;  /* 0x0002b000013c7983 */ /* 0x000ea80000300a00 */
[----:B------:R-:W4:Y:S04]  /*edb0*/  LDL.LU.64 R28, [R1+0x2a8] ;  /* 0x0002a800011c7983 */ /* 0x000f280000300a00 */
[----:B------:R-:W4:Y:S01]  /*edc0*/  LDL.LU.64 R242, [R1+0x2a0] ;  /* 0x0002a00001f27983 */ /* 0x000f220000300a00 */
[----:B---3--:R-:W-:-:S03]  /*edd0*/  IMAD.WIDE R44, R2, 0x4, R44 ;  /* 0x00000004022c7825 */ /* 0x008fc600078e022c */
[----:B------:R3:W-:Y:S01]  /*ede0*/  LDGSTS.E [R244+0x24004], desc[UR60][R236.64], !P5 ;  /* 0x24004000ecf47fae */ /* 0x0007e2000e92187c */
[----:B------:R-:W-:-:S03]  /*edf0*/  IMAD.WIDE R140, R2, 0x4, R76 ;  /* 0x00000004028c7825 */ /* 0x000fc600078e024c */
[----:B------:R1:W-:Y:S01]  /*ee00*/  STL.64 [R1+0x360], R44 ;  /* 0x0003602c01007387 */ /* 0x0003e20000100a00 */
[----:B------:R-:W-:-:S03]  /*ee10*/  IMAD.WIDE R124, R2, 0x4, R234 ;  /* 0x00000004027c7825 */ /* 0x000fc600078e02ea */
[----:B------:R-:W-:Y:S01]  /*ee20*/  STL.64 [R1+0x358], R140 ;  /* 0x0003588c01007387 */ /* 0x000fe20000100a00 */
[----:B---3--:R-:W3:Y:S03]  /*ee30*/  LDC R237, c[0x0][0x230] ;  /* 0x00008c00ffed7b82 */ /* 0x008ee60000000800 */
[----:B------:R-:W4:Y:S04]  /*ee40*/  LDL.LU.64 R108, [R1+0x298] ;  /* 0x00029800016c7983 */ /* 0x000f280000300a00 */
[----:B------:R-:W-:Y:S01]  /*ee50*/  LDGSTS.E [R244+0x20008], desc[UR60][R44.64], !P6 ;  /* 0x200080002cf47fae */ /* 0x000fe2000f12187c */
[----:B------:R-:W-:Y:S01]  /*ee60*/  IMAD.WIDE R10, R2, 0x4, R238 ;  /* 0x00000004020a7825 */ /* 0x000fe200078e02ee */
[----:B------:R-:W1:Y:S02]  /*ee70*/  LDC R236, c[0x0][0x230] ;  /* 0x00008c00ffec7b82 */ /* 0x000e640000000800 */
[----:B------:R-:W4:Y:S04]  /*ee80*/  LDL.LU.64 R76, [R1+0x290] ;  /* 0x00029000014c7983 */ /* 0x000f280000300a00 */
[----:B------:R-:W-:Y:S02]  /*ee90*/  LDGSTS.E [R244+0x24008], desc[UR60][R140.64], !P6 ;  /* 0x240080008cf47fae */ /* 0x000fe4000f12187c */
[----:B------:R-:W4:Y:S02]  /*eea0*/  LDC R239, c[0x0][0x230] ;  /* 0x00008c00ffef7b82 */ /* 0x000f240000000800 */
[----:B------:R1:W-:Y:S04]  /*eeb0*/  STL.64 [R1+0x350], R124 ;  /* 0x0003507c01007387 */ /* 0x0003e80000100a00 */
[----:B------:R1:W-:Y:S01]  /*eec0*/  LDGSTS.E [R244+0x2000c], desc[UR60][R124.64], !P0 ;  /* 0x2000c0007cf47fae */ /* 0x0003e2000c12187c */
[----:B---3--:R-:W-:-:S03]  /*eed0*/  VIADD R237, R237, 0xffffff3f ;  /* 0xffffff3feded7836 */ /* 0x008fc60000000000 */
[----:B------:R3:W-:Y:S01]  /*eee0*/  STL.64 [R1+0x348], R10 ;  /* 0x0003480a01007387 */ /* 0x0007e20000100a00 */
[----:B------:R-:W-:Y:S01]  /*eef0*/  ISETP.GE.U32.AND P4, PT, R252, 0x7ffffede, PT ;  /* 0x7ffffedefc00780c */ /* 0x000fe20003f86070 */
[----:B------:R-:W3:Y:S02]  /*ef00*/  LDC R238, c[0x0][0x230] ;  /* 0x00008c00ffee7b82 */ /* 0x000ee40000000800 */
[----:B-1----:R-:W3:Y:S06]  /*ef10*/  LDL.LU.64 R44, [R1+0x288] ;  /* 0x00028800012c7983 */ /* 0x002eec0000300a00 */
[----:B------:R-:W1:Y:S01]  /*ef20*/  LDC R125, c[0x0][0x230] ;  /* 0x00008c00ff7d7b82 */ /* 0x000e620000000800 */
[----:B------:R-:W3:Y:S01]  /*ef30*/  LDL.LU.64 R234, [R1+0x280] ;  /* 0x0002800001ea7983 */ /* 0x000ee20000300a00 */
[----:B------:R-:W-:Y:S01]  /*ef40*/  ISETP.GE.U32.AND P6, PT, R237, 0x7ffffec0, PT ;  /* 0x7ffffec0ed00780c */ /* 0x000fe20003fc6070 */
[----:B------:R-:W-:-:S02]  /*ef50*/  IMAD.WIDE R140, R2, 0x4, R92 ;  /* 0x00000004028c7825 */ /* 0x000fc400078e025c */
[----:B------:R3:W-:Y:S01]  /*ef60*/  LDGSTS.E [R244+0x2400c], desc[UR60][R10.64], !P0 ;  /* 0x2400c0000af47fae */ /* 0x0007e2000c12187c */
[----:B------:R-:W-:Y:S01]  /*ef70*/  ISETP.GE.U32.AND P5, PT, R240, 0x7ffffedd, PT ;  /* 0x7ffffeddf000780c */ /* 0x000fe20003fa6070 */
[----:B------:R-:W-:Y:S01]  /*ef80*/  VIADD R236, R236, 0xffffff3e ;  /* 0xffffff3eecec7836 */ /* 0x000fe20000000000 */
[----:B------:R-:W3:Y:S01]  /*ef90*/  LDC R252, c[0x0][0x230] ;  /* 0x00008c00fffc7b82 */ /* 0x000ee20000000800 */
[----:B------:R-:W3:Y:S04]  /*efa0*/  LDL.LU.64 R92, [R1+0x1f8] ;  /* 0x0001f800015c7983 */ /* 0x000ee80000300a00 */
[----:B------:R-:W-:Y:S04]  /*efb0*/  STL.64 [R1+0x8a0], R140 ;  /* 0x0008a08c01007387 */ /* 0x000fe80000100a00 */
[----:B------:R-:W-:Y:S01]  /*efc0*/  LDGSTS.E [R244+0x28000], desc[UR60][R140.64], !P1 ;  /* 0x280000008cf47fae */ /* 0x000fe2000c92187c */
[----:B-1----:R-:W-:Y:S01]  /*efd0*/  VIADD R237, R125, 0xffffff3d ;  /* 0xffffff3d7ded7836 */ /* 0x002fe20000000000 */
[----:B------:R-:W1:Y:S01]  /*efe0*/  LDC R240, c[0x0][0x230] ;  /* 0x00008c00fff07b82 */ /* 0x000e620000000800 */
[----:B--2---:R-:W-:-:S04]  /*eff0*/  IMAD.WIDE R124, R2, 0x4, R60 ;  /* 0x00000004027c7825 */ /* 0x004fc800078e023c */
[C---:B----4-:R-:W-:Y:S01]  /*f000*/  IMAD.WIDE R60, R2.reuse, 0x4, R28 ;  /* 0x00000004023c7825 */ /* 0x050fe200078e021c */
[----:B------:R2:W-:Y:S03]  /*f010*/  STL.64 [R1+0x8a8], R124 ;  /* 0x0008a87c01007387 */ /* 0x0005e60000100a00 */
[C---:B---3--:R-:W-:Y:S01]  /*f020*/  IMAD.WIDE R10, R2.reuse, 0x4, R242 ;  /* 0x00000004020a7825 */ /* 0x048fe200078e02f2 */
[----:B------:R-:W3:Y:S04]  /*f030*/  LDL.LU.64 R28, [R1+0x1f0] ;  /* 0x0001f000011c7983 */ /* 0x000ee80000300a00 */
[----:B------:R4:W-:Y:S04]  /*f040*/  STL.64 [R1+0x8b0], R60 ;  /* 0x0008b03c01007387 */ /* 0x0009e80000100a00 */
[----:B------:R2:W-:Y:S04]  /*f050*/  LDGSTS.E [R244+0x2c000], desc[UR60][R124.64], !P1 ;  /* 0x2c0000007cf47fae */ /* 0x0005e8000c92187c */
[----:B------:R1:W-:Y:S04]  /*f060*/  STL.64 [R1+0x8b8], R10 ;  /* 0x0008b80a01007387 */ /* 0x0003e80000100a00 */
[----:B------:R-:W-:Y:S01]  /*f070*/  LDGSTS.E [R244+0x28004], desc[UR60][R60.64], !P3 ;  /* 0x280040003cf47fae */ /* 0x000fe2000d92187c */
[----:B------:R-:W-:Y:S01]  /*f080*/  IMAD.WIDE R108, R2, 0x4, R108 ;  /* 0x00000004026c7825 */ /* 0x000fe200078e026c */
[----:B------:R-:W-:-:S02]  /*f090*/  ISETP.GE.U32.AND P0, PT, R236, 0x7ffffebf, PT ;  /* 0x7ffffebfec00780c */ /* 0x000fc40003f06070 */
[----:B------:R1:W-:Y:S01]  /*f0a0*/  LDGSTS.E [R244+0x2c004], desc[UR60][R10.64], !P3 ;  /* 0x2c0040000af47fae */ /* 0x0003e2000d92187c */
[----:B--2---:R-:W2:Y:S03]  /*f0b0*/  LDC R124, c[0x0][0x230] ;  /* 0x00008c00ff7c7b82 */ /* 0x004ea60000000800 */
[----:B----4-:R-:W4:Y:S04]  /*f0c0*/  LDL.LU.64 R60, [R1+0x1e8] ;  /* 0x0001e800013c7983 */ /* 0x010f280000300a00 */
[----:B------:R-:W2:Y:S01]  /*f0d0*/  LDL.LU.64 R242, [R1+0x1e0] ;  /* 0x0001e00001f27983 */ /* 0x000ea20000300a00 */
[----:B------:R-:W-:Y:S01]  /*f0e0*/  IMAD.WIDE R76, R2, 0x4, R76 ;  /* 0x00000004024c7825 */ /* 0x000fe200078e024c */
[----:B------:R-:W-:-:S02]  /*f0f0*/  IADD3 R236, R239, -0xc4, RZ ;  /* 0xffffff3cefec7810 */ /* 0x000fc40007ffe0ff */
[----:B------:R-:W-:Y:S01]  /*f100*/  STL.64 [R1+0x8c0], R108 ;  /* 0x0008c06c01007387 */ /* 0x000fe20000100a00 */
[----:B------:R-:W-:-:S03]  /*f110*/  IMAD.WIDE R44, R2, 0x4, R44 ;  /* 0x00000004022c7825 */ /* 0x000fc600078e022c */
[----:B------:R1:W-:Y:S01]  /*f120*/  STL.64 [R1+0x8c8], R76 ;  /* 0x0008c84c01007387 */ /* 0x0003e20000100a00 */
[----:B------:R-:W-:Y:S01]  /*f130*/  ISETP.GE.U32.AND P3, PT, R236, 0x7ffffebd, PT ;  /* 0x7ffffebdec00780c */ /* 0x000fe20003f66070 */
[----:B------:R-:W2:Y:S01]  /*f140*/  LDC R239, c[0x0][0x230] ;  /* 0x00008c00ffef7b82 */ /* 0x000ea20000000800 */
[C---:B-1----:R-:W-:Y:S01]  /*f150*/  IMAD.WIDE R10, R2.reuse, 0x4, R234 ;  /* 0x00000004020a7825 */ /* 0x042fe200078e02ea */
[----:B------:R1:W-:Y:S03]  /*f160*/  STL.64 [R1+0x8d0], R44 ;  /* 0x0008d02c01007387 */ /* 0x0003e60000100a00 */
[----:B------:R-:W-:Y:S01]  /*f170*/  VIADD R236, R9, 0xffffff1e ;  /* 0xffffff1e09ec7836 */ /* 0x000fe20000000000 */
[----:B------:R-:W-:Y:S04]  /*f180*/  LDGSTS.E [R244+0x28008], desc[UR60][R108.64], !P4 ;  /* 0x280080006cf47fae */ /* 0x000fe8000e12187c */
[----:B------:R4:W-:Y:S01]  /*f190*/  STL.64 [R1+0x8d8], R10 ;  /* 0x0008d80a01007387 */ /* 0x0009e20000100a00 */
[----:B------:R-:W-:-:S03]  /*f1a0*/  IMAD.WIDE R92, R2, 0x4, R92 ;  /* 0x00000004025c7825 */ /* 0x000fc600078e025c */
[----:B------:R-:W-:Y:S04]  /*f1b0*/  LDGSTS.E [R244+0x2c008], desc[UR60][R76.64], !P4 ;  /* 0x2c0080004cf47fae */ /* 0x000fe8000e12187c */
[----:B------:R-:W2:Y:S04]  /*f1c0*/  LDL.LU.64 R234, [R1+0x1d8] ;  /* 0x0001d80001ea7983 */ /* 0x000ea80000300a00 */
[----:B------:R-:W-:Y:S04]  /*f1d0*/  LDGSTS.E [R244+0x2800c], desc[UR60][R44.64], !P5 ;  /* 0x2800c0002cf47fae */ /* 0x000fe8000e92187c */
[----:B------:R-:W2:Y:S04]  /*f1e0*/  LDL.LU.64 R76, [R1+0x1c8] ;  /* 0x0001c800014c7983 */ /* 0x000ea80000300a00 */
[----:B------:R4:W-:Y:S01]  /*f1f0*/  LDGSTS.E [R244+0x2c00c], desc[UR60][R10.64], !P5 ;  /* 0x2c00c0000af47fae */ /* 0x0009e2000e92187c */
[----:B------:R-:W-:-:S03]  /*f200*/  ISETP.GE.U32.AND P5, PT, R236, 0x7ffffe9f, PT ;  /* 0x7ffffe9fec00780c */ /* 0x000fc60003fa6070 */
[----:B-1----:R-:W2:Y:S01]  /*f210*/  LDL.LU.64 R44, [R1+0x138] ;  /* 0x00013800012c7983 */ /* 0x002ea20000300a00 */
[----:B------:R-:W-:-:S03]  /*f220*/  IADD3 R236, R8, -0xe4, RZ ;  /* 0xffffff1c08ec7810 */ /* 0x000fc60007ffe0ff */
[----:B------:R-:W2:Y:S04]  /*f230*/  LDL.LU.64 R188, [R1+0x128] ;  /* 0x0001280001bc7983 */ /* 0x000ea80000300a00 */
[----:B------:R-:W2:Y:S04]  /*f240*/  LDL.LU.64 R156, [R1+0x118] ;  /* 0x00011800019c7983 */ /* 0x000ea80000300a00 */
[----:B------:R-:W2:Y:S04]  /*f250*/  LDL.LU.64 R108, [R1+0x108] ;  /* 0x00010800016c7983 */ /* 0x000ea80000300a00 */
[----:B------:R-:W-:Y:S04]  /*f260*/  STL.64 [R1+0x9c0], R92 ;  /* 0x0009c05c01007387 */ /* 0x000fe80000100a00 */
[----:B------:R-:W2:Y:S04]  /*f270*/  LDL.LU.64 R204, [R1+0x1d0] ;  /* 0x0001d00001cc7983 */ /* 0x000ea80000300a00 */
[----:B------:R-:W-:Y:S01]  /*f280*/  LDGSTS.E [R244+0x30000], desc[UR60][R92.64], !P6 ;  /* 0x300000005cf47fae */ /* 0x000fe2000f12187c */
[----:B---3--:R-:W-:-:S05]  /*f290*/  IMAD.WIDE R28, R2, 0x4, R28 ;  /* 0x00000004021c7825 */ /* 0x008fca00078e021c */
[----:B------:R1:W-:Y:S01]  /*f2a0*/  STL.64 [R1+0x9c8], R28 ;  /* 0x0009c81c01007387 */ /* 0x0003e20000100a00 */
[----:B------:R-:W-:Y:S01]  /*f2b0*/  ISETP.GE.U32.AND P1, PT, R237, 0x7ffffebe, PT ;  /* 0x7ffffebeed00780c */ /* 0x000fe20003f26070 */
[C---:B----4-:R-:W-:Y:S02]  /*f2c0*/  IMAD.WIDE R10, R2.reuse, 0x4, R60 ;  /* 0x00000004020a7825 */ /* 0x050fe400078e023c */
[----:B------:R1:W-:Y:S02]  /*f2d0*/  LDGSTS.E [R244+0x34000], desc[UR60][R28.64], !P6 ;  /* 0x340000001cf47fae */ /* 0x0003e4000f12187c */
[----:B--2---:R-:W-:Y:S02]  /*f2e0*/  IMAD.WIDE R8, R2, 0x4, R242 ;  /* 0x0000000402087825 */ /* 0x004fe400078e02f2 */
[----:B------:R-:W2:Y:S04]  /*f2f0*/  LDL.LU.64 R60, [R1+0x1c0] ;  /* 0x0001c000013c7983 */ /* 0x000ea80000300a00 */
[----:B------:R3:W-:Y:S04]  /*f300*/  STL.64 [R1+0x9d0], R10 ;  /* 0x0009d00a01007387 */ /* 0x0007e80000100a00 */
[----:B------:R-:W4:Y:S01]  /*f310*/  LDL.LU.64 R172, [R1+0x130] ;  /* 0x0001300001ac7983 */ /* 0x000f220000300a00 */
[----:B------:R-:W-:Y:S01]  /*f320*/  VIADD R237, R252, 0xffffff1f ;  /* 0xffffff1ffced7836 */ /* 0x000fe20000000000 */
[----:B-1----:R-:W1:Y:S02]  /*f330*/  LDC R28, c[0x0][0x230] ;  /* 0x00008c00ff1c7b82 */ /* 0x002e640000000800 */
[----:B------:R3:W-:Y:S04]  /*f340*/  STL.64 [R1+0x9e0], R8 ;  /* 0x0009e00801007387 */ /* 0x0007e80000100a00 */
[----:B------:R-:W4:Y:S02]  /*f350*/  LDL.LU.64 R140, [R1+0x120] ;  /* 0x00012000018c7983 */ /* 0x000f240000300a00 */
[----:B------:R-:W1:Y:S02]  /*f360*/  LDC R252, c[0x0][0x230] ;  /* 0x00008c00fffc7b82 */ /* 0x000e640000000800 */
[----:B------:R-:W4:Y:S04]  /*f370*/  LDL.LU.64 R92, [R1+0x110] ;  /* 0x00011000015c7983 */ /* 0x000f280000300a00 */
[----:B------:R-:W4:Y:S01]  /*f380*/  LDL.LU.64 R242, [R1+0x100] ;  /* 0x0001000001f27983 */ /* 0x000f220000300a00 */
[----:B------:R-:W-:-:S03]  /*f390*/  ISETP.GE.U32.AND P4, PT, R237, 0x7ffffea0, PT ;  /* 0x7ffffea0ed00780c */ /* 0x000fc60003f86070 */
[----:B------:R3:W-:Y:S04]  /*f3a0*/  LDGSTS.E [R244+0x30004], desc[UR60][R10.64], !P0 ;  /* 0x300040000af47fae */ /* 0x0007e8000c12187c */
[----:B------:R3:W-:Y:S01]  /*f3b0*/  LDGSTS.E [R244+0x34004], desc[UR60][R8.64], !P0 ;  /* 0x3400400008f47fae */ /* 0x0007e2000c12187c */
[----:B------:R-:W-:-:S04]  /*f3c0*/  IMAD.WIDE R234, R2, 0x4, R234 ;  /* 0x0000000402ea7825 */ /* 0x000fc800078e02ea */
[C---:B------:R-:W-:Y:S01]  /*f3d0*/  IMAD.WIDE R76, R2.reuse, 0x4, R76 ;  /* 0x00000004024c7825 */ /* 0x040fe200078e024c */
[----:B------:R-:W-:Y:S01]  /*f3e0*/  STL.64 [R1+0x9e8], R234 ;  /* 0x0009e8ea01007387 */ /* 0x000fe20000100a00 */
[----:B---3--:R-:W3:Y:S02]  /*f3f0*/  LDC R10, c[0x0][0x230] ;  /* 0x00008c00ff0a7b82 */ /* 0x008ee40000000800 */
[C---:B------:R-:W-:Y:S01]  /*f400*/  IMAD.WIDE R44, R2.reuse, 0x4, R44 ;  /* 0x00000004022c7825 */ /* 0x040fe200078e022c */
[----:B------:R1:W-:Y:S05]  /*f410*/  STL.64 [R1+0xa00], R76 ;  /* 0x000a004c01007387 */ /* 0x0003ea0000100a00 */
[----:B------:R-:W3:Y:S01]  /*f420*/  LDC R9, c[0x0][0x230] ;  /* 0x00008c00ff097b82 */ /* 0x000ee20000000800 */
[C---:B------:R-:W-:Y:S01]  /*f430*/  IMAD.WIDE R188, R2.reuse, 0x4, R188 ;  /* 0x0000000402bc7825 */ /* 0x040fe200078e02bc */
[----:B------:R-:W-:Y:S03]  /*f440*/  STL.64 [R1+0xb98], R44 ;  /* 0x000b982c01007387 */ /* 0x000fe60000100a00 */
[C---:B------:R-:W-:Y:S01]  /*f450*/  IMAD.WIDE R156, R2.reuse, 0x4, R156 ;  /* 0x00000004029c7825 */ /* 0x040fe200078e029c */
[----:B------:R-:W-:Y:S02]  /*f460*/  STL.64 [R1+0xba8], R188 ;  /* 0x000ba8bc01007387 */ /* 0x000fe40000100a00 */
[----:B------:R-:W3:Y:S01]  /*f470*/  LDC R11, c[0x0][0x230] ;  /* 0x00008c00ff0b7b82 */ /* 0x000ee20000000800 */
[C---:B------:R-:W-:Y:S01]  /*f480*/  IMAD.WIDE R108, R2.reuse, 0x4, R108 ;  /* 0x00000004026c7825 */ /* 0x040fe200078e026c */
[----:B------:R-:W-:Y:S04]  /*f490*/  STL.64 [R1+0xbb8], R156 ;  /* 0x000bb89c01007387 */ /* 0x000fe80000100a00 */
[----:B------:R-:W-:Y:S01]  /*f4a0*/  LDGSTS.E [R244+0x30008], desc[UR60][R234.64], !P1 ;  /* 0x30008000eaf47fae */ /* 0x000fe2000c92187c */
[C---:B------:R-:W-:Y:S01]  /*f4b0*/  IMAD.WIDE R220, R2.reuse, 0x4, R204 ;  /* 0x0000000402dc7825 */ /* 0x040fe200078e02cc */
[----:B------:R-:W3:Y:S04]  /*f4c0*/  LDC R8, c[0x0][0x230] ;  /* 0x00008c00ff087b82 */ /* 0x000ee80000000800 */
[----:B------:R-:W-:Y:S04]  /*f4d0*/  STL.64 [R1+0x9b8], R220 ;  /* 0x0009b8dc01007387 */ /* 0x000fe80000100a00 */
[----:B------:R-:W-:Y:S04]  /*f4e0*/  STL.64 [R1+0xbc0], R108 ;  /* 0x000bc06c01007387 */ /* 0x000fe80000100a00 */
[----:B------:R-:W-:Y:S04]  /*f4f0*/  LDGSTS.E [R244+0x34008], desc[UR60][R220.64], !P1 ;  /* 0x34008000dcf47fae */ /* 0x000fe8000c92187c */
[----:B------:R-:W-:Y:S01]  /*f500*/  LDGSTS.E [R244+0x3000c], desc[UR60][R76.64], !P3 ;  /* 0x3000c0004cf47fae */ /* 0x000fe2000d92187c */
[----:B--2---:R-:W-:-:S04]  /*f510*/  IMAD.WIDE R60, R2, 0x4, R60 ;  /* 0x00000004023c7825 */ /* 0x004fc800078e023c */
[C---:B----4-:R-:W-:Y:S01]  /*f520*/  IMAD.WIDE R204, R2.reuse, 0x4, R172 ;  /* 0x0000000402cc7825 */ /* 0x050fe200078e02ac */
[----:B------:R2:W-:Y:S04]  /*f530*/  STL.64 [R1+0x9d8], R60 ;  /* 0x0009d83c01007387 */ /* 0x0005e80000100a00 */
[----:B------:R-:W-:Y:S01]  /*f540*/  LDGSTS.E [R244+0x3400c], desc[UR60][R60.64], !P3 ;  /* 0x3400c0003cf47fae */ /* 0x000fe2000d92187c */
[----:B------:R-:W-:-:S03]  /*f550*/  IMAD.WIDE R172, R2, 0x4, R140 ;  /* 0x0000000402ac7825 */ /* 0x000fc600078e028c */
[----:B------:R-:W-:Y:S01]  /*f560*/  STL.64 [R1+0xb88], R204 ;  /* 0x000b88cc01007387 */ /* 0x000fe20000100a00 */
[----:B------:R-:W-:-:S03]  /*f570*/  IMAD.WIDE R140, R2, 0x4, R92 ;  /* 0x00000004028c7825 */ /* 0x000fc600078e025c */
[----:B------:R-:W-:Y:S01]  /*f580*/  STL.64 [R1+0xb90], R172 ;  /* 0x000b90ac01007387 */ /* 0x000fe20000100a00 */
[----:B------:R-:W-:-:S03]  /*f590*/  IMAD.WIDE R92, R2, 0x4, R242 ;  /* 0x00000004025c7825 */ /* 0x000fc600078e02f2 */
[----:B------:R-:W-:Y:S04]  /*f5a0*/  STL.64 [R1+0xba0], R140 ;  /* 0x000ba08c01007387 */ /* 0x000fe80000100a00 */
[----:B------:R4:W-:Y:S04]  /*f5b0*/  STL.64 [R1+0xbb0], R92 ;  /* 0x000bb05c01007387 */ /* 0x0009e80000100a00 */
[----:B-1----:R-:W4:Y:S04]  /*f5c0*/  LDL.LU.64 R76, [R1+0x340] ;  /* 0x00034000014c7983 */ /* 0x002f280000300a00 */
[----:B--2---:R-:W2:Y:S04]  /*f5d0*/  LDL.LU.64 R60, [R1+0x338] ;  /* 0x00033800013c7983 */ /* 0x004ea80000300a00 */
[----:B------:R-:W-:Y:S01]  /*f5e0*/  LDGSTS.E [R244+0x38000], desc[UR60][R44.64], !P4 ;  /* 0x380000002cf47fae */ /* 0x000fe2000e12187c */
[----:B------:R-:W-:-:S02]  /*f5f0*/  VIADD R237, R238, 0xffffff1d ;  /* 0xffffff1deeed7836 */ /* 0x000fc40000000000 */
[----:B------:R-:W1:Y:S01]  /*f600*/  LDC R238, c[0x0][0x230] ;  /* 0x00008c00ffee7b82 */ /* 0x000e620000000800 */
[----:B------:R-:W-:Y:S01]  /*f610*/  ISETP.GE.U32.AND P0, PT, R236, 0x7ffffe9d, PT ;  /* 0x7ffffe9dec00780c */ /* 0x000fe20003f06070 */
[----:B------:R-:W-:Y:S04]  /*f620*/  LDGSTS.E [R244+0x3c000], desc[UR60][R204.64], !P4 ;  /* 0x3c000000ccf47fae */ /* 0x000fe8000e12187c */
[----:B------:R-:W2:Y:S04]  /*f630*/  LDL.LU.64 R44, [R1+0x330] ;  /* 0x00033000012c7983 */ /* 0x000ea80000300a00 */
[----:B------:R-:W2:Y:S01]  /*f640*/  LDL.LU.64 R242, [R1+0x328] ;  /* 0x0003280001f27983 */ /* 0x000ea20000300a00 */
[----:B------:R-:W-:Y:S01]  /*f650*/  ISETP.GE.U32.AND P6, PT, R237, 0x7ffffe9e, PT ;  /* 0x7ffffe9eed00780c */ /* 0x000fe20003fc6070 */
[----:B------:R-:W-:-:S02]  /*f660*/  VIADD R237, R239, 0xffffff7b ;  /* 0xffffff7befed7836 */ /* 0x000fc40000000000 */
[----:B------:R-:W-:Y:S01]  /*f670*/  LDGSTS.E [R244+0x38004], desc[UR60][R188.64], !P5 ;  /* 0x38004000bcf47fae */ /* 0x000fe2000e92187c */
[----:B------:R-:W-:-:S03]  /*f680*/  VIADD R236, R240, 0xffffff7a ;  /* 0xffffff7af0ec7836 */ /* 0x000fc60000000000 */
[----:B------:R-:W-:Y:S01]  /*f690*/  LDGSTS.E [R244+0x3c004], desc[UR60][R172.64], !P5 ;  /* 0x3c004000acf47fae */ /* 0x000fe2000e92187c */
[----:B-1----:R-:W-:Y:S01]  /*f6a0*/  VIADD R239, R238, 0xffffff79 ;  /* 0xffffff79eeef7836 */ /* 0x002fe20000000000 */
[----:B------:R-:W-:-:S04]  /*f6b0*/  IADD3 R238, R28, -0x88, RZ ;  /* 0xffffff781cee7810 */ /* 0x000fc80007ffe0ff */
[----:B------:R-:W-:Y:S04]  /*f6c0*/  LDGSTS.E [R244+0x38008], desc[UR60][R156.64], !P6 ;  /* 0x380080009cf47fae */ /* 0x000fe8000f12187c */
[----:B------:R-:W-:Y:S04]  /*f6d0*/  LDGSTS.E [R244+0x3c008], desc[UR60][R140.64], !P6 ;  /* 0x3c0080008cf47fae */ /* 0x000fe8000f12187c */
[----:B------:R-:W-:Y:S04]  /*f6e0*/  LDGSTS.E [R244+0x3800c], desc[UR60][R108.64], !P0 ;  /* 0x3800c0006cf47fae */ /* 0x000fe8000c12187c */
[----:B------:R-:W2:Y:S01]  /*f6f0*/  LDL.LU.64 R28, [R1+0x320] ;  /* 0x00032000011c7983 */ /* 0x000ea20000300a00 */
[----:B------:R-:W-:Y:S01]  /*f700*/  ISETP.GE.U32.AND P1, PT, R237, 0x7ffffefc, PT ;  /* 0x7ffffefced00780c */ /* 0x000fe20003f26070 */
[----:B---3--:R-:W-:Y:S01]  /*f710*/  VIADD R237, R10, 0xffffff5b ;  /* 0xffffff5b0aed7836 */ /* 0x008fe20000000000 */
[----:B------:R-:W-:Y:S01]  /*f720*/  ISETP.GE.U32.AND P3, PT, R236, 0x7ffffefb, PT ;  /* 0x7ffffefbec00780c */ /* 0x000fe20003f66070 */
[----:B------:R1:W-:Y:S04]  /*f730*/  LDGSTS.E [R244+0x3c00c], desc[UR60][R92.64], !P0 ;  /* 0x3c00c0005cf47fae */ /* 0x0003e8000c12187c */
[----:B------:R-:W3:Y:S01]  /*f740*/  LDL.LU.64 R108, [R1+0x318] ;  /* 0x00031800016c7983 */ /* 0x000ee20000300a00 */
[----:B------:R-:W-:Y:S01]  /*f750*/  VIADD R236, R9, 0xffffff5a ;  /* 0xffffff5a09ec7836 */ /* 0x000fe20000000000 */
[----:B------:R-:W-:Y:S01]  /*f760*/  ISETP.GE.U32.AND P6, PT, R237, 0x7ffffedc, PT ;  /* 0x7ffffedced00780c */ /* 0x000fe20003fc6070 */
[----:B------:R-:W3:Y:S01]  /*f770*/  LDC R10, c[0x0][0x230] ;  /* 0x00008c00ff0a7b82 */ /* 0x000ee20000000800 */
[----:B----4-:R-:W4:Y:S01]  /*f780*/  LDL.LU.64 R92, [R1+0x310] ;  /* 0x00031000015c7983 */ /* 0x010f220000300a00 */
[----:B-1----:R-:W-:Y:S01]  /*f790*/  VIADD R244, R124, 0xffffff59 ;  /* 0xffffff597cf47836 */ /* 0x002fe20000000000 */
[----:B------:R-:W-:-:S05]  /*f7a0*/  ISETP.GE.U32.AND P4, PT, R239, 0x7ffffefa, PT ;  /* 0x7ffffefaef00780c */ /* 0x000fca0003f86070 */
[----:B------:R-:W1:Y:S01]  /*f7b0*/  LDC R9, c[0x0][0x230] ;  /* 0x00008c00ff097b82 */ /* 0x000e620000000800 */
[----:B------:R-:W4:Y:S01]  /*f7c0*/  LDL.LU.64 R234, [R1+0x308] ;  /* 0x0003080001ea7983 */ /* 0x000f220000300a00 */
[----:B------:R-:W-:Y:S02]  /*f7d0*/  ISETP.GE.U32.AND P0, PT, R236, 0x7ffffedb, PT ;  /* 0x7ffffedbec00780c */ /* 0x000fe40003f06070 */
[----:B------:R-:W-:Y:S01]  /*f7e0*/  ISETP.GE.U32.AND P5, PT, R238, 0x7ffffef9, PT ;  /* 0x7ffffef9ee00780c */ /* 0x000fe20003fa6070 */
[C---:B------:R-:W-:Y:S02]  /*f7f0*/  IMAD.WIDE R236, R2.reuse, 0x4, R76 ;  /* 0x0000000402ec7825 */ /* 0x040fe400078e024c */
[----:B------:R-:W4:Y:S02]  /*f800*/  LDL.LU.64 R76, [R1+0x278] ;  /* 0x00027800014c7983 */ /* 0x000f240000300a00 */
[C---:B--2---:R-:W-:Y:S02]  /*f810*/  IMAD.WIDE R238, R2.reuse, 0x4, R60 ;  /* 0x0000000402ee7825 */ /* 0x044fe400078e023c */
[----:B------:R-:W2:Y:S04]  /*f820*/  LDL.LU.64 R60, [R1+0x270] ;  /* 0x00027000013c7983 */ /* 0x000ea80000300a00 */
[----:B------:R-:W-:Y:S04]  /*f830*/  LDGSTS.E [R245+0x20000], desc[UR60][R236.64], !P1 ;  /* 0x20000000ecf57fae */ /* 0x000fe8000c92187c */
[----:B------:R-:W-:Y:S01]  /*f840*/  LDGSTS.E [R245+0x24000], desc[UR60][R238.64], !P1 ;  /* 0x24000000eef57fae */ /* 0x000fe2000c92187c */
[----:B------:R-:W-:-:S04]  /*f850*/  IMAD.WIDE R140, R2, 0x4, R44 ;  /* 0x00000004028c7825 */ /* 0x000fc800078e022c */
[C---:B------:R-:W-:Y:S01]  /*f860*/  IMAD.WIDE R124, R2.reuse, 0x4, R242 ;  /* 0x00000004027c7825 */ /* 0x040fe200078e02f2 */
[----:B------:R-:W-:Y:S04]  /*f870*/  STL.64 [R1+0x280], R140 ;  /* 0x0002808c01007387 */ /* 0x000fe80000100a00 */
[----:B------:R-:W2:Y:S04]  /*f880*/  LDL.LU.64 R44, [R1+0x268] ;  /* 0x00026800012c7983 */ /* 0x000ea80000300a00 */
[----:B------:R1:W-:Y:S04]  /*f890*/  STL.64 [R1+0x288], R124 ;  /* 0x0002887c01007387 */ /* 0x0003e80000100a00 */
[----:B------:R-:W2:Y:S04]  /*f8a0*/  LDL.LU.64 R242, [R1+0x260] ;  /* 0x0002600001f27983 */ /* 0x000ea80000300a00 */
[----:B------:R-:W-:Y:S04]  /*f8b0*/  LDGSTS.E [R245+0x20004], desc[UR60][R140.64], !P3 ;  /* 0x200040008cf57fae */ /* 0x000fe8000d92187c */
[----:B------:R1:W-:Y:S01]  /*f8c0*/  LDGSTS.E [R245+0x24004], desc[UR60][R124.64], !P3 ;  /* 0x240040007cf57fae */ /* 0x0003e2000d92187c */
[----:B------:R-:W-:-:S04]  /*f8d0*/  IMAD.WIDE R28, R2, 0x4, R28 ;  /* 0x00000004021c7825 */ /* 0x000fc800078e021c */
[C---:B---3--:R-:W-:Y:S01]  /*f8e0*/  IMAD.WIDE R172, R2.reuse, 0x4, R108 ;  /* 0x0000000402ac7825 */ /* 0x048fe200078e026c */
[----:B------:R3:W-:Y:S01]  /*f8f0*/  STL.64 [R1+0x290], R28 ;  /* 0x0002901c01007387 */ /* 0x0007e20000100a00 */
[----:B-1----:R-:W1:Y:S03]  /*f900*/  LDC R124, c[0x0][0x230] ;  /* 0x00008c00ff7c7b82 */ /* 0x002e660000000800 */
[----:B------:R1:W-:Y:S01]  /*f910*/  STL.64 [R1+0x298], R172 ;  /* 0x000298ac01007387 */ /* 0x0003e20000100a00 */
[----:B----4-:R-:W-:-:S03]  /*f920*/  IMAD.WIDE R156, R2, 0x4, R92 ;  /* 0x00000004029c7825 */ /* 0x010fc600078e025c */
[----:B------:R-:W4:Y:S01]  /*f930*/  LDL.LU.64 R108, [R1+0x258] ;  /* 0x00025800016c7983 */ /* 0x000f220000300a00 */
[----:B------:R-:W-:-:S03]  /*f940*/  IMAD.WIDE R140, R2, 0x4, R234 ;  /* 0x00000004028c7825 */ /* 0x000fc600078e02ea */
[----:B------:R-:W4:Y:S04]  /*f950*/  LDL.LU.64 R92, [R1+0x250] ;  /* 0x00025000015c7983 */ /* 0x000f280000300a00 */
[----:B------:R2:W-:Y:S04]  /*f960*/  STL.64 [R1+0x2a0], R156 ;  /* 0x0002a09c01007387 */ /* 0x0005e80000100a00 */
[----:B------:R-:W-:Y:S04]  /*f970*/  LDGSTS.E [R245+0x20008], desc[UR60][R28.64], !P4 ;  /* 0x200080001cf57fae */ /* 0x000fe8000e12187c */
[----:B------:R2:W-:Y:S04]  /*f980*/  STL.64 [R1+0x2a8], R140 ;  /* 0x0002a88c01007387 */ /* 0x0005e80000100a00 */
[----:B------:R1:W-:Y:S04]  /*f990*/  LDGSTS.E [R245+0x24008], desc[UR60][R172.64], !P4 ;  /* 0x24008000acf57fae */ /* 0x0003e8000e12187c */
[----:B---3--:R-:W3:Y:S04]  /*f9a0*/  LDL.LU.64 R28, [R1+0x248] ;  /* 0x00024800011c7983 */ /* 0x008ee80000300a00 */
[----:B------:R-:W3:Y:S04]  /*f9b0*/  LDL.LU.64 R234, [R1+0x240] ;  /* 0x0002400001ea7983 */ /* 0x000ee80000300a00 */
[----:B------:R2:W-:Y:S04]  /*f9c0*/  LDGSTS.E [R245+0x2000c], desc[UR60][R156.64], !P5 ;  /* 0x2000c0009cf57fae */ /* 0x0005e8000e92187c */
[----:B------:R2:W-:Y:S01]  /*f9d0*/  LDGSTS.E [R245+0x2400c], desc[UR60][R140.64], !P5 ;  /* 0x2400c0008cf57fae */ /* 0x0005e2000e92187c */
[----:B-1----:R-:W-:-:S03]  /*f9e0*/  IMAD.WIDE R172, R2, 0x4, R76 ;  /* 0x0000000402ac7825 */ /* 0x002fc600078e024c */
[----:B------:R-:W3:Y:S01]  /*f9f0*/  LDL.LU.64 R76, [R1+0x1b8] ;  /* 0x0001b800014c7983 */ /* 0x000ee20000300a00 */
[----:B--2---:R-:W-:-:S03]  /*fa00*/  IMAD.WIDE R156, R2, 0x4, R60 ;  /* 0x00000004029c7825 */ /* 0x004fc600078e023c */
[----:B------:R-:W-:Y:S04]  /*fa10*/  STL.64 [R1+0x2b0], R172 ;  /* 0x0002b0ac01007387 */ /* 0x000fe80000100a00 */
[----:B------:R-:W-:Y:S04]  /*fa20*/  STL.64 [R1+0x2b8], R156 ;  /* 0x0002b89c01007387 */ /* 0x000fe80000100a00 */
[----:B------:R-:W2:Y:S04]  /*fa30*/  LDL.LU.64 R60, [R1+0x1b0] ;  /* 0x0001b000013c7983 */ /* 0x000ea80000300a00 */
[----:B------:R-:W-:Y:S04]  /*fa40*/  LDGSTS.E [R245+0x28000], desc[UR60][R172.64], !P6 ;  /* 0x28000000acf57fae */ /* 0x000fe8000f12187c */
[----:B------:R-:W-:Y:S01]  /*fa50*/  LDGSTS.E [R245+0x2c000], desc[UR60][R156.64], !P6 ;  /* 0x2c0000009cf57fae */ /* 0x000fe2000f12187c */
[----:B------:R-:W-:-:S04]  /*fa60*/  IMAD.WIDE R44, R2, 0x4, R44 ;  /* 0x00000004022c7825 */ /* 0x000fc800078e022c */
[----:B------:R-:W-:Y:S01]  /*fa70*/  IMAD.WIDE R140, R2, 0x4, R242 ;  /* 0x00000004028c7825 */ /* 0x000fe200078e02f2 */
[----:B------:R1:W-:Y:S04]  /*fa80*/  STL.64 [R1+0x870], R44 ;  /* 0x0008702c01007387 */ /* 0x0003e80000100a00 */
[----:B------:R-:W-:Y:S04]  /*fa90*/  STL.64 [R1+0x878], R140 ;  /* 0x0008788c01007387 */ /* 0x000fe80000100a00 */
[----:B------:R-:W-:Y:S01]  /*faa0*/  LDGSTS.E [R245+0x28004], desc[UR60][R44.64], !P0 ;  /* 0x280040002cf57fae */ /* 0x000fe2000c12187c */
[----:B------:R-:W-:-:S03]  /*fab0*/  ISETP.GE.U32.AND P1, PT, R244, 0x7ffffeda, PT ;  /* 0x7ffffedaf400780c */ /* 0x000fc60003f26070 */
[----:B-1----:R-:W2:Y:S04]  /*fac0*/  LDL.LU.64 R44, [R1+0x1a8] ;  /* 0x0001a800012c7983 */ /* 0x002ea80000300a00 */
[----:B------:R-:W2:Y:S01]  /*fad0*/  LDL.LU.64 R242, [R1+0x1a0] ;  /* 0x0001a00001f27983 */ /* 0x000ea20000300a00 */
[----:B------:R-:W-:Y:S01]  /*fae0*/  VIADD R244, R252, 0xffffff3b ;  /* 0xffffff3bfcf47836 */ /* 0x000fe20000000000 */
[----:B------:R-:W-:Y:S01]  /*faf0*/  IADD3 R240, R11, -0xa8, RZ ;  /* 0xffffff580bf07810 */ /* 0x000fe20007ffe0ff */
[----:B------:R-:W1:Y:S01]  /*fb00*/  LDC R252, c[0x0][0x230] ;  /* 0x00008c00fffc7b82 */ /* 0x000e620000000800 */
[----:B------:R1:W-:Y:S02]  /*fb10*/  LDGSTS.E [R245+0x2c004], desc[UR60][R140.64], !P0 ;  /* 0x2c0040008cf57fae */ /* 0x0003e4000c12187c */
[----:B------:R-:W-:Y:S01]  /*fb20*/  ISETP.GE.U32.AND P4, PT, R244, 0x7ffffebc, PT ;  /* 0x7ffffebcf400780c */ /* 0x000fe20003f86070 */
[----:B------:R-:W-:Y:S01]  /*fb30*/  VIADD R244, R10, 0xffffff39 ;  /* 0xffffff390af47836 */ /* 0x000fe20000000000 */
[----:B------:R-:W-:-:S03]  /*fb40*/  ISETP.GE.U32.AND P3, PT, R240, 0x7ffffed9, PT ;  /* 0x7ffffed9f000780c */ /* 0x000fc60003f66070 */
[----:B------:R-:W2:Y:S01]  /*fb50*/  LDC R11, c[0x0][0x230] ;  /* 0x00008c00ff0b7b82 */ /* 0x000ea20000000800 */
[----:B------:R-:W-:Y:S01]  /*fb60*/  ISETP.GE.U32.AND P6, PT, R244, 0x7ffffeba, PT ;  /* 0x7ffffebaf400780c */ /* 0x000fe20003fc6070 */
[----:B------:R-:W-:Y:S02]  /*fb70*/  VIADD R244, R124, 0xffffff1b ;  /* 0xffffff1b7cf47836 */ /* 0x000fe40000000000 */
[----:B----4-:R-:W-:-:S04]  /*fb80*/  IMAD.WIDE R124, R2, 0x4, R108 ;  /* 0x00000004027c7825 */ /* 0x010fc800078e026c */
[C---:B------:R-:W-:Y:S01]  /*fb90*/  IMAD.WIDE R108, R2.reuse, 0x4, R92 ;  /* 0x00000004026c7825 */ /* 0x040fe200078e025c */
[----:B------:R4:W-:Y:S01]  /*fba0*/  STL.64 [R1+0x880], R124 ;  /* 0x0008807c01007387 */ /* 0x0009e20000100a00 */
[----:B------:R-:W2:Y:S03]  /*fbb0*/  LDC R10, c[0x0][0x230] ;  /* 0x00008c00ff0a7b82 */ /* 0x000ea60000000800 */
[----:B------:R-:W-:Y:S04]  /*fbc0*/  STL.64 [R1+0x888], R108 ;  /* 0x0008886c01007387 */ /* 0x000fe80000100a00 */
[----:B------:R-:W-:Y:S01]  /*fbd0*/  LDGSTS.E [R245+0x28008], desc[UR60][R124.64], !P1 ;  /* 0x280080007cf57fae */ /* 0x000fe2000c92187c */
[----:B---3--:R-:W-:-:S03]  /*fbe0*/  IMAD.WIDE R92, R2, 0x4, R28 ;  /* 0x00000004025c7825 */ /* 0x008fc600078e021c */
[----:B------:R-:W-:Y:S01]  /*fbf0*/  LDGSTS.E [R245+0x2c008], desc[UR60][R108.64], !P1 ;  /* 0x2c0080006cf57fae */ /* 0x000fe2000c92187c */
[----:B------:R-:W-:-:S03]  /*fc00*/  IMAD.WIDE R28, R2, 0x4, R234 ;  /* 0x00000004021c7825 */ /* 0x000fc600078e02ea */
[----:B------:R-:W-:Y:S04]  /*fc10*/  STL.64 [R1+0x890], R92 ;  /* 0x0008905c01007387 */ /* 0x000fe80000100a00 */
[----:B------:R3:W-:Y:S04]  /*fc20*/  STL.64 [R1+0x898], R28 ;  /* 0x0008981c01007387 */ /* 0x0007e80000100a00 */
[----:B------:R2:W-:Y:S04]  /*fc30*/  LDGSTS.E [R245+0x2800c], desc[UR60][R92.64], !P3 ;  /* 0x2800c0005cf57fae */ /* 0x0005e8000d92187c */
[----:B------:R-:W2:Y:S04]  /*fc40*/  LDL.LU.64 R234, [R1+0x198] ;  /* 0x0001980001ea7983 */ /* 0x000ea80000300a00 */
[----:B------:R-:W-:Y:S04]  /*fc50*/  LDGSTS.E [R245+0x2c00c], desc[UR60][R28.64], !P3 ;  /* 0x2c00c0001cf57fae */ /* 0x000fe8000d92187c */
[----:B----4-:R-:W4:Y:S04]  /*fc60*/  LDL.LU.64 R124, [R1+0x188] ;  /* 0x00018800017c7983 */ /* 0x010f280000300a00 */
[----:B---3--:R-:W3:Y:S04]  /*fc70*/  LDL.LU.64 R28, [R1+0xf8] ;  /* 0x0000f800011c7983 */ /* 0x008ee80000300a00 */
[----:B------:R-:W3:Y:S04]  /*fc80*/  LDL.LU.64 R188, [R1+0xe8] ;  /* 0x0000e80001bc7983 */ /* 0x000ee80000300a00 */
[----:B------:R-:W3:Y:S04]  /*fc90*/  LDL.LU.64 R156, [R1+0xd8] ;  /* 0x0000d800019c7983 */ /* 0x000ee80000300a00 */
[----:B------:R-:W3:Y:S01]  /*fca0*/  LDL.LU.64 R108, [R1+0xc8] ;  /* 0x0000c800016c7983 */ /* 0x000ee20000300a00 */
[----:B-1----:R-:W-:-:S05]  /*fcb0*/  IMAD.WIDE R140, R2, 0x4, R76 ;  /* 0x00000004028c7825 */ /* 0x002fca00078e024c */
[----:B------:R1:W-:Y:S04]  /*fcc0*/  STL.64 [R1+0x980], R140 ;  /* 0x0009808c01007387 */ /* 0x0003e80000100a00 */
[----:B------:R-:W3:Y:S01]  /*fcd0*/  LDL.LU.64 R204, [R1+0x190] ;  /* 0x0001900001cc7983 */ /* 0x000ee20000300a00 */
[----:B--2---:R-:W-:-:S03]  /*fce0*/  IMAD.WIDE R92, R2, 0x4, R60 ;  /* 0x00000004025c7825 */ /* 0x004fc600078e023c */
[----:B------:R-:W-:Y:S04]  /*fcf0*/  LDGSTS.E [R245+0x30000], desc[UR60][R140.64], !P4 ;  /* 0x300000008cf57fae */ /* 0x000fe8000e12187c */
[----:B------:R2:W-:Y:S04]  /*fd00*/  STL.64 [R1+0x988], R92 ;  /* 0x0009885c01007387 */ /* 0x0005e80000100a00 */
[----:B------:R-:W-:Y:S01]  /*fd10*/  LDGSTS.E [R245+0x34000], desc[UR60][R92.64], !P4 ;  /* 0x340000005cf57fae */ /* 0x000fe2000e12187c */
[----:B------:R-:W-:-:S03]  /*fd20*/  IMAD.WIDE R76, R2, 0x4, R44 ;  /* 0x00000004024c7825 */ /* 0x000fc600078e022c */
[----:B------:R-:W3:Y:S01]  /*fd30*/  LDL.LU.64 R44, [R1+0x180] ;  /* 0x00018000012c7983 */ /* 0x000ee20000300a00 */
[----:B------:R-:W-:-:S03]  /*fd40*/  IMAD.WIDE R60, R2, 0x4, R242 ;  /* 0x00000004023c7825 */ /* 0x000fc600078e02f2 */
[----:B------:R4:W-:Y:S04]  /*fd50*/  STL.64 [R1+0x990], R76 ;  /* 0x0009904c01007387 */ /* 0x0009e80000100a00 */
[----:B------:R-:W3:Y:S04]  /*fd60*/  LDL.LU.64 R172, [R1+0xf0] ;  /* 0x0000f00001ac7983 */ /* 0x000ee80000300a00 */
[----:B------:R3:W-:Y:S04]  /*fd70*/  STL.64 [R1+0x9a0], R60 ;  /* 0x0009a03c01007387 */ /* 0x0007e80000100a00 */
[----:B-1----:R-:W3:Y:S04]  /*fd80*/  LDL.LU.64 R140, [R1+0xe0] ;  /* 0x0000e000018c7983 */ /* 0x002ee80000300a00 */
[----:B--2---:R-:W2:Y:S04]  /*fd90*/  LDL.LU.64 R92, [R1+0xd0] ;  /* 0x0000d000015c7983 */ /* 0x004ea80000300a00 */
[----:B------:R-:W2:Y:S01]  /*fda0*/  LDL.LU.64 R242, [R1+0xc0] ;  /* 0x0000c00001f27983 */ /* 0x000ea20000300a00 */
[----:B------:R-:W-:Y:S01]  /*fdb0*/  VIADD R240, R8, 0xffffff3a ;  /* 0xffffff3a08f07836 */ /* 0x000fe20000000000 */
[----:B------:R-:W-:Y:S01]  /*fdc0*/  ISETP.GE.U32.AND P1, PT, R244, 0x7ffffe9c, PT ;  /* 0x7ffffe9cf400780c */ /* 0x000fe20003f26070 */
[----:B------:R-:W1:Y:S03]  /*fdd0*/  LDC R8, c[0x0][0x230] ;  /* 0x00008c00ff087b82 */ /* 0x000e660000000800 */
[----:B------:R-:W-:-:S02]  /*fde0*/  ISETP.GE.U32.AND P5, PT, R240, 0x7ffffebb, PT ;  /* 0x7ffffebbf000780c */ /* 0x000fc40003fa6070 */
[----:B------:R-:W-:-:S03]  /*fdf0*/  IADD3 R240, R9, -0xc8, RZ ;  /* 0xffffff3809f07810 */ /* 0x000fc60007ffe0ff */
[----:B------:R-:W1:Y:S01]  /*fe00*/  LDC R9, c[0x0][0x230] ;  /* 0x00008c00ff097b82 */ /* 0x000e620000000800 */
[----:B------:R-:W-:-:S07]  /*fe10*/  ISETP.GE.U32.AND P0, PT, R240, 0x7ffffeb9, PT ;  /* 0x7ffffeb9f000780c */ /* 0x000fce0003f06070 */
[----:B------:R4:W-:Y:S04]  /*fe20*/  LDGSTS.E [R245+0x30004], desc[UR60][R76.64], !P5 ;  /* 0x300040004cf57fae */ /* 0x0009e8000e92187c */
[----:B------:R3:W-:Y:S01]  /*fe30*/  LDGSTS.E [R245+0x34004], desc[UR60][R60.64], !P5 ;  /* 0x340040003cf57fae */ /* 0x0007e2000e92187c */
[----:B------:R-:W-:-:S04]  /*fe40*/  IMAD.WIDE R234, R2, 0x4, R234 ;  /* 0x0000000402ea7825 */ /* 0x000fc800078e02ea */
[C---:B----4-:R-:W-:Y:S01]  /*fe50*/  IMAD.WIDE R124, R2.reuse, 0x4, R124 ;  /* 0x00000004027c7825 */ /* 0x050fe200078e027c */
[----:B------:R-:W-:Y:S01]  /*fe60*/  STL.64 [R1+0x9a8], R234 ;  /* 0x0009a8ea01007387 */ /* 0x000fe20000100a00 */
[----:B------:R-:W4:Y:S02]  /*fe70*/  LDC R76, c[0x0][0x230] ;  /* 0x00008c00ff4c7b82 */ /* 0x000f240000000800 */
[C---:B---3--:R-:W-:Y:S01]  /*fe80*/  IMAD.WIDE R28, R2.reuse, 0x4, R28 ;  /* 0x00000004021c7825 */ /* 0x048fe200078e021c */
[----:B------:R3:W-:Y:S05]  /*fe90*/  STL.64 [R1+0x9b0], R124 ;  /* 0x0009b07c01007387 */ /* 0x0007ea0000100a00 */
[----:B------:R-:W4:Y:S01]  /*fea0*/  LDC R61, c[0x0][0x230] ;  /* 0x00008c00ff3d7b82 */ /* 0x000f220000000800 */
[C---:B------:R-:W-:Y:S01]  /*feb0*/  IMAD.WIDE R188, R2.reuse, 0x4, R188 ;  /* 0x0000000402bc7825 */ /* 0x040fe200078e02bc */
[----:B------:R-:W-:Y:S03]  /*fec0*/  STL.64 [R1+0xb58], R28 ;  /* 0x000b581c01007387 */ /* 0x000fe60000100a00 */
[C---:B------:R-:W-:Y:S01]  /*fed0*/  IMAD.WIDE R156, R2.reuse, 0x4, R156 ;  /* 0x00000004029c7825 */ /* 0x040fe200078e029c */
[----:B------:R-:W-:Y:S02]  /*fee0*/  STL.64 [R1+0xb68], R188 ;  /* 0x000b68bc01007387 */ /* 0x000fe40000100a00 */
[----:B------:R-:W4:Y:S01]  /*fef0*/  LDC R60, c[0x0][0x230] ;  /* 0x00008c00ff3c7b82 */ /* 0x000f220000000800 */
[C---:B------:R-:W-:Y:S01]  /*ff00*/  IMAD.WIDE R108, R2.reuse, 0x4, R108 ;  /* 0x00000004026c7825 */ /* 0x040fe200078e026c */
[----:B------:R-:W-:Y:S04]  /*ff10*/  STL.64 [R1+0xb78], R156 ;  /* 0x000b789c01007387 */ /* 0x000fe80000100a00 */
[----:B------:R-:W-:Y:S01]  /*ff20*/  LDGSTS.E [R245+0x30008], desc[UR60][R234.64], !P6 ;  /* 0x30008000eaf57fae */ /* 0x000fe2000f12187c */
[----:B------:R-:W-:-:S05]  /*ff30*/  IMAD.WIDE R220, R2, 0x4, R204 ;  /* 0x0000000402dc7825 */ /* 0x000fca00078e02cc */
[----:B------:R-:W-:Y:S04]  /*ff40*/  STL.64 [R1+0x978], R220 ;  /* 0x000978dc01007387 */ /* 0x000fe80000100a00 */
[----:B------:R-:W-:Y:S04]  /*ff50*/  STL.64 [R1+0xb80], R108 ;  /* 0x000b806c01007387 */ /* 0x000fe80000100a00 */
[----:B------:R-:W-:Y:S04]  /*ff60*/  LDGSTS.E [R245+0x34008], desc[UR60][R220.64], !P6 ;  /* 0x34008000dcf57fae */ /* 0x000fe8000f12187c */
[----:B------:R-:W-:Y:S01]  /*ff70*/  LDGSTS.E [R245+0x3000c], desc[UR60][R124.64], !P0 ;  /* 0x3000c0007cf57fae */ /* 0x000fe2000c12187c */
[----:B------:R-:W-:-:S04]  /*ff80*/  IMAD.WIDE R44, R2, 0x4, R44 ;  /* 0x00000004022c7825 */ /* 0x000fc800078e022c */
[C---:B------:R-:W-:Y:S01]  /*ff90*/  IMAD.WIDE R204, R2.reuse, 0x4, R172 ;  /* 0x0000000402cc7825 */ /* 0x040fe200078e02ac */
[----:B------:R1:W-:Y:S04]  /*ffa0*/  STL.64 [R1+0x998], R44 ;  /* 0x0009982c01007387 */ /* 0x0003e80000100a00 */
[----:B------:R-:W-:Y:S01]  /*ffb0*/  LDGSTS.E [R245+0x3400c], desc[UR60][R44.64], !P0 ;  /* 0x3400c0002cf57fae */ /* 0x000fe2000c12187c */
[----:B------:R-:W-:-:S03]  /*ffc0*/  IMAD.WIDE R172, R2, 0x4, R140 ;  /* 0x0000000402ac7825 */ /* 0x000fc600078e028c */
[----:B------:R-:W-:Y:S01]  /*ffd0*/  STL.64 [R1+0xb48], R204 ;  /* 0x000b48cc01007387 */ /* 0x000fe20000100a00 */
[----:B--2---:R-:W-:-:S03]  /*ffe0*/  IMAD.WIDE R140, R2, 0x4, R92 ;  /* 0x00000004028c7825 */ /* 0x004fc600078e025c */
[----:B------:R-:W-:Y:S01]  /*fff0*/  STL.64 [R1+0xb50], R172 ;  /* 0x000b50ac01007387 */ /* 0x000fe20000100a00 */
[----:B------:R-:W-:-:S03]  /*10000*/  IMAD.WIDE R92, R2, 0x4, R242 ;  /* 0x00000004025c7825 */ /* 0x000fc600078e02f2 */
[----:B------:R2:W-:Y:S04]  /*10010*/  STL.64 [R1+0xb60], R140 ;  /* 0x000b608c01007387 */ /* 0x0005e80000100a00 */
[----:B------:R2:W-:Y:S04]  /*10020*/  STL.64 [R1+0xb70], R92 ;  /* 0x000b705c01007387 */ /* 0x0005e80000100a00 */
[----:B---3--:R-:W3:Y:S04]  /*10030*/  LDL.LU.64 R124, [R1+0x300] ;  /* 0x00030000017c7983 */ /* 0x008ee80000300a00 */
[----:B-1----:R-:W2:Y:S04]  /*10040*/  LDL.LU.64 R44, [R1+0x2f8] ;  /* 0x0002f800012c7983 */ /* 0x002ea80000300a00 */
[----:B------:R-:W-:Y:S01]  /*10050*/  LDGSTS.E [R245+0x38000], desc[UR60][R28.64], !P1 ;  /* 0x380000001cf57fae */ /* 0x000fe2000c92187c */
[----:B------:R-:W-:-:S02]  /*10060*/  VIADD R240, R11, 0xffffff1a ;  /* 0xffffff1a0bf07836 */ /* 0x000fc40000000000 */
[----:B------:R-:W-:Y:S01]  /*10070*/  VIADD R244, R252, 0xffffff19 ;  /* 0xffffff19fcf47836 */ /* 0x000fe20000000000 */
[----:B------:R-:W-:Y:S01]  /*10080*/  LDGSTS.E [R245+0x3c000], desc[UR60][R204.64], !P1 ;  /* 0x3c000000ccf57fae */ /* 0x000fe2000c92187c */
[----:B------:R-:W1:Y:S03]  /*10090*/  LDC R252, c[0x0][0x230] ;  /* 0x00008c00fffc7b82 */ /* 0x000e660000000800 */
[----:B------:R-:W3:Y:S05]  /*100a0*/  LDL.LU.64 R28, [R1+0x2f0] ;  /* 0x0002f000011c7983 */ /* 0x000eea0000300a00 */
[----:B------:R-:W3:Y:S01]  /*100b0*/  LDC R11, c[0x0][0x230] ;  /* 0x00008c00ff0b7b82 */ /* 0x000ee20000000800 */
[----:B------:R-:W3:Y:S01]  /*100c0*/  LDL.LU.64 R242, [R1+0x2e8] ;  /* 0x0002e80001f27983 */ /* 0x000ee20000300a00 */
[----:B------:R-:W-:-:S02]  /*100d0*/  ISETP.GE.U32.AND P3, PT, R240, 0x7ffffe9b, PT ;  /* 0x7ffffe9bf000780c */ /* 0x000fc40003f66070 */
[----:B------:R-:W-:Y:S02]  /*100e0*/  IADD3 R240, R8, -0xe8, RZ ;  /* 0xffffff1808f07810 */ /* 0x000fe40007ffe0ff */
[----:B------:R-:W-:Y:S02]  /*100f0*/  ISETP.GE.U32.AND P4, PT, R244, 0x7ffffe9a, PT ;  /* 0x7ffffe9af400780c */ /* 0x000fe40003f86070 */
[----:B------:R-:W3:Y:S01]  /*10100*/  LDC R8, c[0x0][0x230] ;  /* 0x00008c00ff087b82 */ /* 0x000ee20000000800 */
[----:B------:R-:W-:Y:S01]  /*10110*/  ISETP.GE.U32.AND P5, PT, R240, 0x7ffffe99, PT ;  /* 0x7ffffe99f000780c */ /* 0x000fe20003fa6070 */
[----:B------:R-:W-:Y:S02]  /*10120*/  VIADD R244, R10, 0xffffff77 ;  /* 0xffffff770af47836 */ /* 0x000fe40000000000 */
[----:B------:R-:W-:-:S03]  /*10130*/  VIADD R240, R9, 0xffffff76 ;  /* 0xffffff7609f07836 */ /* 0x000fc60000000000 */
[----:B------:R-:W-:Y:S01]  /*10140*/  LDGSTS.E [R245+0x38004], desc[UR60][R188.64], !P3 ;  /* 0x38004000bcf57fae */ /* 0x000fe2000d92187c */
[----:B------:R-:W-:Y:S01]  /*10150*/  ISETP.GE.U32.AND P1, PT, R244, 0x7ffffef8, PT ;  /* 0x7ffffef8f400780c */ /* 0x000fe20003f26070 */
[----:B-1----:R-:W-:Y:S01]  /*10160*/  VIADD R252, R252, 0xffffff75 ;  /* 0xffffff75fcfc7836 */ /* 0x002fe20000000000 */
[----:B------:R-:W1:Y:S01]  /*10170*/  LDC R10, c[0x0][0x230] ;  /* 0x00008c00ff0a7b82 */ /* 0x000e620000000800 */
[----:B------:R-:W-:Y:S04]  /*10180*/  LDGSTS.E [R245+0x3c004], desc[UR60][R172.64], !P3 ;  /* 0x3c004000acf57fae */ /* 0x000fe8000d92187c */
[----:B------:R-:W-:Y:S03]  /*10190*/  LDGSTS.E [R245+0x38008], desc[UR60][R156.64], !P4 ;  /* 0x380080009cf57fae */ /* 0x000fe6000e12187c */
[----:B------:R-:W1:Y:S01]  /*101a0*/  LDC R9, c[0x0][0x230] ;  /* 0x00008c00ff097b82 */ /* 0x000e620000000800 */
[----:B------:R-:W-:Y:S04]  /*101b0*/  LDGSTS.E [R245+0x3c008], desc[UR60][R140.64], !P4 ;  /* 0x3c0080008cf57fae */ /* 0x000fe8000e12187c */
[----:B------:R-:W-:Y:S04]  /*101c0*/  LDGSTS.E [R245+0x3800c], desc[UR60][R108.64], !P5 ;  /* 0x3800c0006cf57fae */ /* 0x000fe8000e92187c */
[----:B------:R4:W-:Y:S01]  /*101d0*/  LDGSTS.E [R245+0x3c00c], desc[UR60][R92.64], !P5 ;  /* 0x3c00c0005cf57fae */ /* 0x0009e2000e92187c */
[----:B------:R-:W-:Y:S01]  /*101e0*/  ISETP.GE.U32.AND P3, PT, R240, 0x7ffffef7, PT ;  /* 0x7ffffef7f000780c */ /* 0x000fe20003f66070 */
[----:B----4-:R-:W-:Y:S01]  /*101f0*/  VIADD R244, R61, 0xffffff57 ;  /* 0xffffff573df47836 */ /* 0x010fe20000000000 */
[----:B------:R-:W-:Y:S01]  /*10200*/  IADD3 R245, R76, -0x8c, RZ ;  /* 0xffffff744cf57810 */ /* 0x000fe20007ffe0ff */
[C---:B--2---:R-:W-:Y:S01]  /*10210*/  IMAD.WIDE R156, R2.reuse, 0x4, R44 ;  /* 0x00000004029c7825 */ /* 0x044fe200078e022c */
[----:B------:R-:W2:Y:S03]  /*10220*/  LDL.LU.64 R76, [R1+0x2e0] ;  /* 0x0002e000014c7983 */ /* 0x000ea60000300a00 */
[----:B---3--:R-:W-:Y:S01]  /*10230*/  IMAD.WIDE R140, R2, 0x4, R28 ;  /* 0x00000004028c7825 */ /* 0x008fe200078e021c */
[----:B------:R-:W3:Y:S01]  /*10240*/  LDL.LU.64 R108, [R1+0x2d8] ;  /* 0x0002d800016c7983 */ /* 0x000ee20000300a00 */
[----:B------:R-:W-:Y:S01]  /*10250*/  ISETP.GE.U32.AND P5, PT, R245, 0x7ffffef5, PT ;  /* 0x7ffffef5f500780c */ /* 0x000fe20003fa6070 */
[----:B------:R-:W4:Y:S02]  /*10260*/  LDC R61, c[0x0][0x230] ;  /* 0x00008c00ff3d7b82 */ /* 0x000f240000000800 */
[----:B------:R-:W4:Y:S01]  /*10270*/  LDL.LU.64 R92, [R1+0x2d0] ;  /* 0x0002d000015c7983 */ /* 0x000f220000300a00 */
[----:B------:R-:W-:-:S03]  /*10280*/  ISETP.GE.U32.AND P6, PT, R244, 0x7ffffed8, PT ;  /* 0x7ffffed8f400780c */ /* 0x000fc60003fc6070 */
[----:B------:R-:W4:Y:S01]  /*10290*/  LDL.LU.64 R234, [R1+0x2c8] ;  /* 0x0002c80001ea7983 */ /* 0x000f220000300a00 */
[----:B------:R-:W-:-:S03]  /*102a0*/  IMAD.WIDE R244, R2, 0x4, R124 ;  /* 0x0000000402f47825 */ /* 0x000fc600078e027c */
[----:B------:R-:W-:Y:S01]  /*102b0*/  STL.64 [R1+0x100], R156 ;  /* 0x0001009c01007387 */ /* 0x000fe20000100a00 */
[----:B------:R-:W-:-:S03]  /*102c0*/  IMAD.WIDE R124, R2, 0x4, R242 ;  /* 0x00000004027c7825 */ /* 0x000fc600078e02f2 */
[----:B------:R-:W4:Y:S04]  /*102d0*/  LDL.LU.64 R44, [R1+0x238] ;  /* 0x00023800012c7983 */ /* 0x000f280000300a00 */
[----:B------:R-:W4:Y:S04]  /*102e0*/  LDL.LU.64 R28, [R1+0x230] ;  /* 0x00023000011c7983 */ /* 0x000f280000300a00 */
[----:B------:R-:W-:Y:S04]  /*102f0*/  LDGSTS.E [R246+0x20000], desc[UR60][R244.64], !P1 ;  /* 0x20000000f4f67fae */ /* 0x000fe8000c92187c */
[----:B------:R-:W-:Y:S04]  /*10300*/  STL.64 [R1+0x248], R140 ;  /* 0x0002488c01007387 */ /* 0x000fe80000100a00 */
[----:B------:R4:W-:Y:S04]  /*10310*/  LDGSTS.E [R246+0x24000], desc[UR60][R156.64], !P1 ;  /* 0x240000009cf67fae */ /* 0x0009e8000c92187c */
[----:B------:R1:W-:Y:S04]  /*10320*/  STL.64 [R1+0x250], R124 ;  /* 0x0002507c01007387 */ /* 0x0003e80000100a00 */
[----:B------:R4:W-:Y:S04]  /*10330*/  LDGSTS.E [R246+0x20004], desc[UR60][R140.64], !P3 ;  /* 0x200040008cf67fae */ /* 0x0009e8000d92187c */
[----:B------:R-:W4:Y:S04]  /*10340*/  LDL.LU.64 R242, [R1+0x228] ;  /* 0x0002280001f27983 */ /* 0x000f280000300a00 */
[----:B------:R-:W-:Y:S04]  /*10350*/  LDGSTS.E [R246+0x24004], desc[UR60][R124.64], !P3 ;  /* 0x240040007cf67fae */ /* 0x000fe8000d92187c */
[----:B-1----:R-:W4:Y:S01]  /*10360*/  LDL.LU.64 R124, [R1+0x220] ;  /* 0x00022000017c7983 */ /* 0x002f220000300a00 */
[----:B------:R-:W-:Y:S01]  /*10370*/  ISETP.GE.U32.AND P4, PT, R252, 0x7ffffef6, PT ;  /* 0x7ffffef6fc00780c */ /* 0x000fe20003f86070 */
[----:B------:R-:W-:-:S02]  /*10380*/  VIADD R240, R8, 0xffffff56 ;  /* 0xffffff5608f07836 */ /* 0x000fc40000000000 */
[----:B--2---:R-:W-:-:S03]  /*10390*/  IMAD.WIDE R76, R2, 0x4, R76 ;  /* 0x00000004024c7825 */ /* 0x004fc600078e024c */
[----:B------:R-:W-:Y:S01]  /*103a0*/  ISETP.GE.U32.AND P0, PT, R240, 0x7ffffed7, PT ;  /* 0x7ffffed7f000780c */ /* 0x000fe20003f06070 */
[----:B------:R-:W1:Y:S01]  /*103b0*/  LDC R8, c[0x0][0x230] ;  /* 0x00008c00ff087b82 */ /* 0x000e620000000800 */
[----:B------:R2:W-:Y:S05]  /*103c0*/  STL.64 [R1+0x258], R76 ;  /* 0x0002584c01007387 */ /* 0x0005ea0000100a00 */
[----:B------:R-:W-:Y:S01]  /*103d0*/  LDGSTS.E [R246+0x20008], desc[UR60][R76.64], !P4 ;  /* 0x200080004cf67fae */ /* 0x000fe2000e12187c */
[----:B---3--:R-:W-:-:S04]  /*103e0*/  IMAD.WIDE R172, R2, 0x4, R108 ;  /* 0x0000000402ac7825 */ /* 0x008fc800078e026c */
[C---:B----4-:R-:W-:Y:S01]  /*103f0*/  IMAD.WIDE R156, R2.reuse, 0x4, R92 ;  /* 0x00000004029c7825 */ /* 0x050fe200078e025c */
[----:B------:R-:W-:Y:S03]  /*10400*/  STL.64 [R1+0x260], R172 ;  /* 0x000260ac01007387 */ /* 0x000fe60000100a00 */
[C---:B------:R-:W-:Y:S01]  /*10410*/  IMAD.WIDE R140, R2.reuse, 0x4, R234 ;  /* 0x00000004028c7825 */ /* 0x040fe200078e02ea */
[----:B------:R-:W3:Y:S04]  /*10420*/  LDL.LU.64 R108, [R1+0x218] ;  /* 0x00021800016c7983 */ /* 0x000ee80000300a00 */
[----:B------:R-:W4:Y:S04]  /*10430*/  LDL.LU.64 R92, [R1+0x210] ;  /* 0x00021000015c7983 */ /* 0x000f280000300a00 */
[----:B------:R1:W-:Y:S04]  /*10440*/  STL.64 [R1+0x268], R156 ;  /* 0x0002689c01007387 */ /* 0x0003e80000100a00 */
[----:B------:R1:W-:Y:S04]  /*10450*/  STL.64 [R1+0x270], R140 ;  /* 0x0002708c01007387 */ /* 0x0003e80000100a00 */
[----:B--2---:R-:W2:Y:S04]  /*10460*/  LDL.LU.64 R76, [R1+0x208] ;  /* 0x00020800014c7983 */ /* 0x004ea80000300a00 */
[----:B------:R-:W-:Y:S04]  /*10470*/  LDGSTS.E [R246+0x24008], desc[UR60][R172.64], !P4 ;  /* 0x24008000acf67fae */ /* 0x000fe8000e12187c */
[----:B------:R-:W2:Y:S04]  /*10480*/  LDL.LU.64 R234, [R1+0x200] ;  /* 0x0002000001ea7983 */ /* 0x000ea80000300a00 */
[----:B------:R1:W-:Y:S04]  /*10490*/  LDGSTS.E [R246+0x2000c], desc[UR60][R156.64], !P5 ;  /* 0x2000c0009cf67fae */ /* 0x0003e8000e92187c */
[----:B------:R1:W-:Y:S02]  /*104a0*/  LDGSTS.E [R246+0x2400c], desc[UR60][R140.64], !P5 ;  /* 0x2400c0008cf67fae */ /* 0x0003e4000e92187c */
[----:B-1----:R-:W-:-:S02]  /*104b0*/  IMAD.WIDE R156, R2, 0x4, R44 ;  /* 0x00000004029c7825 */ /* 0x002fc400078e022c */
[----:B------:R-:W2:Y:S02]  /*104c0*/  LDL.LU.64 R44, [R1+0x178] ;  /* 0x00017800012c7983 */ /* 0x000ea40000300a00 */
[C---:B------:R-:W-:Y:S02]  /*104d0*/  IMAD.WIDE R140, R2.reuse, 0x4, R28 ;  /* 0x00000004028c7825 */ /* 0x040fe400078e021c */
[----:B------:R-:W-:Y:S02]  /*104e0*/  STL.64 [R1+0x2c8], R156 ;  /* 0x0002c89c01007387 */ /* 0x000fe40000100a00 */
[C---:B------:R-:W-:Y:S02]  /*104f0*/  IMAD.WIDE R28, R2.reuse, 0x4, R242 ;  /* 0x00000004021c7825 */ /* 0x040fe400078e02f2 */
[----:B------:R-:W-:Y:S02]  /*10500*/  STL.64 [R1+0x2d0], R140 ;  /* 0x0002d08c01007387 */ /* 0x000fe40000100a00 */
[----:B------:R-:W-:-:S02]  /*10510*/  IMAD.WIDE R124, R2, 0x4, R124 ;  /* 0x00000004027c7825 */ /* 0x000fc400078e027c */
[----:B------:R-:W2:Y:S04]  /*10520*/  LDL.LU.64 R242, [R1+0x170] ;  /* 0x0001700001f27983 */ /* 0x000ea80000300a00 */
[----:B------:R-:W-:Y:S04]  /*10530*/  LDGSTS.E [R246+0x28000], desc[UR60][R156.64], !P6 ;  /* 0x280000009cf67fae */ /* 0x000fe8000f12187c */
[----:B------:R1:W-:Y:S04]  /*10540*/  STL.64 [R1+0x2d8], R28 ;  /* 0x0002d81c01007387 */ /* 0x0003e80000100a00 */
[----:B------:R-:W-:Y:S04]  /*10550*/  LDGSTS.E [R246+0x2c000], desc[UR60][R140.64], !P6 ;  /* 0x2c0000008cf67fae */ /* 0x000fe8000f12187c */
[----:B------:R3:W-:Y:S04]  /*10560*/  STL.64 [R1+0x2e0], R124 ;  /* 0x0002e07c01007387 */ /* 0x0007e80000100a00 */
[----:B------:R-:W-:Y:S01]  /*10570*/  LDGSTS.E [R246+0x28004], desc[UR60][R28.64], !P0 ;  /* 0x280040001cf67fae */ /* 0x000fe2000c12187c */
[----:B------:R-:W-:-:S02]  /*10580*/  VIADD R252, R60, 0xffffff55 ;  /* 0xffffff553cfc7836 */ /* 0x000fc40000000000 */
[----:B------:R-:W1:Y:S01]  /*10590*/  LDC R60, c[0x0][0x230] ;  /* 0x00008c00ff3c7b82 */ /* 0x000e620000000800 */
[----:B------:R-:W-:Y:S01]  /*105a0*/  IADD3 R240, R11, -0xac, RZ ;  /* 0xffffff540bf07810 */ /* 0x000fe20007ffe0ff */
[----:B------:R3:W-:Y:S04]  /*105b0*/  LDGSTS.E [R246+0x2c004], desc[UR60][R124.64], !P0 ;  /* 0x2c0040007cf67fae */ /* 0x0007e8000c12187c */
[----:B-1----:R-:W2:Y:S01]  /*105c0*/  LDL.LU.64 R28, [R1+0x168] ;  /* 0x00016800011c7983 */ /* 0x002ea20000300a00 */
[----:B------:R-:W-:Y:S01]  /*105d0*/  ISETP.GE.U32.AND P1, PT, R252, 0x7ffffed6, PT ;  /* 0x7ffffed6fc00780c */ /* 0x000fe20003f26070 */
[----:B------:R-:W1:Y:S02]  /*105e0*/  LDC R11, c[0x0][0x230] ;  /* 0x00008c00ff0b7b82 */ /* 0x000e640000000800 */
[----:B------:R-:W2:Y:S01]  /*105f0*/  LDL.LU.64 R140, [R1+0x160] ;  /* 0x00016000018c7983 */ /* 0x000ea20000300a00 */
[----:B------:R-:W-:-:S05]  /*10600*/  VIADD R252, R10, 0xffffff37 ;  /* 0xffffff370afc7836 */ /* 0x000fca0000000000 */
[----:B------:R-:W2:Y:S01]  /*10610*/  LDC R10, c[0x0][0x230] ;  /* 0x00008c00ff0a7b82 */ /* 0x000ea20000000800 */
[----:B------:R-:W-:Y:S02]  /*10620*/  ISETP.GE.U32.AND P3, PT, R240, 0x7ffffed5, PT ;  /* 0x7ffffed5f000780c */ /* 0x000fe40003f66070 */
[----:B------:R-:W-:Y:S01]  /*10630*/  ISETP.GE.U32.AND P4, PT, R252, 0x7ffffeb8, PT ;  /* 0x7ffffeb8fc00780c */ /* 0x000fe20003f86070 */
[----:B------:R-:W-:Y:S02]  /*10640*/  VIADD R252, R61, 0xffffff35 ;  /* 0xffffff353dfc7836 */ /* 0x000fe40000000000 */
[----:B------:R-:W-:Y:S02]  /*10650*/  VIADD R240, R9, 0xffffff36 ;  /* 0xffffff3609f07836 */ /* 0x000fe40000000000 */
[----:B------:R-:W2:Y:S01]  /*10660*/  LDC R9, c[0x0][0x230] ;  /* 0x00008c00ff097b82 */ /* 0x000ea20000000800 */
[----:B------:R-:W-:Y:S01]  /*10670*/  ISETP.GE.U32.AND P6, PT, R252, 0x7ffffeb6, PT ;  /* 0x7ffffeb6fc00780c */ /* 0x000fe20003fc6070 */
[----:B------:R-:W-:Y:S01]  /*10680*/  VIADD R252, R60, 0xffffff17 ;  /* 0xffffff173cfc7836 */ /* 0x000fe20000000000 */
[----:B------:R-:W-:-:S02]  /*10690*/  ISETP.GE.U32.AND P5, PT, R240, 0x7ffffeb7, PT ;  /* 0x7ffffeb7f000780c */ /* 0x000fc40003fa6070 */
[----:B------:R-:W-:-:S03]  /*106a0*/  IADD3 R240, R8, -0xcc, RZ ;  /* 0xffffff3408f07810 */ /* 0x000fc60007ffe0ff */
[----:B------:R-:W2:Y:S01]  /*106b0*/  LDC R61, c[0x0][0x230] ;  /* 0x00008c00ff3d7b82 */ /* 0x000ea20000000800 */
[----:B------:R-:W-:Y:S01]  /*106c0*/  ISETP.GE.U32.AND P0, PT, R240, 0x7ffffeb5, PT ;  /* 0x7ffffeb5f000780c */ /* 0x000fe20003f06070 */
[----:B-1----:R-:W-:-:S06]  /*106d0*/  VIADD R240, R11, 0xffffff16 ;  /* 0xffffff160bf07836 */ /* 0x002fcc0000000000 */
[----:B------:R-:W1:Y:S08]  /*106e0*/  LDC R8, c[0x0][0x230] ;  /* 0x00008c00ff087b82 */ /* 0x000e700000000800 */
[----:B------:R-:W1:Y:S01]  /*106f0*/  LDC R60, c[0x0][0x230] ;  /* 0x00008c00ff3c7b82 */ /* 0x000e620000000800 */
[----:B---3--:R-:W-:-:S04]  /*10700*/  IMAD.WIDE R124, R2, 0x4, R108 ;  /* 0x00000004027c7825 */ /* 0x008fc800078e026c */
[C---:B----4-:R-:W-:Y:S01]  /*10710*/  IMAD.WIDE R108, R2.reuse, 0x4, R92 ;  /* 0x00000004026c7825 */ /* 0x050fe200078e025c */
[----:B------:R-:W-:Y:S04]  /*10720*/  STL.64 [R1+0x2e8], R124 ;  /* 0x0002e87c01007387 */ /* 0x000fe80000100a00 */
[----:B------:R-:W-:Y:S04]  /*10730*/  STL.64 [R1+0x2f0], R108 ;  /* 0x0002f06c01007387 */ /* 0x000fe80000100a00 */
[----:B------:R3:W-:Y:S01]  /*10740*/  LDGSTS.E [R246+0x28008], desc[UR60][R124.64], !P1 ;  /* 0x280080007cf67fae */ /* 0x0007e2000c92187c */
[----:B--2---:R-:W-:-:S03]  /*10750*/  IMAD.WIDE R92, R2, 0x4, R76 ;  /* 0x00000004025c7825 */ /* 0x004fc600078e024c */
[----:B------:R2:W-:Y:S01]  /*10760*/  LDGSTS.E [R246+0x2c008], desc[UR60][R108.64], !P1 ;  /* 0x2c0080006cf67fae */ /* 0x0005e2000c92187c */
[----:B------:R-:W-:-:S03]  /*10770*/  IMAD.WIDE R76, R2, 0x4, R234 ;  /* 0x00000004024c7825 */ /* 0x000fc600078e02ea */
[----:B------:R4:W-:Y:S04]  /*10780*/  STL.64 [R1+0x2f8], R92 ;  /* 0x0002f85c01007387 */ /* 0x0009e80000100a00 */
[----:B------:R1:W-:Y:S04]  /*10790*/  STL.64 [R1+0x300], R76 ;  /* 0x0003004c01007387 */ /* 0x0003e80000100a00 */
[----:B------:R2:W-:Y:S04]  /*107a0*/  LDGSTS.E [R246+0x2800c], desc[UR60][R92.64], !P3 ;  /* 0x2800c0005cf67fae */ /* 0x0005e8000d92187c */
[----:B------:R-:W2:Y:S04]  /*107b0*/  LDL.LU.64 R234, [R1+0x158] ;  /* 0x0001580001ea7983 */ /* 0x000ea80000300a00 */
[----:B------:R2:W-:Y:S01]  /*107c0*/  LDGSTS.E [R246+0x2c00c], desc[UR60][R76.64], !P3 ;  /* 0x2c00c0004cf67fae */ /* 0x0005e2000d92187c */
[----:B------:R-:W-:-:S03]  /*107d0*/  IMAD.WIDE R44, R2, 0x4, R44 ;  /* 0x00000004022c7825 */ /* 0x000fc600078e022c */
[----:B----4-:R-:W4:Y:S01]  /*107e0*/  LDL.LU.64 R92, [R1+0x148] ;  /* 0x00014800015c7983 */ /* 0x010f220000300a00 */
[----:B------:R-:W-:Y:S01]  /*107f0*/  ISETP.GE.U32.AND P1, PT, R252, 0x7ffffe98, PT ;  /* 0x7ffffe98fc00780c */ /* 0x000fe20003f26070 */
[----:B------:R-:W-:Y:S02]  /*10800*/  VIADD R252, R10, 0xffffff15 ;  /* 0xffffff150afc7836 */ /* 0x000fe40000000000 */
[----:B------:R4:W-:Y:S04]  /*10810*/  LDGSTS.E [R246+0x30000], desc[UR60][R44.64], !P4 ;  /* 0x300000002cf67fae */ /* 0x0009e8000e12187c */
[----:B-1----:R-:W4:Y:S01]  /*10820*/  LDL.LU.64 R76, [R1+0xb8] ;  /* 0x0000b800014c7983 */ /* 0x002f220000300a00 */
[----:B---3--:R-:W-:-:S03]  /*10830*/  IMAD.WIDE R124, R2, 0x4, R242 ;  /* 0x00000004027c7825 */ /* 0x008fc600078e02f2 */
[----:B------:R-:W3:Y:S04]  /*10840*/  LDL.LU.64 R220, [R1+0xa8] ;  /* 0x0000a80001dc7983 */ /* 0x000ee80000300a00 */
[----:B------:R-:W3:Y:S04]  /*10850*/  LDL.LU.64 R188, [R1+0x98] ;  /* 0x0000980001bc7983 */ /* 0x000ee80000300a00 */
[----:B------:R-:W3:Y:S04]  /*10860*/  LDL.LU.64 R156, [R1+0x88] ;  /* 0x00008800019c7983 */ /* 0x000ee80000300a00 */
[----:B------:R1:W-:Y:S04]  /*10870*/  STL.64 [R1+0x940], R44 ;  /* 0x0009402c01007387 */ /* 0x0003e80000100a00 */
[----:B------:R-:W3:Y:S04]  /*10880*/  LDL.LU.64 R242, [R1+0x150] ;  /* 0x0001500001f27983 */ /* 0x000ee80000300a00 */
[----:B------:R4:W-:Y:S04]  /*10890*/  STL.64 [R1+0x948], R124 ;  /* 0x0009487c01007387 */ /* 0x0009e80000100a00 */
[----:B------:R-:W-:Y:S01]  /*108a0*/  LDGSTS.E [R246+0x34000], desc[UR60][R124.64], !P4 ;  /* 0x340000007cf67fae */ /* 0x000fe2000e12187c */
[----:B--2---:R-:W-:-:S03]  /*108b0*/  IMAD.WIDE R108, R2, 0x4, R28 ;  /* 0x00000004026c7825 */ /* 0x004fc600078e021c */
[----:B------:R-:W2:Y:S01]  /*108c0*/  LDL.LU.64 R28, [R1+0x140] ;  /* 0x00014000011c7983 */ /* 0x000ea20000300a00 */
[----:B------:R-:W-:-:S03]  /*108d0*/  IMAD.WIDE R10, R2, 0x4, R140 ;  /* 0x00000004020a7825 */ /* 0x000fc600078e028c */
[----:B------:R2:W-:Y:S01]  /*108e0*/  STL.64 [R1+0x950], R108 ;  /* 0x0009506c01007387 */ /* 0x0005e20000100a00 */
[----:B------:R-:W2:Y:S03]  /*108f0*/  LDC R140, c[0x0][0x230] ;  /* 0x00008c00ff8c7b82 */ /* 0x000ea60000000800 */
[----:B-1----:R-:W2:Y:S04]  /*10900*/  LDL.LU.64 R44, [R1+0xb0] ;  /* 0x0000b000012c7983 */ /* 0x002ea80000300a00 */
[----:B------:R-:W-:Y:S01]  /*10910*/  STL.64 [R1+0x960], R10 ;  /* 0x0009600a01007387 */ /* 0x000fe20000100a00 */
[----:B------:R-:W-:-:S03]  /*10920*/  IMAD.WIDE R234, R2, 0x4, R234 ;  /* 0x0000000402ea7825 */ /* 0x000fc600078e02ea */
[----:B------:R-:W2:Y:S01]  /*10930*/  LDL.LU.64 R204, [R1+0xa0] ;  /* 0x0000a00001cc7983 */ /* 0x000ea20000300a00 */
[----:B----4-:R-:W-:-:S03]  /*10940*/  IMAD.WIDE R92, R2, 0x4, R92 ;  /* 0x00000004025c7825 */ /* 0x010fc600078e025c */
[----:B------:R-:W4:Y:S01]  /*10950*/  LDL.LU.64 R172, [R1+0x90] ;  /* 0x0000900001ac7983 */ /* 0x000f220000300a00 */
[----:B------:R-:W-:-:S03]  /*10960*/  IMAD.WIDE R76, R2, 0x4, R76 ;  /* 0x00000004024c7825 */ /* 0x000fc600078e024c */
[----:B------:R-:W4:Y:S01]  /*10970*/  LDL.LU.64 R124, [R1] ;  /* 0x00000000017c7983 */ /* 0x000f220000300a00 */
[----:B---3--:R-:W-:-:S03]  /*10980*/  IMAD.WIDE R220, R2, 0x4, R220 ;  /* 0x0000000402dc7825 */ /* 0x008fc600078e02dc */
[----:B------:R1:W-:Y:S01]  /*10990*/  STL.64 [R1+0x968], R234 ;  /* 0x000968ea01007387 */ /* 0x0003e20000100a00 */
[----:B------:R-:W-:-:S03]  /*109a0*/  IMAD.WIDE R188, R2, 0x4, R188 ;  /* 0x0000000402bc7825 */ /* 0x000fc600078e02bc */
[----:B------:R3:W-:Y:S01]  /*109b0*/  STL.64 [R1+0x970], R92 ;  /* 0x0009705c01007387 */ /* 0x0007e20000100a00 */
[----:B------:R-:W-:-:S03]  /*109c0*/  IMAD.WIDE R156, R2, 0x4, R156 ;  /* 0x00000004029c7825 */ /* 0x000fc600078e029c */
[----:B------:R-:W-:Y:S01]  /*109d0*/  STL.64 [R1+0xb18], R76 ;  /* 0x000b184c01007387 */ /* 0x000fe20000100a00 */
[----:B------:R-:W-:-:S03]  /*109e0*/  IMAD.WIDE R242, R2, 0x4, R242 ;  /* 0x0000000402f27825 */ /* 0x000fc600078e02f2 */
[----:B------:R-:W-:Y:S01]  /*109f0*/  STL.64 [R1+0xb28], R220 ;  /* 0x000b28dc01007387 */ /* 0x000fe20000100a00 */
[----:B------:R-:W-:Y:S01]  /*10a00*/  ISETP.GE.U32.AND P3, PT, R240, 0x7ffffe97, PT ;  /* 0x7ffffe97f000780c */ /* 0x000fe20003f66070 */
[----:B------:R-:W3:Y:S02]  /*10a10*/  LDC R141, c[0x0][0x230] ;  /* 0x00008c00ff8d7b82 */ /* 0x000ee40000000800 */
[----:B------:R-:W-:Y:S04]  /*10a20*/  STL.64 [R1+0xb38], R188 ;  /* 0x000b38bc01007387 */ /* 0x000fe80000100a00 */
[----:B------:R-:W-:Y:S04]  /*10a30*/  STL.64 [R1+0x938], R242 ;  /* 0x000938f201007387 */ /* 0x000fe80000100a00 */
[----:B------:R1:W-:Y:S01]  /*10a40*/  LDGSTS.E [R246+0x30004], desc[UR60][R108.64], !P5 ;  /* 0x300040006cf67fae */ /* 0x0003e2000e92187c */
[----:B--2---:R-:W-:-:S03]  /*10a50*/  IMAD.WIDE R28, R2, 0x4, R28 ;  /* 0x00000004021c7825 */ /* 0x004fc600078e021c */
[----:B------:R-:W-:Y:S04]  /*10a60*/  STL.64 [R1+0xb40], R156 ;  /* 0x000b409c01007387 */ /* 0x000fe80000100a00 */
[----:B------:R2:W-:Y:S01]  /*10a70*/  LDGSTS.E [R246+0x34004], desc[UR60][R10.64], !P5 ;  /* 0x340040000af67fae */ /* 0x0005e2000e92187c */
[----:B------:R-:W-:-:S03]  /*10a80*/  IMAD.WIDE R44, R2, 0x4, R44 ;  /* 0x00000004022c7825 */ /* 0x000fc600078e022c */
[----:B------:R3:W-:Y:S01]  /*10a90*/  STL.64 [R1+0x958], R28 ;  /* 0x0009581c01007387 */ /* 0x0007e20000100a00 */
[----:B-1----:R-:W1:Y:S03]  /*10aa0*/  LDC R108, c[0x0][0x230] ;  /* 0x00008c00ff6c7b82 */ /* 0x002e660000000800 */
[----:B------:R3:W-:Y:S04]  /*10ab0*/  STL.64 [R1+0xb08], R44 ;  /* 0x000b082c01007387 */ /* 0x0007e80000100a00 */
[----:B------:R-:W-:Y:S01]  /*10ac0*/  LDGSTS.E [R246+0x30008], desc[UR60][R234.64], !P6 ;  /* 0x30008000eaf67fae */ /* 0x000fe2000f12187c */
[----:B------:R-:W-:-:S03]  /*10ad0*/  IMAD.WIDE R204, R2, 0x4, R204 ;  /* 0x0000000402cc7825 */ /* 0x000fc600078e02cc */
[----:B------:R-:W3:Y:S01]  /*10ae0*/  LDL.LU.64 R234, [R1+0x1058] ;  /* 0x0010580001ea7983 */ /* 0x000ee20000300a00 */
[----:B----4-:R-:W-:-:S03]  /*10af0*/  IMAD.WIDE R172, R2, 0x4, R172 ;  /* 0x0000000402ac7825 */ /* 0x010fc600078e02ac */
[----:B------:R-:W-:Y:S01]  /*10b00*/  STL.64 [R1+0xb10], R204 ;  /* 0x000b10cc01007387 */ /* 0x000fe20000100a00 */
[----:B------:R-:W-:-:S03]  /*10b10*/  IMAD.WIDE R124, R2, 0x4, R124 ;  /* 0x00000004027c7825 */ /* 0x000fc600078e027c */
[----:B------:R-:W-:Y:S01]  /*10b20*/  LDGSTS.E [R246+0x34008], desc[UR60][R242.64], !P6 ;  /* 0x34008000f2f67fae */ /* 0x000fe2000f12187c */
[----:B------:R-:W-:Y:S01]  /*10b30*/  IADD3 R240, R9, -0xec, RZ ;  /* 0xffffff1409f07810 */ /* 0x000fe20007ffe0ff */
[----:B--2---:R-:W2:Y:S02]  /*10b40*/  LDC R11, c[0x0][0x230] ;  /* 0x00008c00ff0b7b82 */ /* 0x004ea40000000800 */
[----:B------:R-:W-:Y:S04]  /*10b50*/  STL.64 [R1+0xb20], R172 ;  /* 0x000b20ac01007387 */ /* 0x000fe80000100a00 */
[----:B------:R-:W-:Y:S01]  /*10b60*/  LDGSTS.E [R246+0x3000c], desc[UR60][R92.64], !P0 ;  /* 0x3000c0005cf67fae */ /* 0x000fe2000c12187c */
[----:B------:R-:W-:Y:S01]  /*10b70*/  ISETP.GE.U32.AND P4, PT, R252, 0x7ffffe96, PT ;  /* 0x7ffffe96fc00780c */ /* 0x000fe20003f86070 */
[----:B------:R-:W4:Y:S02]  /*10b80*/  LDC R10, c[0x0][0x230] ;  /* 0x00008c00ff0a7b82 */ /* 0x000f240000000800 */
[----:B------:R1:W-:Y:S04]  /*10b90*/  STL.64 [R1+0xb30], R124 ;  /* 0x000b307c01007387 */ /* 0x0003e80000100a00 */
[----:B------:R-:W-:Y:S02]  /*10ba0*/  LDGSTS.E [R246+0x3400c], desc[UR60][R28.64], !P0 ;  /* 0x3400c0001cf67fae */ /* 0x000fe4000c12187c */
[----:B------:R-:W1:Y:S02]  /*10bb0*/  LDC R9, c[0x0][0x230] ;  /* 0x00008c00ff097b82 */ /* 0x000e640000000800 */
[----:B---3--:R-:W3:Y:S04]  /*10bc0*/  LDL.LU.64 R92, [R1+0x2c0] ;  /* 0x0002c000015c7983 */ /* 0x008ee80000300a00 */
[----:B------:R-:W-:Y:S04]  /*10bd0*/  LDGSTS.E [R246+0x38000], desc[UR60][R76.64], !P1 ;  /* 0x380000004cf67fae */ /* 0x000fe8000c92187c */
[----:B------:R-:W3:Y:S04]  /*10be0*/  LDL.LU.64 R28, [R1+0x378] ;  /* 0x00037800011c7983 */ /* 0x000ee80000300a00 */
[----:B------:R-:W-:Y:S04]  /*10bf0*/  LDGSTS.E [R246+0x3c000], desc[UR60][R44.64], !P1 ;  /* 0x3c0000002cf67fae */ /* 0x000fe8000c92187c */
[----:B------:R-:W3:Y:S01]  /*10c00*/  LDL.LU.64 R76, [R1+0x380] ;  /* 0x00038000014c7983 */ /* 0x000ee20000300a00 */
[----:B------:R-:W-:Y:S01]  /*10c10*/  ISETP.GE.U32.AND P5, PT, R240, 0x7ffffe95, PT ;  /* 0x7ffffe95f000780c */ /* 0x000fe20003fa6070 */
[----:B------:R-:W-:-:S02]  /*10c20*/  VIADD R252, R61, 0xffffff73 ;  /* 0xffffff733dfc7836 */ /* 0x000fc40000000000 */
[----:B------:R-:W-:Y:S04]  /*10c30*/  LDGSTS.E [R246+0x38004], desc[UR60][R220.64], !P3 ;  /* 0x38004000dcf67fae */ /* 0x000fe8000d92187c */
[----:B------:R-:W3:Y:S01]  /*10c40*/  LDL.LU.64 R44, [R1+0x388] ;  /* 0x00038800012c7983 */ /* 0x000ee20000300a00 */
[----:B------:R-:W-:Y:S01]  /*10c50*/  VIADD R240, R8, 0xffffff72 ;  /* 0xffffff7208f07836 */ /* 0x000fe20000000000 */
[----:B------:R-:W-:Y:S01]  /*10c60*/  ISETP.GE.U32.AND P1, PT, R252, 0x7ffffef4, PT ;  /* 0x7ffffef4fc00780c */ /* 0x000fe20003f26070 */
[----:B-1----:R-:W-:Y:S01]  /*10c70*/  VIADD R9, R9, 0xffffff71 ;  /* 0xffffff7109097836 */ /* 0x002fe20000000000 */
[----:B------:R-:W-:Y:S01]  /*10c80*/  LDGSTS.E [R246+0x3c004], desc[UR60][R204.64], !P3 ;  /* 0x3c004000ccf67fae */ /* 0x000fe2000d92187c */
[----:B------:R-:W-:Y:S01]  /*10c90*/  IADD3 R252, R60, -0x90, RZ ;  /* 0xffffff703cfc7810 */ /* 0x000fe20007ffe0ff */
[----:B------:R-:W1:Y:S02]  /*10ca0*/  LDC R8, c[0x0][0x230] ;  /* 0x00008c00ff087b82 */ /* 0x000e640000000800 */
[----:B------:R-:W-:Y:S04]  /*10cb0*/  LDGSTS.E [R246+0x38008], desc[UR60][R188.64], !P4 ;  /* 0x38008000bcf67fae */ /* 0x000fe8000e12187c */
[----:B------:R-:W-:Y:S01]  /*10cc0*/  LDGSTS.E [R246+0x3c008], desc[UR60][R172.64], !P4 ;  /* 0x3c008000acf67fae */ /* 0x000fe2000e12187c */
[----:B------:R-:W-:-:S03]  /*10cd0*/  ISETP.GE.U32.AND P3, PT, R240, 0x7ffffef3, PT ;  /* 0x7ffffef3f000780c */ /* 0x000fc60003f66070 */
[----:B------:R-:W-:Y:S01]  /*10ce0*/  LDGSTS.E [R246+0x3800c], desc[UR60][R156.64], !P5 ;  /* 0x3800c0009cf67fae */ /* 0x000fe2000e92187c */
[----:B------:R-:W-:Y:S02]  /*10cf0*/  VIADD R240, R140, 0xffffff52 ;  /* 0xffffff528cf07836 */ /* 0x000fe40000000000 */
[----:B------:R-:W1:Y:S01]  /*10d00*/  LDC R140, c[0x0][0x230] ;  /* 0x00008c00ff8c7b82 */ /* 0x000e620000000800 */
[----:B------:R2:W-:Y:S04]  /*10d10*/  LDGSTS.E [R246+0x3c00c], desc[UR60][R124.64], !P5 ;  /* 0x3c00c0007cf67fae */ /* 0x0005e8000e92187c */
[----:B------:R-:W3:Y:S01]  /*10d20*/  LDL.LU.64 R60, [R1+0x390] ;  /* 0x00039000013c7983 */ /* 0x000ee20000300a00 */
[----:B------:R-:W-:-:S03]  /*10d30*/  ISETP.GE.U32.AND P0, PT, R240, 0x7ffffed3, PT ;  /* 0x7ffffed3f000780c */ /* 0x000fc60003f06070 */
[----:B------:R-:W3:Y:S01]  /*10d40*/  LDL.LU.64 R124, [R1+0x398] ;  /* 0x00039800017c7983 */ /* 0x000ee20000300a00 */
[----:B--2---:R-:W-:-:S03]  /*10d50*/  VIADD R246, R108, 0xffffff53 ;  /* 0xffffff536cf67836 */ /* 0x004fc60000000000 */
[----:B------:R-:W2:Y:S04]  /*10d60*/  LDL.LU.64 R108, [R1+0x3a0] ;  /* 0x0003a000016c7983 */ /* 0x000ea80000300a00 */
[----:B------:R-:W2:Y:S01]  /*10d70*/  LDL.LU.64 R242, [R1+0x3a8] ;  /* 0x0003a80001f27983 */ /* 0x000ea20000300a00 */
[----:B------:R-:W-:Y:S01]  /*10d80*/  ISETP.GE.U32.AND P6, PT, R246, 0x7ffffed4, PT ;  /* 0x7ffffed4f600780c */ /* 0x000fe20003fc6070 */
[----:B------:R-:W-:Y:S01]  /*10d90*/  VIADD R246, R11, 0xffffff51 ;  /* 0xffffff510bf67836 */ /* 0x000fe20000000000 */
[----:B----4-:R-:W-:Y:S01]  /*10da0*/  IADD3 R240, R10, -0xb0, RZ ;  /* 0xffffff500af07810 */ /* 0x010fe20007ffe0ff */
[----:B---3--:R-:W-:-:S04]  /*10db0*/  IMAD.WIDE R156, R2, 0x4, R92 ;  /* 0x00000004029c7825 */ /* 0x008fc800078e025c */
[C---:B------:R-:W-:Y:S01]  /*10dc0*/  IMAD.WIDE R28, R2.reuse, 0x4, R28 ;  /* 0x00000004021c7825 */ /* 0x040fe200078e021c */
[----:B------:R-:W-:Y:S04]  /*10dd0*/  STL.64 [R1+0x108], R156 ;  /* 0x0001089c01007387 */ /* 0x000fe80000100a00 */
[----:B------:R3:W-:Y:S01]  /*10de0*/  STL.64 [R1+0x110], R28 ;  /* 0x0001101c01007387 */ /* 0x0007e20000100a00 */
[----:B------:R-:W-:-:S03]  /*10df0*/  IMAD.WIDE R76, R2, 0x4, R76 ;  /* 0x00000004024c7825 */ /* 0x000fc600078e024c */
[----:B------:R-:W4:Y:S04]  /*10e00*/  LDL.LU.64 R92, [R1+0x468] ;  /* 0x00046800015c7983 */ /* 0x000f280000300a00 */
[----:B------:R1:W-:Y:S01]  /*10e10*/  LDGSTS.E [R247+0x20000], desc[UR60][R156.64], !P1 ;  /* 0x200000009cf77fae */ /* 0x0003e2000c92187c */
[----:B------:R-:W-:-:S03]  /*10e20*/  IMAD.WIDE R10, R2, 0x4, R44 ;  /* 0x00000004020a7825 */ /* 0x000fc600078e022c */
[----:B------:R-:W-:Y:S04]  /*10e30*/  LDGSTS.E [R247+0x24000], desc[UR60][R28.64], !P1 ;  /* 0x240000001cf77fae */ /* 0x000fe8000c92187c */
[----:B------:R-:W4:Y:S04]  /*10e40*/  LDL.LU.64 R44, [R1+0x460] ;  /* 0x00046000012c7983 */ /* 0x000f280000300a00 */
[----:B------:R1:W-:Y:S04]  /*10e50*/  STL.64 [R1+0x118], R76 ;  /* 0x0001184c01007387 */ /* 0x0003e80000100a00 */
[----:B------:R2:W-:Y:S04]  /*10e60*/  STL.64 [R1+0x120], R10 ;  /* 0x0001200a01007387 */ /* 0x0005e80000100a00 */
[----:B---3--:R-:W3:Y:S04]  /*10e70*/  LDL.LU.64 R28, [R1+0x458] ;  /* 0x00045800011c7983 */ /* 0x008ee80000300a00 */
[----:B------:R-:W-:Y:S01]  /*10e80*/  LDGSTS.E [R247+0x20004], desc[UR60][R76.64], !P3 ;  /* 0x200040004cf77fae */ /* 0x000fe2000d92187c */
[----:B------:R-:W-:-:S02]  /*10e90*/  ISETP.GE.U32.AND P4, PT, R9, 0x7ffffef2, PT ;  /* 0x7ffffef20900780c */ /* 0x000fc40003f86070 */
[----:B------:R-:W-:Y:S01]  /*10ea0*/  ISETP.GE.U32.AND P5, PT, R252, 0x7ffffef1, PT ;  /* 0x7ffffef1fc00780c */ /* 0x000fe20003fa6070 */
[----:B------:R-:W-:Y:S01]  /*10eb0*/  IMAD.WIDE R60, R2, 0x4, R60 ;  /* 0x00000004023c7825 */ /* 0x000fe200078e023c */
[----:B------:R-:W-:Y:S01]  /*10ec0*/  ISETP.GE.U32.AND P1, PT, R246, 0x7ffffed2, PT ;  /* 0x7ffffed2f600780c */ /* 0x000fe20003f26070 */
[----:B------:R2:W-:Y:S01]  /*10ed0*/  LDGSTS.E [R247+0x24004], desc[UR60][R10.64], !P3 ;  /* 0x240040000af77fae */ /* 0x0005e2000d92187c */
[----:B------:R-:W3:Y:S03]  /*10ee0*/  LDC R9, c[0x0][0x230] ;  /* 0x00008c00ff097b82 */ /* 0x000ee60000000800 */
[----:B-1----:R-:W3:Y:S01]  /*10ef0*/  LDL.LU.64 R76, [R1+0x450] ;  /* 0x00045000014c7983 */ /* 0x002ee20000300a00 */
[----:B------:R-:W-:-:S04]  /*10f00*/  IMAD.WIDE R188, R2, 0x4, R124 ;  /* 0x0000000402bc7825 */ /* 0x000fc800078e027c */
[----:B------:R-:W1:Y:S01]  /*10f10*/  LDC R252, c[0x0][0x230] ;  /* 0x00008c00fffc7b82 */ /* 0x000e620000000800 */
[----:B------:R2:W-:Y:S02]  /*10f20*/  STL.64 [R1+0x128], R60 ;  /* 0x0001283c01007387 */ /* 0x0005e40000100a00 */
[C---:B--2---:R-:W-:Y:S02]  /*10f30*/  IMAD.WIDE R172, R2.reuse, 0x4, R108 ;  /* 0x0000000402ac7825 */ /* 0x044fe400078e026c */
[----:B------:R-:W-:Y:S02]  /*10f40*/  STL.64 [R1+0x130], R188 ;  /* 0x000130bc01007387 */ /* 0x000fe40000100a00 */
[----:B------:R-:W-:Y:S01]  /*10f50*/  IMAD.WIDE R156, R2, 0x4, R242 ;  /* 0x00000004029c7825 */ /* 0x000fe200078e02f2 */
[----:B------:R-:W2:Y:S01]  /*10f60*/  LDC R11, c[0x0][0x230] ;  /* 0x00008c00ff0b7b82 */ /* 0x000ea20000000800 */
[----:B------:R-:W2:Y:S02]  /*10f70*/  LDL.LU.64 R124, [R1+0x448] ;  /* 0x00044800017c7983 */ /* 0x000ea40000300a00 */
[----:B------:R-:W-:-:S02]  /*10f80*/  VIADD R246, R141, 0xffffff33 ;  /* 0xffffff338df67836 */ /* 0x000fc40000000000 */
[----:B------:R-:W2:Y:S03]  /*10f90*/  LDL.LU.64 R108, [R1+0x440] ;  /* 0x00044000016c7983 */ /* 0x000ea60000300a00 */
[----:B------:R-:W1:Y:S01]  /*10fa0*/  LDC R10, c[0x0][0x230] ;  /* 0x00008c00ff0a7b82 */ /* 0x000e620000000800 */
[----:B------:R-:W-:Y:S04]  /*10fb0*/  STL.64 [R1+0x138], R172 ;  /* 0x000138ac01007387 */ /* 0x000fe80000100a00 */
[----:B------:R-:W-:Y:S04]  /*10fc0*/  LDGSTS.E [R247+0x20008], desc[UR60][R60.64], !P4 ;  /* 0x200080003cf77fae */ /* 0x000fe8000e12187c */
[----:B------:R4:W-:Y:S04]  /*10fd0*/  STL.64 [R1+0x140], R156 ;  /* 0x0001409c01007387 */ /* 0x0009e80000100a00 */
[----:B------:R-:W-:Y:S01]  /*10fe0*/  LDGSTS.E [R247+0x24008], desc[UR60][R188.64], !P4 ;  /* 0x24008000bcf77fae */ /* 0x000fe2000e12187c */
[----:B------:R-:W-:Y:S01]  /*10ff0*/  ISETP.GE.U32.AND P4, PT, R246, 0x7ffffeb4, PT ;  /* 0x7ffffeb4f600780c */ /* 0x000fe20003f86070 */
[----:B------:R-:W-:-:S02]  /*11000*/  VIADD R246, R140, 0xffffff31 ;  /* 0xffffff318cf67836 */ /* 0x000fc40000000000 */
[----:B------:R-:W2:Y:S04]  /*11010*/  LDL.LU.64 R60, [R1+0x438] ;  /* 0x00043800013c7983 */ /* 0x000ea80000300a00 */
[----:B------:R-:W-:Y:S04]  /*11020*/  LDGSTS.E [R247+0x2000c], desc[UR60][R172.64], !P5 ;  /* 0x2000c000acf77fae */ /* 0x000fe8000e92187c */
[----:B------:R-:W2:Y:S04]  /*11030*/  LDL.LU.64 R242, [R1+0x430] ;  /* 0x0004300001f27983 */ /* 0x000ea80000300a00 */
[----:B------:R4:W-:Y:S02]  /*11040*/  LDGSTS.E [R247+0x2400c], desc[UR60][R156.64], !P5 ;  /* 0x2400c0009cf77fae */ /* 0x0009e4000e92187c */
[----:B----4-:R-:W-:-:S05]  /*11050*/  IMAD.WIDE R156, R2, 0x4, R92 ;  /* 0x00000004029c7825 */ /* 0x010fca00078e025c */
[----:B------:R-:W-:Y:S01]  /*11060*/  LDGSTS.E [R247+0x28000], desc[UR60][R156.64], !P6 ;  /* 0x280000009cf77fae */ /* 0x000fe2000f12187c */
[----:B------:R-:W-:-:S03]  /*11070*/  IMAD.WIDE R140, R2, 0x4, R44 ;  /* 0x00000004028c7825 */ /* 0x000fc600078e022c */
[----:B------:R-:W4:Y:S04]  /*11080*/  LDL.LU.64 R44, [R1+0x428] ;  /* 0x00042800012c7983 */ /* 0x000f280000300a00 */
[----:B------:R-:W-:Y:S01]  /*11090*/  STL.64 [R1+0x308], R156 ;  /* 0x0003089c01007387 */ /* 0x000fe20000100a00 */
[----:B---3--:R-:W-:-:S03]  /*110a0*/  IMAD.WIDE R28, R2, 0x4, R28 ;  /* 0x00000004021c7825 */ /* 0x008fc600078e021c */
[----:B------:R-:W-:Y:S04]  /*110b0*/  STL.64 [R1+0x310], R140 ;  /* 0x0003108c01007387 */ /* 0x000fe80000100a00 */
[----:B------:R-:W3:Y:S04]  /*110c0*/  LDL.LU.64 R92, [R1+0x420] ;  /* 0x00042000015c7983 */ /* 0x000ee80000300a00 */
[----:B------:R1:W-:Y:S04]  /*110d0*/  STL.64 [R1+0x318], R28 ;  /* 0x0003181c01007387 */ /* 0x0003e80000100a00 */
[----:B------:R-:W-:Y:S01]  /*110e0*/  LDGSTS.E [R247+0x2c000], desc[UR60][R140.64], !P6 ;  /* 0x2c0000008cf77fae */ /* 0x000fe2000f12187c */
[----:B------:R-:W-:-:S03]  /*110f0*/  IMAD.WIDE R76, R2, 0x4, R76 ;  /* 0x00000004024c7825 */ /* 0x000fc600078e024c */
[----:B------:R-:W-:Y:S04]  /*11100*/  LDGSTS.E [R247+0x28004], desc[UR60][R28.64], !P0 ;  /* 0x280040001cf77fae */ /* 0x000fe8000c12187c */
[----:B------:R2:W-:Y:S01]  /*11110*/  STL.64 [R1+0x320], R76 ;  /* 0x0003204c01007387 */ /* 0x0005e20000100a00 */
[----:B------:R-:W-:Y:S02]  /*11120*/  ISETP.GE.U32.AND P3, PT, R240, 0x7ffffed1, PT ;  /* 0x7ffffed1f000780c */ /* 0x000fe40003f66070 */
[----:B------:R-:W-:Y:S01]  /*11130*/  ISETP.GE.U32.AND P6, PT, R246, 0x7ffffeb2, PT ;  /* 0x7ffffeb2f600780c */ /* 0x000fe20003fc6070 */
[----:B------:R2:W-:Y:S04]  /*11140*/  LDGSTS.E [R247+0x2c004], desc[UR60][R76.64], !P0 ;  /* 0x2c0040004cf77fae */ /* 0x0005e8000c12187c */
[----:B-1----:R-:W3:Y:S04]  /*11150*/  LDL.LU.64 R28, [R1+0x418] ;  /* 0x00041800011c7983 */ /* 0x002ee80000300a00 */
[----:B------:R-:W3:Y:S01]  /*11160*/  LDL.LU.64 R156, [R1+0x410] ;  /* 0x00041000019c7983 */ /* 0x000ee20000300a00 */
[----:B------:R-:W-:-:S02]  /*11170*/  VIADD R240, R8, 0xffffff32 ;  /* 0xffffff3208f07836 */ /* 0x000fc40000000000 */
[----:B--2---:R-:W-:Y:S01]  /*11180*/  IMAD.WIDE R124, R2, 0x4, R124 ;  /* 0x00000004027c7825 */ /* 0x004fe200078e027c */
[----:B------:R-:W1:Y:S02]  /*11190*/  LDC R8, c[0x0][0x230] ;  /* 0x00008c00ff087b82 */ /* 0x000e640000000800 */
[----:B------:R-:W-:Y:S02]  /*111a0*/  ISETP.GE.U32.AND P5, PT, R240, 0x7ffffeb3, PT ;  /* 0x7ffffeb3f000780c */ /* 0x000fe40003fa6070 */
[----:B------:R-:W-:Y:S01]  /*111b0*/  IADD3 R240, R9, -0xd0, RZ ;  /* 0xffffff3009f07810 */ /* 0x000fe20007ffe0ff */
[----:B------:R-:W-:Y:S01]  /*111c0*/  IMAD.WIDE R108, R2, 0x4, R108 ;  /* 0x00000004026c7825 */ /* 0x000fe200078e026c */
[----:B------:R-:W-:Y:S02]  /*111d0*/  LDGSTS.E [R247+0x28008], desc[UR60][R124.64], !P1 ;  /* 0x280080007cf77fae */ /* 0x000fe4000c92187c */
[----:B------:R-:W-:Y:S01]  /*111e0*/  ISETP.GE.U32.AND P0, PT, R240, 0x7ffffeb1, PT ;  /* 0x7ffffeb1f000780c */ /* 0x000fe20003f06070 */
[----:B------:R-:W-:Y:S01]  /*111f0*/  VIADD R246, R11, 0xffffff13 ;  /* 0xffffff130bf67836 */ /* 0x000fe20000000000 */
[----:B------:R2:W-:Y:S01]  /*11200*/  STL.64 [R1+0x328], R124 ;  /* 0x0003287c01007387 */ /* 0x0005e20000100a00 */
[----:B------:R-:W-:Y:S01]  /*11210*/  VIADD R240, R10, 0xffffff12 ;  /* 0xffffff120af07836 */ /* 0x000fe20000000000 */
[----:B------:R-:W1:Y:S01]  /*11220*/  LDC R77, c[0x0][0x230] ;  /* 0x00008c00ff4d7b82 */ /* 0x000e620000000800 */
[C---:B------:R-:W-:Y:S01]  /*11230*/  IMAD.WIDE R60, R2.reuse, 0x4, R60 ;  /* 0x00000004023c7825 */ /* 0x040fe200078e023c */
[----:B------:R-:W-:Y:S04]  /*11240*/  STL.64 [R1+0x330], R108 ;  /* 0x0003306c01007387 */ /* 0x000fe80000100a00 */
[----:B------:R3:W-:Y:S02]  /*11250*/  LDGSTS.E [R247+0x2c008], desc[UR60][R108.64], !P1 ;  /* 0x2c0080006cf77fae */ /* 0x0007e4000c92187c */
[----:B------:R-:W1:Y:S01]  /*11260*/  LDC R9, c[0x0][0x230] ;  /* 0x00008c00ff097b82 */ /* 0x000e620000000800 */
[C---:B------:R-:W-:Y:S01]  /*11270*/  IMAD.WIDE R10, R2.reuse, 0x4, R242 ;  /* 0x00000004020a7825 */ /* 0x040fe200078e02f2 */
[----:B------:R2:W-:Y:S04]  /*11280*/  STL.64 [R1+0x338], R60 ;  /* 0x0003383c01007387 */ /* 0x0005e80000100a00 */
[----:B------:R1:W-:Y:S02]  /*11290*/  STL.64 [R1+0x340], R10 ;  /* 0x0003400a01007387 */ /* 0x0003e40000100a00 */
[----:B------:R-:W1:Y:S02]  /*112a0*/  LDC R76, c[0x0][0x230] ;  /* 0x00008c00ff4c7b82 */ /* 0x000e640000000800 */
[----:B------:R-:W3:Y:S04]  /*112b0*/  LDL.LU.64 R242, [R1+0x408] ;  /* 0x0004080001f27983 */ /* 0x000ee80000300a00 */
[----:B------:R-:W-:Y:S04]  /*112c0*/  LDGSTS.E [R247+0x2800c], desc[UR60][R60.64], !P3 ;  /* 0x2800c0003cf77fae */ /* 0x000fe8000d92187c */
[----:B--2---:R-:W2:Y:S04]  /*112d0*/  LDL.LU.64 R124, [R1+0x3f8] ;  /* 0x0003f800017c7983 */ /* 0x004ea80000300a00 */
[----:B------:R1:W-:Y:S04]  /*112e0*/  LDGSTS.E [R247+0x2c00c], desc[UR60][R10.64], !P3 ;  /* 0x2c00c0000af77fae */ /* 0x0003e8000d92187c */
[----:B------:R-:W2:Y:S04]  /*112f0*/  LDL.LU.64 R60, [R1+0x3e8] ;  /* 0x0003e800013c7983 */ /* 0x000ea80000300a00 */
[----:B------:R-:W2:Y:S04]  /*11300*/  LDL.LU.64 R204, [R1+0x3d8] ;  /* 0x0003d80001cc7983 */ /* 0x000ea80000300a00 */
[----:B------:R-:W2:Y:S04]  /*11310*/  LDL.LU.64 R172, [R1+0x3c8] ;  /* 0x0003c80001ac7983 */ /* 0x000ea80000300a00 */
[----:B------:R-:W2:Y:S01]  /*11320*/  LDL.LU.64 R140, [R1+0x3b8] ;  /* 0x0003b800018c7983 */ /* 0x000ea20000300a00 */
[----:B----4-:R-:W-:-:S05]  /*11330*/  IMAD.WIDE R44, R2, 0x4, R44 ;  /* 0x00000004022c7825 */ /* 0x010fca00078e022c */
[----:B------:R4:W-:Y:S04]  /*11340*/  STL.64 [R1+0x900], R44 ;  /* 0x0009002c01007387 */ /* 0x0009e80000100a00 */
[----:B------:R-:W2:Y:S04]  /*11350*/  LDL.LU.64 R220, [R1+0x400] ;  /* 0x0004000001dc7983 */ /* 0x000ea80000300a00 */
[----:B------:R-:W-:Y:S01]  /*11360*/  LDGSTS.E [R247+0x30000], desc[UR60][R44.64], !P4 ;  /* 0x300000002cf77fae */ /* 0x000fe2000e12187c */
[----:B---3--:R-:W-:-:S05]  /*11370*/  IMAD.WIDE R108, R2, 0x4, R92 ;  /* 0x00000004026c7825 */ /* 0x008fca00078e025c */
[----:B------:R3:W-:Y:S04]  /*11380*/  STL.64 [R1+0x908], R108 ;  /* 0x0009086c01007387 */ /* 0x0007e80000100a00 */
[----:B------:R-:W-:Y:S01]  /*11390*/  LDGSTS.E [R247+0x34000], desc[UR60][R108.64], !P4 ;  /* 0x340000006cf77fae */ /* 0x000fe2000e12187c */
[----:B------:R-:W-:-:S03]  /*113a0*/  IMAD.WIDE R92, R2, 0x4, R28 ;  /* 0x00000004025c7825 */ /* 0x000fc600078e021c */
[----:B------:R-:W2:Y:S01]  /*113b0*/  LDL.LU.64 R28, [R1+0x3f0] ;  /* 0x0003f000011c7983 */ /* 0x000ea20000300a00 */
[----:B-1----:R-:W-:-:S03]  /*113c0*/  IMAD.WIDE R10, R2, 0x4, R156 ;  /* 0x00000004020a7825 */ /* 0x002fc600078e029c */
[----:B------:R1:W-:Y:S04]  /*113d0*/  STL.64 [R1+0x910], R92 ;  /* 0x0009105c01007387 */ /* 0x0003e80000100a00 */
[----:B----4-:R-:W4:Y:S04]  /*113e0*/  LDL.LU.64 R44, [R1+0x3e0] ;  /* 0x0003e000012c7983 */ /* 0x010f280000300a00 */
[----:B------:R1:W-:Y:S04]  /*113f0*/  STL.64 [R1+0x920], R10 ;  /* 0x0009200a01007387 */ /* 0x0003e80000100a00 */
[----:B------:R-:W4:Y:S04]  /*11400*/  LDL.LU.64 R188, [R1+0x3d0] ;  /* 0x0003d00001bc7983 */ /* 0x000f280000300a00 */
[----:B------:R-:W4:Y:S04]  /*11410*/  LDL.LU.64 R156, [R1+0x3c0] ;  /* 0x0003c000019c7983 */ /* 0x000f280000300a00 */
[----:B---3--:R-:W3:Y:S01]  /*11420*/  LDL.LU.64 R108, [R1+0x3b0] ;  /* 0x0003b000016c7983 */ /* 0x008ee20000300a00 */
[----:B------:R-:W-:-:S03]  /*11430*/  ISETP.GE.U32.AND P1, PT, R246, 0x7ffffe94, PT ;  /* 0x7ffffe94f600780c */ /* 0x000fc60003f26070 */
[----:B------:R1:W-:Y:S04]  /*11440*/  LDGSTS.E [R247+0x30004], desc[UR60][R92.64], !P5 ;  /* 0x300040005cf77fae */ /* 0x0003e8000e92187c */
[----:B------:R1:W-:Y:S01]  /*11450*/  LDGSTS.E [R247+0x34004], desc[UR60][R10.64], !P5 ;  /* 0x340040000af77fae */ /* 0x0003e2000e92187c */
[----:B------:R-:W-:-:S04]  /*11460*/  IMAD.WIDE R242, R2, 0x4, R242 ;  /* 0x0000000402f27825 */ /* 0x000fc800078e02f2 */
[----:B--2---:R-:W-:Y:S01]  /*11470*/  IMAD.WIDE R124, R2, 0x4, R124 ;  /* 0x00000004027c7825 */ /* 0x004fe200078e027c */
[----:B------:R-:W-:Y:S01]  /*11480*/  STL.64 [R1+0x928], R242 ;  /* 0x000928f201007387 */ /* 0x000fe20000100a00 */
[----:B------:R-:W-:Y:S01]  /*11490*/  ISETP.GE.U32.AND P3, PT, R240, 0x7ffffe93, PT ;  /* 0x7ffffe93f000780c */ /* 0x000fe20003f66070 */
[----:B-1----:R-:W1:Y:S01]  /*114a0*/  LDC R92, c[0x0][0x230] ;  /* 0x00008c00ff5c7b82 */ /* 0x002e620000000800 */
[C---:B------:R-:W-:Y:S01]  /*114b0*/  IMAD.WIDE R60, R2.reuse, 0x4, R60 ;  /* 0x00000004023c7825 */ /* 0x040fe200078e023c */
[----:B------:R2:W-:Y:S06]  /*114c0*/  STL.64 [R1+0x930], R124 ;  /* 0x0009307c01007387 */ /* 0x0005ec0000100a00 */
[----:B------:R-:W1:Y:S01]  /*114d0*/  LDC R11, c[0x0][0x230] ;  /* 0x00008c00ff0b7b82 */ /* 0x000e620000000800 */
[C---:B------:R-:W-:Y:S01]  /*114e0*/  IMAD.WIDE R204, R2.reuse, 0x4, R204 ;  /* 0x0000000402cc7825 */ /* 0x040fe200078e02cc */
[----:B------:R-:W-:Y:S03]  /*114f0*/  STL.64 [R1+0xad8], R60 ;  /* 0x000ad83c01007387 */ /* 0x000fe60000100a00 */
[C---:B------:R-:W-:Y:S01]  /*11500*/  IMAD.WIDE R172, R2.reuse, 0x4, R172 ;  /* 0x0000000402ac7825 */ /* 0x040fe200078e02ac */
[----:B------:R-:W-:Y:S02]  /*11510*/  STL.64 [R1+0xae8], R204 ;  /* 0x000ae8cc01007387 */ /* 0x000fe40000100a00 */
[----:B------:R-:W1:Y:S01]  /*11520*/  LDC R10, c[0x0][0x230] ;  /* 0x00008c00ff0a7b82 */ /* 0x000e620000000800 */
        /* <DEDUP_REMOVED lines=9> */
[C---:B----4-:R-:W-:Y:S01]  /*115c0*/  IMAD.WIDE R44, R2.reuse, 0x4, R44 ;  /* 0x00000004022c7825 */ /* 0x050fe200078e022c */
[----:B------:R4:W-:Y:S03]  /*115d0*/  STL.64 [R1+0x918], R28 ;  /* 0x0009181c01007387 */ /* 0x0009e60000100a00 */
[C---:B------:R-:W-:Y:S01]  /*115e0*/  IMAD.WIDE R188, R2.reuse, 0x4, R188 ;  /* 0x0000000402bc7825 */ /* 0x040fe200078e02bc */
[----:B------:R1:W-:Y:S03]  /*115f0*/  STL.64 [R1+0xac8], R44 ;  /* 0x000ac82c01007387 */ /* 0x0003e60000100a00 */
[C---:B------:R-:W-:Y:S01]  /*11600*/  IMAD.WIDE R156, R2.reuse, 0x4, R156 ;  /* 0x00000004029c7825 */ /* 0x040fe200078e029c */
[----:B------:R-:W-:Y:S03]  /*11610*/  STL.64 [R1+0xad0], R188 ;  /* 0x000ad0bc01007387 */ /* 0x000fe60000100a00 */
[----:B---3--:R-:W-:Y:S01]  /*11620*/  IMAD.WIDE R108, R2, 0x4, R108 ;  /* 0x00000004026c7825 */ /* 0x008fe200078e026c */
[----:B------:R-:W-:Y:S04]  /*11630*/  STL.64 [R1+0xae0], R156 ;  /* 0x000ae09c01007387 */ /* 0x000fe80000100a00 */
[----:B------:R3:W-:Y:S04]  /*11640*/  STL.64 [R1+0xaf0], R108 ;  /* 0x000af06c01007387 */ /* 0x0007e80000100a00 */
[----:B------:R3:W-:Y:S04]  /*11650*/  LDGSTS.E [R247+0x3400c], desc[UR60][R28.64], !P0 ;  /* 0x3400c0001cf77fae */ /* 0x0007e8000c12187c */
[----:B--2---:R-:W2:Y:S04]  /*11660*/  LDL.LU.64 R124, [R1+0x470] ;  /* 0x00047000017c7983 */ /* 0x004ea80000300a00 */
[----:B------:R-:W-:Y:S04]  /*11670*/  LDGSTS.E [R247+0x38000], desc[UR60][R60.64], !P1 ;  /* 0x380000003cf77fae */ /* 0x000fe8000c92187c */
[----:B----4-:R-:W3:Y:S04]  /*11680*/  LDL.LU.64 R28, [R1+0x478] ;  /* 0x00047800011c7983 */ /* 0x010ee80000300a00 */
[----:B------:R-:W-:Y:S04]  /*11690*/  LDGSTS.E [R247+0x3c000], desc[UR60][R44.64], !P1 ;  /* 0x3c0000002cf77fae */ /* 0x000fe8000c92187c */
[----:B------:R-:W4:Y:S01]  /*116a0*/  LDL.LU.64 R60, [R1+0x480] ;  /* 0x00048000013c7983 */ /* 0x000f220000300a00 */
[----:B------:R-:W-:Y:S01]  /*116b0*/  VIADD R246, R252, 0xffffff11 ;  /* 0xffffff11fcf67836 */ /* 0x000fe20000000000 */
[----:B------:R-:W-:Y:S01]  /*116c0*/  IADD3 R240, R8, -0xf0, RZ ;  /* 0xffffff1008f07810 */ /* 0x000fe20007ffe0ff */
[----:B------:R-:W4:Y:S01]  /*116d0*/  LDC R252, c[0x0][0x230] ;  /* 0x00008c00fffc7b82 */ /* 0x000f220000000800 */
[----:B------:R-:W-:Y:S04]  /*116e0*/  LDGSTS.E [R247+0x38004], desc[UR60][R204.64], !P3 ;  /* 0x38004000ccf77fae */ /* 0x000fe8000d92187c */
[----:B-1----:R-:W4:Y:S03]  /*116f0*/  LDL.LU.64 R44, [R1+0x488] ;  /* 0x00048800012c7983 */ /* 0x002f260000300a00 */
[----:B------:R-:W1:Y:S01]  /*11700*/  LDC R8, c[0x0][0x230] ;  /* 0x00008c00ff087b82 */ /* 0x000e620000000800 */
[----:B------:R-:W-:Y:S01]  /*11710*/  ISETP.GE.U32.AND P4, PT, R246, 0x7ffffe92, PT ;  /* 0x7ffffe92f600780c */ /* 0x000fe20003f86070 */
[----:B------:R-:W-:Y:S01]  /*11720*/  LDGSTS.E [R247+0x3c004], desc[UR60][R188.64], !P3 ;  /* 0x3c004000bcf77fae */ /* 0x000fe2000d92187c */
[----:B------:R-:W-:Y:S01]  /*11730*/  ISETP.GE.U32.AND P5, PT, R240, 0x7ffffe91, PT ;  /* 0x7ffffe91f000780c */ /* 0x000fe20003fa6070 */
[----:B------:R-:W-:-:S02]  /*11740*/  VIADD R246, R77, 0xffffff6f ;  /* 0xffffff6f4df67836 */ /* 0x000fc40000000000 */
[----:B------:R-:W-:Y:S02]  /*11750*/  VIADD R240, R9, 0xffffff6e ;  /* 0xffffff6e09f07836 */ /* 0x000fe40000000000 */
[----:B------:R-:W4:Y:S06]  /*11760*/  LDC R9, c[0x0][0x230] ;  /* 0x00008c00ff097b82 */ /* 0x000f2c0000000800 */
[----:B------:R-:W-:Y:S04]  /*11770*/  LDGSTS.E [R247+0x38008], desc[UR60][R172.64], !P4 ;  /* 0x38008000acf77fae */ /* 0x000fe8000e12187c */
[----:B------:R-:W-:Y:S04]  /*11780*/  LDGSTS.E [R247+0x3c008], desc[UR60][R156.64], !P4 ;  /* 0x3c0080009cf77fae */ /* 0x000fe8000e12187c */
[----:B------:R-:W-:Y:S01]  /*11790*/  LDGSTS.E [R247+0x3800c], desc[UR60][R140.64], !P5 ;  /* 0x3800c0008cf77fae */ /* 0x000fe2000e92187c */
[----:B------:R-:W-:-:S03]  /*117a0*/  ISETP.GE.U32.AND P1, PT, R246, 0x7ffffef0, PT ;  /* 0x7ffffef0f600780c */ /* 0x000fc60003f26070 */
[----:B------:R3:W-:Y:S01]  /*117b0*/  LDGSTS.E [R247+0x3c00c], desc[UR60][R108.64], !P5 ;  /* 0x3c00c0006cf77fae */ /* 0x0007e2000e92187c */
[----:B------:R-:W-:Y:S01]  /*117c0*/  ISETP.GE.U32.AND P3, PT, R240, 0x7ffffeef, PT ;  /* 0x7ffffeeff000780c */ /* 0x000fe20003f66070 */
[----:B------:R-:W-:Y:S02]  /*117d0*/  VIADD R246, R92, 0xffffff4f ;  /* 0xffffff4f5cf67836 */ /* 0x000fe40000000000 */
[----:B-1----:R-:W-:Y:S02]  /*117e0*/  VIADD R240, R8, 0xffffff4e ;  /* 0xffffff4e08f07836 */ /* 0x002fe40000000000 */
[----:B---3--:R-:W-:Y:S01]  /*117f0*/  IMAD.WIDE R28, R2, 0x4, R28 ;  /* 0x00000004021c7825 */ /* 0x008fe200078e021c */
[----:B------:R-:W-:Y:S01]  /*11800*/  IADD3 R247, R76, -0x94, RZ ;  /* 0xffffff6c4cf77810 */ /* 0x000fe20007ffe0ff */
[----:B------:R-:W1:Y:S01]  /*11810*/  LDC R140, c[0x0][0x230] ;  /* 0x00008c00ff8c7b82 */ /* 0x000e620000000800 */
[----:B------:R-:W3:Y:S04]  /*11820*/  LDL.LU.64 R76, [R1+0x490] ;  /* 0x00049000014c7983 */ /* 0x000ee80000300a00 */
[----:B------:R-:W3:Y:S01]  /*11830*/  LDL.LU.64 R108, [R1+0x498] ;  /* 0x00049800016c7983 */ /* 0x000ee20000300a00 */
[----:B--2---:R-:W-:Y:S01]  /*11840*/  IMAD.WIDE R156, R2, 0x4, R124 ;  /* 0x00000004029c7825 */ /* 0x004fe200078e027c */
[----:B------:R-:W-:Y:S01]  /*11850*/  ISETP.GE.U32.AND P6, PT, R246, 0x7ffffed0, PT ;  /* 0x7ffffed0f600780c */ /* 0x000fe20003fc6070 */
[----:B------:R-:W2:Y:S01]  /*11860*/  LDC R8, c[0x0][0x230] ;  /* 0x00008c00ff087b82 */ /* 0x000ea20000000800 */
[----:B------:R-:W2:Y:S01]  /*11870*/  LDL.LU.64 R92, [R1+0x4a0] ;  /* 0x0004a000015c7983 */ /* 0x000ea20000300a00 */
[----:B------:R-:W-:-:S03]  /*11880*/  ISETP.GE.U32.AND P0, PT, R240, 0x7ffffecf, PT ;  /* 0x7ffffecff000780c */ /* 0x000fc60003f06070 */
[----:B------:R-:W2:Y:S01]  /*11890*/  LDL.LU.64 R242, [R1+0x4a8] ;  /* 0x0004a80001f27983 */ /* 0x000ea20000300a00 */
[----:B------:R-:W-:Y:S01]  /*118a0*/  VIADD R246, R11, 0xffffff4d ;  /* 0xffffff4d0bf67836 */ /* 0x000fe20000000000 */
[----:B------:R-:W-:Y:S01]  /*118b0*/  IADD3 R240, R10, -0xb4, RZ ;  /* 0xffffff4c0af07810 */ /* 0x000fe20007ffe0ff */
[C---:B----4-:R-:W-:Y:S01]  /*118c0*/  IMAD.WIDE R124, R2.reuse, 0x4, R60 ;  /* 0x00000004027c7825 */ /* 0x050fe200078e023c */
[----:B------:R-:W-:Y:S03]  /*118d0*/  STL.64 [R1+0x148], R156 ;  /* 0x0001489c01007387 */ /* 0x000fe60000100a00 */
[----:B------:R-:W-:Y:S01]  /*118e0*/  IMAD.WIDE R10, R2, 0x4, R44 ;  /* 0x00000004020a7825 */ /* 0x000fe200078e022c */
[----:B------:R4:W-:Y:S04]  /*118f0*/  STL.64 [R1+0x150], R28 ;  /* 0x0001501c01007387 */ /* 0x0009e80000100a00 */
[----:B------:R-:W2:Y:S04]  /*11900*/  LDL.LU.64 R60, [R1+0x568] ;  /* 0x00056800013c7983 */ /* 0x000ea80000300a00 */
[----:B------:R-:W2:Y:S04]  /*11910*/  LDL.LU.64 R44, [R1+0x560] ;  /* 0x00056000012c7983 */ /* 0x000ea80000300a00 */
[----:B------:R1:W-:Y:S04]  /*11920*/  STL.64 [R1+0x158], R124 ;  /* 0x0001587c01007387 */ /* 0x0003e80000100a00 */
[----:B------:R-:W-:Y:S04]  /*11930*/  LDGSTS.E [R248+0x20000], desc[UR60][R156.64], !P1 ;  /* 0x200000009cf87fae */ /* 0x000fe8000c92187c */
[----:B------:R1:W-:Y:S04]  /*11940*/  STL.64 [R1+0x160], R10 ;  /* 0x0001600a01007387 */ /* 0x0003e80000100a00 */
[----:B------:R-:W-:Y:S04]  /*11950*/  LDGSTS.E [R248+0x24000], desc[UR60][R28.64], !P1 ;  /* 0x240000001cf87fae */ /* 0x000fe8000c92187c */
[----:B------:R-:W-:Y:S04]  /*11960*/  LDGSTS.E [R248+0x20004], desc[UR60][R124.64], !P3 ;  /* 0x200040007cf87fae */ /* 0x000fe8000d92187c */
[----:B----4-:R-:W4:Y:S04]  /*11970*/  LDL.LU.64 R28, [R1+0x558] ;  /* 0x00055800011c7983 */ /* 0x010f280000300a00 */
[----:B-1----:R-:W4:Y:S01]  /*11980*/  LDL.LU.64 R124, [R1+0x550] ;  /* 0x00055000017c7983 */ /* 0x002f220000300a00 */
[----:B------:R-:W-:Y:S01]  /*11990*/  VIADD R252, R252, 0xffffff6d ;  /* 0xffffff6dfcfc7836 */ /* 0x000fe20000000000 */
[----:B------:R-:W-:-:S02]  /*119a0*/  ISETP.GE.U32.AND P5, PT, R247, 0x7ffffeed, PT ;  /* 0x7ffffeedf700780c */ /* 0x000fc40003fa6070 */
[----:B------:R-:W-:Y:S01]  /*119b0*/  ISETP.GE.U32.AND P1, PT, R246, 0x7ffffece, PT ;  /* 0x7ffffecef600780c */ /* 0x000fe20003f26070 */
[----:B------:R1:W-:Y:S01]  /*119c0*/  LDGSTS.E [R248+0x24004], desc[UR60][R10.64], !P3 ;  /* 0x240040000af87fae */ /* 0x0003e2000d92187c */
[----:B------:R-:W-:Y:S01]  /*119d0*/  ISETP.GE.U32.AND P4, PT, R252, 0x7ffffeee, PT ;  /* 0x7ffffeeefc00780c */ /* 0x000fe20003f86070 */
[----:B------:R-:W-:Y:S01]  /*119e0*/  VIADD R246, R140, 0xffffff2f ;  /* 0xffffff2f8cf67836 */ /* 0x000fe20000000000 */
[----:B------:R-:W4:Y:S08]  /*119f0*/  LDC R252, c[0x0][0x230] ;  /* 0x00008c00fffc7b82 */ /* 0x000f300000000800 */
[----:B------:R-:W4:Y:S08]  /*11a00*/  LDC R247, c[0x0][0x230] ;  /* 0x00008c00fff77b82 */ /* 0x000f300000000800 */
[----:B-1----:R-:W1:Y:S08]  /*11a10*/  LDC R11, c[0x0][0x230] ;  /* 0x00008c00ff0b7b82 */ /* 0x002e700000000800 */
[----:B------:R-:W1:Y:S01]  /*11a20*/  LDC R10, c[0x0][0x230] ;  /* 0x00008c00ff0a7b82 */ /* 0x000e620000000800 */
[----:B---3--:R-:W-:-:S04]  /*11a30*/  IMAD.WIDE R76, R2, 0x4, R76 ;  /* 0x00000004024c7825 */ /* 0x008fc800078e024c */
[C---:B------:R-:W-:Y:S01]  /*11a40*/  IMAD.WIDE R172, R2.reuse, 0x4, R108 ;  /* 0x0000000402ac7825 */ /* 0x040fe200078e026c */
[----:B------:R3:W-:Y:S03]  /*11a50*/  STL.64 [R1+0x168], R76 ;  /* 0x0001684c01007387 */ /* 0x0007e60000100a00 */
[C---:B--2---:R-:W-:Y:S01]  /*11a60*/  IMAD.WIDE R156, R2.reuse, 0x4, R92 ;  /* 0x00000004029c7825 */ /* 0x044fe200078e025c */
[----:B------:R-:W-:Y:S03]  /*11a70*/  STL.64 [R1+0x170], R172 ;  /* 0x000170ac01007387 */ /* 0x000fe60000100a00 */
[C---:B------:R-:W-:Y:S01]  /*11a80*/  IMAD.WIDE R140, R2.reuse, 0x4, R242 ;  /* 0x00000004028c7825 */ /* 0x040fe200078e02f2 */
[----:B------:R-:W2:Y:S04]  /*11a90*/  LDL.LU.64 R108, [R1+0x548] ;  /* 0x00054800016c7983 */ /* 0x000ea80000300a00 */
[----:B------:R-:W2:Y:S04]  /*11aa0*/  LDL.LU.64 R92, [R1+0x540] ;  /* 0x00054000015c7983 */ /* 0x000ea80000300a00 */
[----:B------:R1:W-:Y:S04]  /*11ab0*/  STL.64 [R1+0x178], R156 ;  /* 0x0001789c01007387 */ /* 0x0003e80000100a00 */
[----:B------:R-:W-:Y:S04]  /*11ac0*/  LDGSTS.E [R248+0x20008], desc[UR60][R76.64], !P4 ;  /* 0x200080004cf87fae */ /* 0x000fe8000e12187c */
[----:B------:R1:W-:Y:S04]  /*11ad0*/  STL.64 [R1+0x180], R140 ;  /* 0x0001808c01007387 */ /* 0x0003e80000100a00 */
[----:B------:R-:W-:Y:S04]  /*11ae0*/  LDGSTS.E [R248+0x24008], desc[UR60][R172.64], !P4 ;  /* 0x24008000acf87fae */ /* 0x000fe8000e12187c */
[----:B---3--:R-:W3:Y:S04]  /*11af0*/  LDL.LU.64 R76, [R1+0x538] ;  /* 0x00053800014c7983 */ /* 0x008ee80000300a00 */
[----:B------:R-:W3:Y:S04]  /*11b00*/  LDL.LU.64 R242, [R1+0x530] ;  /* 0x0005300001f27983 */ /* 0x000ee80000300a00 */
[----:B------:R1:W-:Y:S04]  /*11b10*/  LDGSTS.E [R248+0x2000c], desc[UR60][R156.64], !P5 ;  /* 0x2000c0009cf87fae */ /* 0x0003e8000e92187c */
[----:B------:R4:W-:Y:S01]  /*11b20*/  LDGSTS.E [R248+0x2400c], desc[UR60][R140.64], !P5 ;  /* 0x2400c0008cf87fae */ /* 0x0009e2000e92187c */
[----:B-1----:R-:W-:-:S03]  /*11b30*/  IMAD.WIDE R156, R2, 0x4, R60 ;  /* 0x00000004029c7825 */ /* 0x002fc600078e023c */
[----:B------:R-:W3:Y:S01]  /*11b40*/  LDL.LU.64 R60, [R1+0x528] ;  /* 0x00052800013c7983 */ /* 0x000ee20000300a00 */
[----:B----4-:R-:W-:-:S03]  /*11b50*/  IMAD.WIDE R140, R2, 0x4, R44 ;  /* 0x00000004028c7825 */ /* 0x010fc600078e022c */
[----:B------:R-:W-:Y:S01]  /*11b60*/  STL.64 [R1+0x378], R156 ;  /* 0x0003789c01007387 */ /* 0x000fe20000100a00 */
[----:B------:R-:W-:-:S03]  /*11b70*/  IMAD.WIDE R28, R2, 0x4, R28 ;  /* 0x00000004021c7825 */ /* 0x000fc600078e021c */
[----:B------:R-:W-:Y:S01]  /*11b80*/  STL.64 [R1+0x380], R140 ;  /* 0x0003808c01007387 */ /* 0x000fe20000100a00 */
[----:B------:R-:W-:-:S03]  /*11b90*/  IMAD.WIDE R124, R2, 0x4, R124 ;  /* 0x00000004027c7825 */ /* 0x000fc600078e027c */
[----:B------:R-:W4:Y:S04]  /*11ba0*/  LDL.LU.64 R44, [R1+0x520] ;  /* 0x00052000012c7983 */ /* 0x000f280000300a00 */
[----:B------:R-:W-:Y:S04]  /*11bb0*/  LDGSTS.E [R248+0x28000], desc[UR60][R156.64], !P6 ;  /* 0x280000009cf87fae */ /* 0x000fe8000f12187c */
[----:B------:R1:W-:Y:S04]  /*11bc0*/  STL.64 [R1+0x448], R28 ;  /* 0x0004481c01007387 */ /* 0x0003e80000100a00 */
[----:B------:R-:W-:Y:S04]  /*11bd0*/  LDGSTS.E [R248+0x2c000], desc[UR60][R140.64], !P6 ;  /* 0x2c0000008cf87fae */ /* 0x000fe8000f12187c */
[----:B------:R1:W-:Y:S04]  /*11be0*/  STL.64 [R1+0x450], R124 ;  /* 0x0004507c01007387 */ /* 0x0003e80000100a00 */
[----:B------:R-:W-:Y:S04]  /*11bf0*/  LDGSTS.E [R248+0x28004], desc[UR60][R28.64], !P0 ;  /* 0x280040001cf87fae */ /* 0x000fe8000c12187c */
[----:B------:R-:W-:Y:S04]  /*11c00*/  LDGSTS.E [R248+0x2c004], desc[UR60][R124.64], !P0 ;  /* 0x2c0040007cf87fae */ /* 0x000fe8000c12187c */
[----:B-1----:R-:W4:Y:S04]  /*11c10*/  LDL.LU.64 R28, [R1+0x518] ;  /* 0x00051800011c7983 */ /* 0x002f280000300a00 */
[----:B------:R-:W4:Y:S01]  /*11c20*/  LDL.LU.64 R124, [R1+0x510] ;  /* 0x00051000017c7983 */ /* 0x000f220000300a00 */
[----:B------:R-:W-:Y:S01]  /*11c30*/  ISETP.GE.U32.AND P3, PT, R240, 0x7ffffecd, PT ;  /* 0x7ffffecdf000780c */ /* 0x000fe20003f66070 */
[----:B------:R-:W-:Y:S01]  /*11c40*/  VIADD R240, R9, 0xffffff2e ;  /* 0xffffff2e09f07836 */ /* 0x000fe20000000000 */
[----:B------:R-:W-:Y:S01]  /*11c50*/  ISETP.GE.U32.AND P4, PT, R246, 0x7ffffeb0, PT ;  /* 0x7ffffeb0f600780c */ /* 0x000fe20003f86070 */
[----:B------:R-:W-:Y:S01]  /*11c60*/  VIADD R246, R252, 0xffffff2d ;  /* 0xffffff2dfcf67836 */ /* 0x000fe20000000000 */
[----:B------:R-:W1:Y:S02]  /*11c70*/  LDC R9, c[0x0][0x230] ;  /* 0x00008c00ff097b82 */ /* 0x000e640000000800 */
[----:B------:R-:W-:-:S02]  /*11c80*/  ISETP.GE.U32.AND P5, PT, R240, 0x7ffffeaf, PT ;  /* 0x7ffffeaff000780c */ /* 0x000fc40003fa6070 */
[----:B------:R-:W-:Y:S02]  /*11c90*/  IADD3 R240, R8, -0xd4, RZ ;  /* 0xffffff2c08f07810 */ /* 0x000fe40007ffe0ff */
[----:B------:R-:W-:Y:S01]  /*11ca0*/  ISETP.GE.U32.AND P6, PT, R246, 0x7ffffeae, PT ;  /* 0x7ffffeaef600780c */ /* 0x000fe20003fc6070 */
[----:B------:R-:W-:Y:S01]  /*11cb0*/  VIADD R246, R11, 0xffffff0f ;  /* 0xffffff0f0bf67836 */ /* 0x000fe20000000000 */
[----:B------:R-:W-:Y:S01]  /*11cc0*/  ISETP.GE.U32.AND P0, PT, R240, 0x7ffffead, PT ;  /* 0x7ffffeadf000780c */ /* 0x000fe20003f06070 */
[----:B------:R-:W-:Y:S01]  /*11cd0*/  VIADD R240, R10, 0xffffff0e ;  /* 0xffffff0e0af07836 */ /* 0x000fe20000000000 */
[----:B------:R-:W1:Y:S08]  /*11ce0*/  LDC R252, c[0x0][0x230] ;  /* 0x00008c00fffc7b82 */ /* 0x000e700000000800 */
[----:B------:R-:W1:Y:S01]  /*11cf0*/  LDC R8, c[0x0][0x230] ;  /* 0x00008c00ff087b82 */ /* 0x000e620000000800 */
[----:B--2---:R-:W-:-:S04]  /*11d00*/  IMAD.WIDE R108, R2, 0x4, R108 ;  /* 0x00000004026c7825 */ /* 0x004fc800078e026c */
[C---:B------:R-:W-:Y:S01]  /*11d10*/  IMAD.WIDE R92, R2.reuse, 0x4, R92 ;  /* 0x00000004025c7825 */ /* 0x040fe200078e025c */
[----:B------:R2:W-:Y:S04]  /*11d20*/  STL.64 [R1+0x458], R108 ;  /* 0x0004586c01007387 */ /* 0x0005e80000100a00 */
[----:B------:R-:W-:Y:S04]  /*11d30*/  STL.64 [R1+0x460], R92 ;  /* 0x0004605c01007387 */ /* 0x000fe80000100a00 */
[----:B------:R-:W-:Y:S04]  /*11d40*/  LDGSTS.E [R248+0x28008], desc[UR60][R108.64], !P1 ;  /* 0x280080006cf87fae */ /* 0x000fe8000c92187c */
[----:B------:R4:W-:Y:S01]  /*11d50*/  LDGSTS.E [R248+0x2c008], desc[UR60][R92.64], !P1 ;  /* 0x2c0080005cf87fae */ /* 0x0009e2000c92187c */
[----:B---3--:R-:W-:-:S04]  /*11d60*/  IMAD.WIDE R76, R2, 0x4, R76 ;  /* 0x00000004024c7825 */ /* 0x008fc800078e024c */
[C---:B------:R-:W-:Y:S01]  /*11d70*/  IMAD.WIDE R10, R2.reuse, 0x4, R242 ;  /* 0x00000004020a7825 */ /* 0x040fe200078e02f2 */
[----:B------:R3:W-:Y:S04]  /*11d80*/  STL.64 [R1+0x468], R76 ;  /* 0x0004684c01007387 */ /* 0x0007e80000100a00 */
[----:B------:R1:W-:Y:S04]  /*11d90*/  STL.64 [R1+0x470], R10 ;  /* 0x0004700a01007387 */ /* 0x0003e80000100a00 */
[----:B------:R-:W4:Y:S04]  /*11da0*/  LDL.LU.64 R242, [R1+0x508] ;  /* 0x0005080001f27983 */ /* 0x000f280000300a00 */
[----:B------:R-:W-:Y:S04]  /*11db0*/  LDGSTS.E [R248+0x2800c], desc[UR60][R76.64], !P3 ;  /* 0x2800c0004cf87fae */ /* 0x000fe8000d92187c */
[----:B--2---:R-:W2:Y:S01]  /*11dc0*/  LDL.LU.64 R108, [R1+0x4f8] ;  /* 0x0004f800016c7983 */ /* 0x004ea20000300a00 */
[----:B------:R-:W-:-:S03]  /*11dd0*/  IMAD.WIDE R60, R2, 0x4, R60 ;  /* 0x00000004023c7825 */ /* 0x000fc600078e023c */
[----:B------:R1:W-:Y:S04]  /*11de0*/  LDGSTS.E [R248+0x2c00c], desc[UR60][R10.64], !P3 ;  /* 0x2c00c0000af87fae */ /* 0x0003e8000d92187c */
[----:B---3--:R-:W3:Y:S04]  /*11df0*/  LDL.LU.64 R76, [R1+0x4e8] ;  /* 0x0004e800014c7983 */ /* 0x008ee80000300a00 */
[----:B------:R-:W3:Y:S01]  /*11e00*/  LDL.LU.64 R204, [R1+0x4d8] ;  /* 0x0004d80001cc7983 */ /* 0x000ee20000300a00 */
[----:B----4-:R-:W-:-:S03]  /*11e10*/  IMAD.WIDE R92, R2, 0x4, R44 ;  /* 0x00000004025c7825 */ /* 0x010fc600078e022c */
[----:B------:R-:W4:Y:S04]  /*11e20*/  LDL.LU.64 R172, [R1+0x4c8] ;  /* 0x0004c80001ac7983 */ /* 0x000f280000300a00 */
[----:B------:R-:W4:Y:S04]  /*11e30*/  LDL.LU.64 R140, [R1+0x4b8] ;  /* 0x0004b800018c7983 */ /* 0x000f280000300a00 */
[----:B------:R1:W-:Y:S04]  /*11e40*/  STL.64 [R1+0x548], R60 ;  /* 0x0005483c01007387 */ /* 0x0003e80000100a00 */
[----:B------:R-:W4:Y:S04]  /*11e50*/  LDL.LU.64 R220, [R1+0x500] ;  /* 0x0005000001dc7983 */ /* 0x000f280000300a00 */
[----:B------:R2:W-:Y:S04]  /*11e60*/  STL.64 [R1+0x550], R92 ;  /* 0x0005505c01007387 */ /* 0x0005e80000100a00 */
[----:B------:R-:W4:Y:S04]  /*11e70*/  LDL.LU.64 R44, [R1+0x4f0] ;  /* 0x0004f000012c7983 */ /* 0x000f280000300a00 */
[----:B------:R-:W-:Y:S01]  /*11e80*/  LDGSTS.E [R248+0x30000], desc[UR60][R60.64], !P4 ;  /* 0x300000003cf87fae */ /* 0x000fe2000e12187c */
[----:B------:R-:W-:Y:S01]  /*11e90*/  IMAD.WIDE R28, R2, 0x4, R28 ;  /* 0x00000004021c7825 */ /* 0x000fe200078e021c */
[----:B------:R-:W-:-:S02]  /*11ea0*/  ISETP.GE.U32.AND P1, PT, R246, 0x7ffffe90, PT ;  /* 0x7ffffe90f600780c */ /* 0x000fc40003f26070 */
[----:B------:R2:W-:Y:S01]  /*11eb0*/  LDGSTS.E [R248+0x34000], desc[UR60][R92.64], !P4 ;  /* 0x340000005cf87fae */ /* 0x0005e2000e12187c */
[----:B-1----:R-:W-:-:S03]  /*11ec0*/  IMAD.WIDE R10, R2, 0x4, R124 ;  /* 0x00000004020a7825 */ /* 0x002fc600078e027c */
[----:B------:R1:W-:Y:S04]  /*11ed0*/  STL.64 [R1+0x558], R28 ;  /* 0x0005581c01007387 */ /* 0x0003e80000100a00 */
[----:B------:R-:W4:Y:S04]  /*11ee0*/  LDL.LU.64 R60, [R1+0x4e0] ;  /* 0x0004e000013c7983 */ /* 0x000f280000300a00 */
[----:B------:R-:W-:Y:S01]  /*11ef0*/  STL.64 [R1+0x560], R10 ;  /* 0x0005600a01007387 */ /* 0x000fe20000100a00 */
[----:B------:R-:W-:-:S03]  /*11f00*/  IMAD.WIDE R242, R2, 0x4, R242 ;  /* 0x0000000402f27825 */ /* 0x000fc600078e02f2 */
[----:B------:R-:W4:Y:S01]  /*11f10*/  LDL.LU.64 R188, [R1+0x4d0] ;  /* 0x0004d00001bc7983 */ /* 0x000f220000300a00 */
[----:B--2---:R-:W-:-:S03]  /*11f20*/  IMAD.WIDE R108, R2, 0x4, R108 ;  /* 0x00000004026c7825 */ /* 0x004fc600078e026c */
[----:B------:R-:W2:Y:S01]  /*11f30*/  LDL.LU.64 R156, [R1+0x4c0] ;  /* 0x0004c000019c7983 */ /* 0x000ea20000300a00 */
[----:B------:R-:W-:Y:S01]  /*11f40*/  ISETP.GE.U32.AND P3, PT, R240, 0x7ffffe8f, PT ;  /* 0x7ffffe8ff000780c */ /* 0x000fe20003f66070 */
[----:B------:R-:W2:Y:S02]  /*11f50*/  LDC R92, c[0x0][0x230] ;  /* 0x00008c00ff5c7b82 */ /* 0x000ea40000000800 */
[----:B------:R-:W2:Y:S01]  /*11f60*/  LDL.LU.64 R124, [R1+0x4b0] ;  /* 0x0004b000017c7983 */ /* 0x000ea20000300a00 */
[----:B---3--:R-:W-:-:S03]  /*11f70*/  IMAD.WIDE R76, R2, 0x4, R76 ;  /* 0x00000004024c7825 */ /* 0x008fc600078e024c */
[----:B------:R3:W-:Y:S01]  /*11f80*/  STL.64 [R1+0x568], R242 ;  /* 0x000568f201007387 */ /* 0x0007e20000100a00 */
[----:B------:R-:W-:-:S03]  /*11f90*/  IMAD.WIDE R204, R2, 0x4, R204 ;  /* 0x0000000402cc7825 */ /* 0x000fc600078e02cc */
[----:B------:R2:W-:Y:S01]  /*11fa0*/  STL.64 [R1+0x8f0], R108 ;  /* 0x0008f06c01007387 */ /* 0x0005e20000100a00 */
[----:B----4-:R-:W-:-:S03]  /*11fb0*/  IMAD.WIDE R172, R2, 0x4, R172 ;  /* 0x0000000402ac7825 */ /* 0x010fc600078e02ac */
[----:B------:R-:W-:Y:S01]  /*11fc0*/  STL.64 [R1+0xa98], R76 ;  /* 0x000a984c01007387 */ /* 0x000fe20000100a00 */
[----:B------:R-:W-:-:S03]  /*11fd0*/  IMAD.WIDE R140, R2, 0x4, R140 ;  /* 0x00000004028c7825 */ /* 0x000fc600078e028c */
[----:B------:R-:W-:Y:S01]  /*11fe0*/  STL.64 [R1+0xaa8], R204 ;  /* 0x000aa8cc01007387 */ /* 0x000fe20000100a00 */
[----:B------:R-:W-:-:S03]  /*11ff0*/  IMAD.WIDE R220, R2, 0x4, R220 ;  /* 0x0000000402dc7825 */ /* 0x000fc600078e02dc */
[----:B------:R-:W-:Y:S04]  /*12000*/  STL.64 [R1+0xab8], R172 ;  /* 0x000ab8ac01007387 */ /* 0x000fe80000100a00 */
[----:B------:R-:W-:Y:S01]  /*12010*/  STL.64 [R1+0x8e0], R220 ;  /* 0x0008e0dc01007387 */ /* 0x000fe20000100a00 */
[----:B------:R-:W-:-:S03]  /*12020*/  IMAD.WIDE R44, R2, 0x4, R44 ;  /* 0x00000004022c7825 */ /* 0x000fc600078e022c */
[----:B------:R1:W-:Y:S04]  /*12030*/  LDGSTS.E [R248+0x30004], desc[UR60][R28.64], !P5 ;  /* 0x300040001cf87fae */ /* 0x0003e8000e92187c */
[----:B------:R-:W-:Y:S04]  /*12040*/  STL.64 [R1+0xac0], R140 ;  /* 0x000ac08c01007387 */ /* 0x000fe80000100a00 */
[----:B------:R4:W-:Y:S04]  /*12050*/  LDGSTS.E [R248+0x34004], desc[UR60][R10.64], !P5 ;  /* 0x340040000af87fae */ /* 0x0009e8000e92187c */
[----:B------:R4:W-:Y:S01]  /*12060*/  STL.64 [R1+0x8e8], R44 ;  /* 0x0008e82c01007387 */ /* 0x0009e20000100a00 */
[----:B------:R-:W-:Y:S01]  /*12070*/  VIADD R246, R247, 0xffffff0d ;  /* 0xffffff0df7f67836 */ /* 0x000fe20000000000 */
[----:B-1----:R-:W1:Y:S02]  /*12080*/  LDC R28, c[0x0][0x230] ;  /* 0x00008c00ff1c7b82 */ /* 0x002e640000000800 */
[----:B------:R-:W-:Y:S01]  /*12090*/  LDGSTS.E [R248+0x30008], desc[UR60][R242.64], !P6 ;  /* 0x30008000f2f87fae */ /* 0x000fe2000f12187c */
[----:B------:R-:W-:-:S03]  /*120a0*/  IMAD.WIDE R60, R2, 0x4, R60 ;  /* 0x00000004023c7825 */ /* 0x000fc600078e023c */
[----:B------:R-:W-:Y:S02]  /*120b0*/  LDGSTS.E [R248+0x34008], desc[UR60][R220.64], !P6 ;  /* 0x34008000dcf87fae */ /* 0x000fe4000f12187c */
[----:B------:R-:W1:Y:S02]  /*120c0*/  LDC R247, c[0x0][0x230] ;  /* 0x00008c00fff77b82 */ /* 0x000e640000000800 */
[----:B------:R1:W-:Y:S04]  /*120d0*/  STL.64 [R1+0xa88], R60 ;  /* 0x000a883c01007387 */ /* 0x0003e80000100a00 */
[----:B---3--:R-:W3:Y:S01]  /*120e0*/  LDL.LU.64 R242, [R1+0x1050] ;  /* 0x0010500001f27983 */ /* 0x008ee20000300a00 */
[----:B------:R-:W-:-:S03]  /*120f0*/  IMAD.WIDE R188, R2, 0x4, R188 ;  /* 0x0000000402bc7825 */ /* 0x000fc600078e02bc */
[----:B------:R-:W-:Y:S01]  /*12100*/  LDGSTS.E [R248+0x3000c], desc[UR60][R108.64], !P0 ;  /* 0x3000c0006cf87fae */ /* 0x000fe2000c12187c */
[----:B--2---:R-:W-:-:S03]  /*12110*/  IMAD.WIDE R156, R2, 0x4, R156 ;  /* 0x00000004029c7825 */ /* 0x004fc600078e029c */
[----:B------:R-:W-:Y:S01]  /*12120*/  STL.64 [R1+0xa90], R188 ;  /* 0x000a90bc01007387 */ /* 0x000fe20000100a00 */
[----:B------:R-:W-:Y:S01]  /*12130*/  IADD3 R240, R9, -0xf4, RZ ;  /* 0xffffff0c09f07810 */ /* 0x000fe20007ffe0ff */
[----:B----4-:R-:W2:Y:S01]  /*12140*/  LDC R11, c[0x0][0x230] ;  /* 0x00008c00ff0b7b82 */ /* 0x010ea20000000800 */
[----:B------:R-:W-:Y:S01]  /*12150*/  IMAD.WIDE R124, R2, 0x4, R124 ;  /* 0x00000004027c7825 */ /* 0x000fe200078e027c */
[----:B------:R-:W-:Y:S04]  /*12160*/  STL.64 [R1+0xaa0], R156 ;  /* 0x000aa09c01007387 */ /* 0x000fe80000100a00 */
[----:B------:R4:W-:Y:S01]  /*12170*/  STL.64 [R1+0xab0], R124 ;  /* 0x000ab07c01007387 */ /* 0x0009e20000100a00 */
[----:B------:R-:W-:Y:S01]  /*12180*/  ISETP.GE.U32.AND P4, PT, R246, 0x7ffffe8e, PT ;  /* 0x7ffffe8ef600780c */ /* 0x000fe20003f86070 */
[----:B------:R-:W3:Y:S02]  /*12190*/  LDC R10, c[0x0][0x230] ;  /* 0x00008c00ff0a7b82 */ /* 0x000ee40000000800 */
[----:B------:R-:W-:Y:S04]  /*121a0*/  LDGSTS.E [R248+0x3400c], desc[UR60][R44.64], !P0 ;  /* 0x3400c0002cf87fae */ /* 0x000fe8000c12187c */
[----:B------:R-:W2:Y:S02]  /*121b0*/  LDL.LU.64 R108, [R1+0x570] ;  /* 0x00057000016c7983 */ /* 0x000ea40000300a00 */
[----:B------:R-:W3:Y:S02]  /*121c0*/  LDC R9, c[0x0][0x230] ;  /* 0x00008c00ff097b82 */ /* 0x000ee40000000800 */
[----:B------:R-:W-:Y:S04]  /*121d0*/  LDGSTS.E [R248+0x38000], desc[UR60][R76.64], !P1 ;  /* 0x380000004cf87fae */ /* 0x000fe8000c92187c */
[----:B------:R-:W3:Y:S04]  /*121e0*/  LDL.LU.64 R44, [R1+0x578] ;  /* 0x00057800012c7983 */ /* 0x000ee80000300a00 */
[----:B------:R-:W-:Y:S04]  /*121f0*/  LDGSTS.E [R248+0x3c000], desc[UR60][R60.64], !P1 ;  /* 0x3c0000003cf87fae */ /* 0x000fe8000c92187c */
[----:B------:R-:W3:Y:S01]  /*12200*/  LDL.LU.64 R76, [R1+0x580] ;  /* 0x00058000014c7983 */ /* 0x000ee20000300a00 */
[----:B------:R-:W-:-:S03]  /*12210*/  ISETP.GE.U32.AND P5, PT, R240, 0x7ffffe8d, PT ;  /* 0x7ffffe8df000780c */ /* 0x000fc60003fa6070 */
[----:B------:R-:W-:Y:S04]  /*12220*/  LDGSTS.E [R248+0x38004], desc[UR60][R204.64], !P3 ;  /* 0x38004000ccf87fae */ /* 0x000fe8000d92187c */
[----:B-1----:R-:W3:Y:S01]  /*12230*/  LDL.LU.64 R60, [R1+0x588] ;  /* 0x00058800013c7983 */ /* 0x002ee20000300a00 */
[----:B------:R-:W-:Y:S02]  /*12240*/  VIADD R246, R252, 0xffffff6b ;  /* 0xffffff6bfcf67836 */ /* 0x000fe40000000000 */
[----:B------:R-:W-:Y:S01]  /*12250*/  VIADD R240, R8, 0xffffff6a ;  /* 0xffffff6a08f07836 */ /* 0x000fe20000000000 */
[----:B------:R-:W-:Y:S01]  /*12260*/  LDGSTS.E [R248+0x3c004], desc[UR60][R188.64], !P3 ;  /* 0x3c004000bcf87fae */ /* 0x000fe2000d92187c */
[----:B------:R-:W1:Y:S03]  /*12270*/  LDC R252, c[0x0][0x230] ;  /* 0x00008c00fffc7b82 */ /* 0x000e660000000800 */
[----:B------:R-:W-:Y:S04]  /*12280*/  LDGSTS.E [R248+0x38008], desc[UR60][R172.64], !P4 ;  /* 0x38008000acf87fae */ /* 0x000fe8000e12187c */
[----:B------:R-:W-:Y:S01]  /*12290*/  LDGSTS.E [R248+0x3c008], desc[UR60][R156.64], !P4 ;  /* 0x3c0080009cf87fae */ /* 0x000fe2000e12187c */
[----:B------:R-:W-:Y:S01]  /*122a0*/  ISETP.GE.U32.AND P1, PT, R246, 0x7ffffeec, PT ;  /* 0x7ffffeecf600780c */ /* 0x000fe20003f26070 */
[----:B------:R-:W1:Y:S02]  /*122b0*/  LDC R8, c[0x0][0x230] ;  /* 0x00008c00ff087b82 */ /* 0x000e640000000800 */
[----:B------:R-:W-:Y:S04]  /*122c0*/  LDGSTS.E [R248+0x3800c], desc[UR60][R140.64], !P5 ;  /* 0x3800c0008cf87fae */ /* 0x000fe8000e92187c */
[----:B------:R4:W-:Y:S01]  /*122d0*/  LDGSTS.E [R248+0x3c00c], desc[UR60][R124.64], !P5 ;  /* 0x3c00c0007cf87fae */ /* 0x0009e2000e92187c */
[----:B------:R-:W-:Y:S01]  /*122e0*/  ISETP.GE.U32.AND P3, PT, R240, 0x7ffffeeb, PT ;  /* 0x7ffffeebf000780c */ /* 0x000fe20003f66070 */
[----:B------:R-:W-:-:S02]  /*122f0*/  VIADD R246, R92, 0xffffff4b ;  /* 0xffffff4b5cf67836 */ /* 0x000fc40000000000 */
[----:B----4-:R-:W-:Y:S01]  /*12300*/  VIADD R248, R247, 0xffffff69 ;  /* 0xffffff69f7f87836 */ /* 0x010fe20000000000 */
[----:B------:R-:W-:Y:S02]  /*12310*/  IADD3 R247, R28, -0x98, RZ ;  /* 0xffffff681cf77810 */ /* 0x000fe40007ffe0ff */
[----:B------:R-:W4:Y:S04]  /*12320*/  LDL.LU.64 R28, [R1+0x590] ;  /* 0x00059000011c7983 */ /* 0x000f280000300a00 */
[----:B------:R-:W4:Y:S04]  /*12330*/  LDL.LU.64 R140, [R1+0x598] ;  /* 0x00059800018c7983 */ /* 0x000f280000300a00 */
[----:B------:R-:W4:Y:S04]  /*12340*/  LDL.LU.64 R124, [R1+0x5a0] ;  /* 0x0005a000017c7983 */ /* 0x000f280000300a00 */
[----:B------:R-:W4:Y:S01]  /*12350*/  LDL.LU.64 R92, [R1+0x5a8] ;  /* 0x0005a800015c7983 */ /* 0x000f220000300a00 */
[----:B--2---:R-:W-:-:S04]  /*12360*/  IMAD.WIDE R172, R2, 0x4, R108 ;  /* 0x0000000402ac7825 */ /* 0x004fc800078e026c */
[C---:B---3--:R-:W-:Y:S01]  /*12370*/  IMAD.WIDE R44, R2.reuse, 0x4, R44 ;  /* 0x00000004022c7825 */ /* 0x048fe200078e022c */
[----:B------:R-:W-:Y:S04]  /*12380*/  STL.64 [R1+0x188], R172 ;  /* 0x000188ac01007387 */ /* 0x000fe80000100a00 */
[----:B------:R2:W-:Y:S01]  /*12390*/  STL.64 [R1+0x190], R44 ;  /* 0x0001902c01007387 */ /* 0x0005e20000100a00 */
[----:B------:R-:W-:-:S03]  /*123a0*/  IMAD.WIDE R156, R2, 0x4, R76 ;  /* 0x00000004029c7825 */ /* 0x000fc600078e024c */
[----:B------:R3:W-:Y:S04]  /*123b0*/  LDGSTS.E [R249+0x20000], desc[UR60][R172.64], !P1 ;  /* 0x20000000acf97fae */ /* 0x0007e8000c92187c */
[----:B------:R-:W3:Y:S01]  /*123c0*/  LDL.LU.64 R76, [R1+0x668] ;  /* 0x00066800014c7983 */ /* 0x000ee20000300a00 */
[----:B------:R-:W-:-:S03]  /*123d0*/  IMAD.WIDE R108, R2, 0x4, R60 ;  /* 0x00000004026c7825 */ /* 0x000fc600078e023c */
[----:B------:R-:W-:Y:S04]  /*123e0*/  LDGSTS.E [R249+0x24000], desc[UR60][R44.64], !P1 ;  /* 0x240000002cf97fae */ /* 0x000fe8000c92187c */
[----:B------:R-:W3:Y:S04]  /*123f0*/  LDL.LU.64 R60, [R1+0x660] ;  /* 0x00066000013c7983 */ /* 0x000ee80000300a00 */
[----:B------:R-:W-:Y:S04]  /*12400*/  STL.64 [R1+0x198], R156 ;  /* 0x0001989c01007387 */ /* 0x000fe80000100a00 */
[----:B------:R1:W-:Y:S04]  /*12410*/  STL.64 [R1+0x1a0], R108 ;  /* 0x0001a06c01007387 */ /* 0x0003e80000100a00 */
[----:B------:R3:W-:Y:S04]  /*12420*/  LDGSTS.E [R249+0x20004], desc[UR60][R156.64], !P3 ;  /* 0x200040009cf97fae */ /* 0x0007e8000d92187c */
[----:B--2---:R-:W2:Y:S04]  /*12430*/  LDL.LU.64 R44, [R1+0x658] ;  /* 0x00065800012c7983 */ /* 0x004ea80000300a00 */
[----:B------:R-:W-:Y:S04]  /*12440*/  LDGSTS.E [R249+0x24004], desc[UR60][R108.64], !P3 ;  /* 0x240040006cf97fae */ /* 0x000fe8000d92187c */
[----:B-1----:R-:W2:Y:S01]  /*12450*/  LDL.LU.64 R108, [R1+0x650] ;  /* 0x00065000016c7983 */ /* 0x002ea20000300a00 */
[----:B------:R-:W-:Y:S01]  /*12460*/  ISETP.GE.U32.AND P4, PT, R248, 0x7ffffeea, PT ;  /* 0x7ffffeeaf800780c */ /* 0x000fe20003f86070 */
[C---:B----4-:R-:W-:Y:S01]  /*12470*/  IMAD.WIDE R28, R2.reuse, 0x4, R28 ;  /* 0x00000004021c7825 */ /* 0x050fe200078e021c */
[----:B------:R-:W-:Y:S01]  /*12480*/  ISETP.GE.U32.AND P5, PT, R247, 0x7ffffee9, PT ;  /* 0x7ffffee9f700780c */ /* 0x000fe20003fa6070 */
[----:B------:R-:W1:Y:S02]  /*12490*/  LDC R248, c[0x0][0x230] ;  /* 0x00008c00fff87b82 */ /* 0x000e640000000800 */
[----:B------:R-:W-:Y:S01]  /*124a0*/  IMAD.WIDE R140, R2, 0x4, R140 ;  /* 0x00000004028c7825 */ /* 0x000fe200078e028c */
[----:B------:R4:W-:Y:S03]  /*124b0*/  STL.64 [R1+0x1a8], R28 ;  /* 0x0001a81c01007387 */ /* 0x0009e60000100a00 */
[----:B------:R-:W-:-:S02]  /*124c0*/  VIADD R240, R11, 0xffffff4a ;  /* 0xffffff4a0bf07836 */ /* 0x000fc40000000000 */
[----:B---3--:R-:W-:Y:S01]  /*124d0*/  IMAD.WIDE R172, R2, 0x4, R124 ;  /* 0x0000000402ac7825 */ /* 0x008fe200078e027c */
[----:B------:R3:W-:Y:S01]  /*124e0*/  STL.64 [R1+0x1b0], R140 ;  /* 0x0001b08c01007387 */ /* 0x0007e20000100a00 */
[----:B------:R-:W-:Y:S01]  /*124f0*/  ISETP.GE.U32.AND P6, PT, R246, 0x7ffffecc, PT ;  /* 0x7ffffeccf600780c */ /* 0x000fe20003fc6070 */
[----:B------:R-:W1:Y:S01]  /*12500*/  LDC R11, c[0x0][0x230] ;  /* 0x00008c00ff0b7b82 */ /* 0x000e620000000800 */
[----:B------:R-:W-:Y:S01]  /*12510*/  IMAD.WIDE R156, R2, 0x4, R92 ;  /* 0x00000004029c7825 */ /* 0x000fe200078e025c */
[----:B------:R-:W2:Y:S01]  /*12520*/  LDL.LU.64 R124, [R1+0x648] ;  /* 0x00064800017c7983 */ /* 0x000ea20000300a00 */
[----:B------:R-:W-:-:S03]  /*12530*/  ISETP.GE.U32.AND P0, PT, R240, 0x7ffffecb, PT ;  /* 0x7ffffecbf000780c */ /* 0x000fc60003f06070 */
[----:B------:R-:W2:Y:S02]  /*12540*/  LDL.LU.64 R92, [R1+0x640] ;  /* 0x00064000015c7983 */ /* 0x000ea40000300a00 */
[----:B------:R-:W1:Y:S02]  /*12550*/  LDC R247, c[0x0][0x230] ;  /* 0x00008c00fff77b82 */ /* 0x000e640000000800 */
[----:B------:R1:W-:Y:S04]  /*12560*/  STL.64 [R1+0x1b8], R172 ;  /* 0x0001b8ac01007387 */ /* 0x0003e80000100a00 */
[----:B------:R-:W-:Y:S04]  /*12570*/  LDGSTS.E [R249+0x20008], desc[UR60][R28.64], !P4 ;  /* 0x200080001cf97fae */ /* 0x000fe8000e12187c */
[----:B------:R1:W-:Y:S04]  /*12580*/  STL.64 [R1+0x1c0], R156 ;  /* 0x0001c09c01007387 */ /* 0x0003e80000100a00 */
[----:B------:R-:W-:Y:S04]  /*12590*/  LDGSTS.E [R249+0x24008], desc[UR60][R140.64], !P4 ;  /* 0x240080008cf97fae */ /* 0x000fe8000e12187c */
[----:B----4-:R-:W4:Y:S04]  /*125a0*/  LDL.LU.64 R28, [R1+0x638] ;  /* 0x00063800011c7983 */ /* 0x010f280000300a00 */
[----:B------:R1:W-:Y:S04]  /*125b0*/  LDGSTS.E [R249+0x2000c], desc[UR60][R172.64], !P5 ;  /* 0x2000c000acf97fae */ /* 0x0003e8000e92187c */
[----:B---3--:R-:W3:Y:S04]  /*125c0*/  LDL.LU.64 R140, [R1+0x630] ;  /* 0x00063000018c7983 */ /* 0x008ee80000300a00 */
[----:B------:R1:W-:Y:S02]  /*125d0*/  LDGSTS.E [R249+0x2400c], desc[UR60][R156.64], !P5 ;  /* 0x2400c0009cf97fae */ /* 0x0003e4000e92187c */
[----:B-1----:R-:W-:-:S02]  /*125e0*/  IMAD.WIDE R172, R2, 0x4, R76 ;  /* 0x0000000402ac7825 */ /* 0x002fc400078e024c */
[----:B------:R-:W3:Y:S02]  /*125f0*/  LDL.LU.64 R76, [R1+0x628] ;  /* 0x00062800014c7983 */ /* 0x000ee40000300a00 */
[C---:B------:R-:W-:Y:S02]  /*12600*/  IMAD.WIDE R156, R2.reuse, 0x4, R60 ;  /* 0x00000004029c7825 */ /* 0x040fe400078e023c */
[----:B------:R-:W-:Y:S04]  /*12610*/  STL.64 [R1+0x388], R172 ;  /* 0x000388ac01007387 */ /* 0x000fe80000100a00 */
[----:B------:R-:W-:Y:S04]  /*12620*/  STL.64 [R1+0x390], R156 ;  /* 0x0003909c01007387 */ /* 0x000fe80000100a00 */
[----:B------:R-:W3:Y:S04]  /*12630*/  LDL.LU.64 R60, [R1+0x620] ;  /* 0x00062000013c7983 */ /* 0x000ee80000300a00 */
[----:B------:R-:W-:Y:S01]  /*12640*/  LDGSTS.E [R249+0x28000], desc[UR60][R172.64], !P6 ;  /* 0x28000000acf97fae */ /* 0x000fe2000f12187c */
[----:B--2---:R-:W-:-:S03]  /*12650*/  IMAD.WIDE R44, R2, 0x4, R44 ;  /* 0x00000004022c7825 */ /* 0x004fc600078e022c */
[----:B------:R-:W-:Y:S04]  /*12660*/  LDGSTS.E [R249+0x2c000], desc[UR60][R156.64], !P6 ;  /* 0x2c0000009cf97fae */ /* 0x000fe8000f12187c */
[----:B------:R1:W-:Y:S04]  /*12670*/  STL.64 [R1+0x398], R44 ;  /* 0x0003982c01007387 */ /* 0x0003e80000100a00 */
[----:B------:R-:W-:Y:S01]  /*12680*/  LDGSTS.E [R249+0x28004], desc[UR60][R44.64], !P0 ;  /* 0x280040002cf97fae */ /* 0x000fe2000c12187c */
[----:B------:R-:W-:-:S05]  /*12690*/  IMAD.WIDE R108, R2, 0x4, R108 ;  /* 0x00000004026c7825 */ /* 0x000fca00078e026c */
[----:B------:R2:W-:Y:S04]  /*126a0*/  STL.64 [R1+0x3a0], R108 ;  /* 0x0003a06c01007387 */ /* 0x0005e80000100a00 */
[----:B-1----:R-:W3:Y:S04]  /*126b0*/  LDL.LU.64 R44, [R1+0x618] ;  /* 0x00061800012c7983 */ /* 0x002ee80000300a00 */
[----:B------:R-:W-:Y:S04]  /*126c0*/  LDGSTS.E [R249+0x2c004], desc[UR60][R108.64], !P0 ;  /* 0x2c0040006cf97fae */ /* 0x000fe8000c12187c */
[----:B--2---:R-:W2:Y:S01]  /*126d0*/  LDL.LU.64 R108, [R1+0x610] ;  /* 0x00061000016c7983 */ /* 0x004ea20000300a00 */
[----:B------:R-:W-:-:S02]  /*126e0*/  VIADD R246, R10, 0xffffff49 ;  /* 0xffffff490af67836 */ /* 0x000fc40000000000 */
[----:B------:R-:W1:Y:S01]  /*126f0*/  LDC R10, c[0x0][0x230] ;  /* 0x00008c00ff0a7b82 */ /* 0x000e620000000800 */
[----:B------:R-:W-:Y:S02]  /*12700*/  IADD3 R240, R9, -0xb8, RZ ;  /* 0xffffff4809f07810 */ /* 0x000fe40007ffe0ff */
[----:B------:R-:W-:-:S05]  /*12710*/  ISETP.GE.U32.AND P1, PT, R246, 0x7ffffeca, PT ;  /* 0x7ffffecaf600780c */ /* 0x000fca0003f26070 */
[----:B------:R-:W3:Y:S01]  /*12720*/  LDC R9, c[0x0][0x230] ;  /* 0x00008c00ff097b82 */ /* 0x000ee20000000800 */
[----:B------:R-:W-:Y:S01]  /*12730*/  ISETP.GE.U32.AND P3, PT, R240, 0x7ffffec9, PT ;  /* 0x7ffffec9f000780c */ /* 0x000fe20003f66070 */
[----:B------:R-:W-:Y:S02]  /*12740*/  VIADD R246, R252, 0xffffff2b ;  /* 0xffffff2bfcf67836 */ /* 0x000fe40000000000 */
[----:B------:R-:W-:-:S04]  /*12750*/  VIADD R240, R8, 0xffffff2a ;  /* 0xffffff2a08f07836 */ /* 0x000fc80000000000 */
[----:B------:R-:W3:Y:S01]  /*12760*/  LDC R8, c[0x0][0x230] ;  /* 0x00008c00ff087b82 */ /* 0x000ee20000000800 */
[----:B------:R-:W-:Y:S01]  /*12770*/  ISETP.GE.U32.AND P4, PT, R246, 0x7ffffeac, PT ;  /* 0x7ffffeacf600780c */ /* 0x000fe20003f86070 */
[----:B------:R-:W-:Y:S01]  /*12780*/  VIADD R246, R248, 0xffffff29 ;  /* 0xffffff29f8f67836 */ /* 0x000fe20000000000 */
[----:B------:R-:W-:Y:S01]  /*12790*/  ISETP.GE.U32.AND P5, PT, R240, 0x7ffffeab, PT ;  /* 0x7ffffeabf000780c */ /* 0x000fe20003fa6070 */
[----:B------:R-:W-:Y:S01]  /*127a0*/  IMAD.WIDE R124, R2, 0x4, R124 ;  /* 0x00000004027c7825 */ /* 0x000fe200078e027c */
[----:B------:R-:W-:Y:S02]  /*127b0*/  IADD3 R240, R11, -0xd8, RZ ;  /* 0xffffff280bf07810 */ /* 0x000fe40007ffe0ff */
[----:B------:R-:W-:Y:S01]  /*127c0*/  ISETP.GE.U32.AND P6, PT, R246, 0x7ffffeaa, PT ;  /* 0x7ffffeaaf600780c */ /* 0x000fe20003fc6070 */
[----:B------:R-:W-:Y:S01]  /*127d0*/  IMAD.WIDE R92, R2, 0x4, R92 ;  /* 0x00000004025c7825 */ /* 0x000fe200078e025c */
[----:B------:R-:W-:Y:S01]  /*127e0*/  STL.64 [R1+0x3a8], R124 ;  /* 0x0003a87c01007387 */ /* 0x000fe20000100a00 */
[----:B------:R-:W2:Y:S02]  /*127f0*/  LDC R248, c[0x0][0x230] ;  /* 0x00008c00fff87b82 */ /* 0x000ea40000000800 */
[----:B-1----:R-:W-:Y:S01]  /*12800*/  VIADD R246, R10, 0xffffff0b ;  /* 0xffffff0b0af67836 */ /* 0x002fe20000000000 */
[----:B------:R-:W-:Y:S01]  /*12810*/  LDGSTS.E [R249+0x28008], desc[UR60][R124.64], !P1 ;  /* 0x280080007cf97fae */ /* 0x000fe2000c92187c */
[----:B----4-:R-:W-:Y:S01]  /*12820*/  IMAD.WIDE R28, R2, 0x4, R28 ;  /* 0x00000004021c7825 */ /* 0x010fe200078e021c */
[----:B------:R-:W-:-:S02]  /*12830*/  ISETP.GE.U32.AND P0, PT, R240, 0x7ffffea9, PT ;  /* 0x7ffffea9f000780c */ /* 0x000fc40003f06070 */
[----:B------:R-:W-:Y:S01]  /*12840*/  STL.64 [R1+0x3b0], R92 ;  /* 0x0003b05c01007387 */ /* 0x000fe20000100a00 */
[----:B---3--:R-:W-:Y:S01]  /*12850*/  IMAD.WIDE R10, R2, 0x4, R140 ;  /* 0x00000004020a7825 */ /* 0x008fe200078e028c */
[----:B------:R-:W1:Y:S02]  /*12860*/  LDC R252, c[0x0][0x230] ;  /* 0x00008c00fffc7b82 */ /* 0x000e640000000800 */
[----:B------:R-:W-:Y:S01]  /*12870*/  LDGSTS.E [R249+0x2c008], desc[UR60][R92.64], !P1 ;  /* 0x2c0080005cf97fae */ /* 0x000fe2000c92187c */
[----:B------:R-:W-:-:S03]  /*12880*/  VIADD R240, R9, 0xffffff0a ;  /* 0xffffff0a09f07836 */ /* 0x000fc60000000000 */
[----:B------:R3:W-:Y:S04]  /*12890*/  STL.64 [R1+0x3b8], R28 ;  /* 0x0003b81c01007387 */ /* 0x0007e80000100a00 */
[----:B------:R4:W-:Y:S04]  /*128a0*/  STL.64 [R1+0x3c0], R10 ;  /* 0x0003c00a01007387 */ /* 0x0009e80000100a00 */
[----:B------:R-:W-:Y:S04]  /*128b0*/  LDGSTS.E [R249+0x2800c], desc[UR60][R28.64], !P3 ;  /* 0x2800c0001cf97fae */ /* 0x000fe8000d92187c */
[----:B------:R4:W-:Y:S01]  /*128c0*/  LDGSTS.E [R249+0x2c00c], desc[UR60][R10.64], !P3 ;  /* 0x2c00c0000af97fae */ /* 0x0009e2000d92187c */
[----:B------:R-:W-:-:S03]  /*128d0*/  ISETP.GE.U32.AND P3, PT, R240, 0x7ffffe8b, PT ;  /* 0x7ffffe8bf000780c */ /* 0x000fc60003f66070 */
[----:B---3--:R-:W3:Y:S04]  /*128e0*/  LDL.LU.64 R28, [R1+0x608] ;  /* 0x00060800011c7983 */ /* 0x008ee80000300a00 */
[----:B------:R-:W3:Y:S04]  /*128f0*/  LDL.LU.64 R156, [R1+0x5f8] ;  /* 0x0005f800019c7983 */ /* 0x000ee80000300a00 */
[----:B------:R-:W3:Y:S01]  /*12900*/  LDL.LU.64 R92, [R1+0x5e8] ;  /* 0x0005e800015c7983 */ /* 0x000ee20000300a00 */
[----:B------:R-:W-:-:S03]  /*12910*/  IADD3 R240, R8, -0xf8, RZ ;  /* 0xffffff0808f07810 */ /* 0x000fc60007ffe0ff */
[----:B------:R-:W3:Y:S04]  /*12920*/  LDL.LU.64 R204, [R1+0x5d8] ;  /* 0x0005d80001cc7983 */ /* 0x000ee80000300a00 */
[----:B------:R-:W3:Y:S04]  /*12930*/  LDL.LU.64 R172, [R1+0x5c8] ;  /* 0x0005c80001ac7983 */ /* 0x000ee80000300a00 */
[----:B------:R-:W3:Y:S01]  /*12940*/  LDL.LU.64 R124, [R1+0x5b8] ;  /* 0x0005b800017c7983 */ /* 0x000ee20000300a00 */
[----:B------:R-:W-:-:S05]  /*12950*/  IMAD.WIDE R76, R2, 0x4, R76 ;  /* 0x00000004024c7825 */ /* 0x000fca00078e024c */
[----:B------:R-:W-:Y:S04]  /*12960*/  STL.64 [R1+0x588], R76 ;  /* 0x0005884c01007387 */ /* 0x000fe80000100a00 */
[----:B------:R-:W3:Y:S04]  /*12970*/  LDL.LU.64 R220, [R1+0x600] ;  /* 0x0006000001dc7983 */ /* 0x000ee80000300a00 */
[----:B------:R-:W-:Y:S01]  /*12980*/  LDGSTS.E [R249+0x30000], desc[UR60][R76.64], !P4 ;  /* 0x300000004cf97fae */ /* 0x000fe2000e12187c */
[----:B------:R-:W-:-:S05]  /*12990*/  IMAD.WIDE R60, R2, 0x4, R60 ;  /* 0x00000004023c7825 */ /* 0x000fca00078e023c */
[----:B------:R1:W-:Y:S01]  /*129a0*/  STL.64 [R1+0x590], R60 ;  /* 0x0005903c01007387 */ /* 0x0003e20000100a00 */
[----:B------:R-:W-:-:S03]  /*129b0*/  ISETP.GE.U32.AND P1, PT, R246, 0x7ffffe8c, PT ;  /* 0x7ffffe8cf600780c */ /* 0x000fc60003f26070 */
[----:B------:R1:W-:Y:S01]  /*129c0*/  LDGSTS.E [R249+0x34000], desc[UR60][R60.64], !P4 ;  /* 0x340000003cf97fae */ /* 0x0003e2000e12187c */
[C---:B----4-:R-:W-:Y:S01]  /*129d0*/  IMAD.WIDE R10, R2.reuse, 0x4, R44 ;  /* 0x00000004020a7825 */ /* 0x050fe200078e022c */
[----:B-1----:R-:W1:Y:S02]  /*129e0*/  LDC R60, c[0x0][0x230] ;  /* 0x00008c00ff3c7b82 */ /* 0x002e640000000800 */
[----:B------:R-:W4:Y:S04]  /*129f0*/  LDL.LU.64 R44, [R1+0x5f0] ;  /* 0x0005f000012c7983 */ /* 0x000f280000300a00 */
[----:B------:R3:W-:Y:S04]  /*12a00*/  STL.64 [R1+0x598], R10 ;  /* 0x0005980a01007387 */ /* 0x0007e80000100a00 */
[----:B------:R-:W4:Y:S04]  /*12a10*/  LDL.LU.64 R76, [R1+0x5e0] ;  /* 0x0005e000014c7983 */ /* 0x000f280000300a00 */
[----:B------:R3:W-:Y:S01]  /*12a20*/  LDGSTS.E [R249+0x30004], desc[UR60][R10.64], !P5 ;  /* 0x300040000af97fae */ /* 0x0007e2000e92187c */
[----:B--2---:R-:W-:-:S05]  /*12a30*/  IMAD.WIDE R8, R2, 0x4, R108 ;  /* 0x0000000402087825 */ /* 0x004fca00078e026c */
[----:B------:R2:W-:Y:S04]  /*12a40*/  STL.64 [R1+0x5a0], R8 ;  /* 0x0005a00801007387 */ /* 0x0005e80000100a00 */
[----:B------:R-:W4:Y:S01]  /*12a50*/  LDL.LU.64 R188, [R1+0x5d0] ;  /* 0x0005d00001bc7983 */ /* 0x000f220000300a00 */
[----:B---3--:R-:W-:-:S03]  /*12a60*/  IMAD.WIDE R28, R2, 0x4, R28 ;  /* 0x00000004021c7825 */ /* 0x008fc600078e021c */
[----:B------:R-:W3:Y:S01]  /*12a70*/  LDL.LU.64 R140, [R1+0x5c0] ;  /* 0x0005c000018c7983 */ /* 0x000ee20000300a00 */
[----:B------:R-:W1:Y:S03]  /*12a80*/  LDC R11, c[0x0][0x230] ;  /* 0x00008c00ff0b7b82 */ /* 0x000e660000000800 */
[----:B------:R-:W3:Y:S01]  /*12a90*/  LDL.LU.64 R108, [R1+0x5b0] ;  /* 0x0005b000016c7983 */ /* 0x000ee20000300a00 */
[----:B------:R-:W-:-:S04]  /*12aa0*/  IMAD.WIDE R156, R2, 0x4, R156 ;  /* 0x00000004029c7825 */ /* 0x000fc800078e029c */
[C---:B------:R-:W-:Y:S01]  /*12ab0*/  IMAD.WIDE R92, R2.reuse, 0x4, R92 ;  /* 0x00000004025c7825 */ /* 0x040fe200078e025c */
[----:B------:R4:W-:Y:S01]  /*12ac0*/  STL.64 [R1+0x5a8], R28 ;  /* 0x0005a81c01007387 */ /* 0x0009e20000100a00 */
[----:B------:R-:W1:Y:S02]  /*12ad0*/  LDC R10, c[0x0][0x230] ;  /* 0x00008c00ff0a7b82 */ /* 0x000e640000000800 */
[C---:B------:R-:W-:Y:S01]  /*12ae0*/  IMAD.WIDE R204, R2.reuse, 0x4, R204 ;  /* 0x0000000402cc7825 */ /* 0x040fe200078e02cc */
[----:B------:R3:W-:Y:S03]  /*12af0*/  STL.64 [R1+0x650], R156 ;  /* 0x0006509c01007387 */ /* 0x0007e60000100a00 */
[C---:B------:R-:W-:Y:S01]  /*12b00*/  IMAD.WIDE R172, R2.reuse, 0x4, R172 ;  /* 0x0000000402ac7825 */ /* 0x040fe200078e02ac */
[----:B------:R-:W-:Y:S03]  /*12b10*/  STL.64 [R1+0xa58], R92 ;  /* 0x000a585c01007387 */ /* 0x000fe60000100a00 */
[C---:B------:R-:W-:Y:S01]  /*12b20*/  IMAD.WIDE R124, R2.reuse, 0x4, R124 ;  /* 0x00000004027c7825 */ /* 0x040fe200078e027c */
[----:B------:R-:W-:Y:S04]  /*12b30*/  STL.64 [R1+0xa68], R204 ;  /* 0x000a68cc01007387 */ /* 0x000fe80000100a00 */
[----:B------:R-:W-:Y:S04]  /*12b40*/  STL.64 [R1+0xa78], R172 ;  /* 0x000a78ac01007387 */ /* 0x000fe80000100a00 */
[----:B------:R2:W-:Y:S04]  /*12b50*/  LDGSTS.E [R249+0x34004], desc[UR60][R8.64], !P5 ;  /* 0x3400400008f97fae */ /* 0x0005e8000e92187c */
[----:B------:R-:W-:Y:S01]  /*12b60*/  LDGSTS.E [R249+0x30008], desc[UR60][R28.64], !P6 ;  /* 0x300080001cf97fae */ /* 0x000fe2000f12187c */
[C---:B------:R-:W-:Y:S01]  /*12b70*/  IMAD.WIDE R220, R2.reuse, 0x4, R220 ;  /* 0x0000000402dc7825 */ /* 0x040fe200078e02dc */
[----:B--2---:R-:W2:Y:S04]  /*12b80*/  LDC R9, c[0x0][0x230] ;  /* 0x00008c00ff097b82 */ /* 0x004ea80000000800 */
[----:B------:R-:W-:Y:S04]  /*12b90*/  STL.64 [R1+0x5b8], R220 ;  /* 0x0005b8dc01007387 */ /* 0x000fe80000100a00 */
[----:B------:R-:W-:Y:S01]  /*12ba0*/  STL.64 [R1+0xa80], R124 ;  /* 0x000a807c01007387 */ /* 0x000fe20000100a00 */
[----:B------:R-:W-:Y:S01]  /*12bb0*/  VIADD R246, R247, 0xffffff09 ;  /* 0xffffff09f7f67836 */ /* 0x000fe20000000000 */
[----:B------:R-:W2:Y:S02]  /*12bc0*/  LDC R8, c[0x0][0x230] ;  /* 0x00008c00ff087b82 */ /* 0x000ea40000000800 */
[----:B------:R-:W-:Y:S04]  /*12bd0*/  LDGSTS.E [R249+0x34008], desc[UR60][R220.64], !P6 ;  /* 0x34008000dcf97fae */ /* 0x000fe8000f12187c */
[----:B------:R-:W-:Y:S02]  /*12be0*/  LDGSTS.E [R249+0x3000c], desc[UR60][R156.64], !P0 ;  /* 0x3000c0009cf97fae */ /* 0x000fe4000c12187c */
[----:B------:R-:W1:Y:S01]  /*12bf0*/  LDC R247, c[0x0][0x230] ;  /* 0x00008c00fff77b82 */ /* 0x000e620000000800 */
[----:B----4-:R-:W-:-:S04]  /*12c00*/  IMAD.WIDE R44, R2, 0x4, R44 ;  /* 0x00000004022c7825 */ /* 0x010fc800078e022c */
[C---:B------:R-:W-:Y:S01]  /*12c10*/  IMAD.WIDE R76, R2.reuse, 0x4, R76 ;  /* 0x00000004024c7825 */ /* 0x040fe200078e024c */
[----:B------:R4:W-:Y:S04]  /*12c20*/  STL.64 [R1+0x648], R44 ;  /* 0x0006482c01007387 */ /* 0x0009e80000100a00 */
[----:B------:R2:W-:Y:S04]  /*12c30*/  STL.64 [R1+0xa48], R76 ;  /* 0x000a484c01007387 */ /* 0x0005e80000100a00 */
[----:B------:R-:W2:Y:S04]  /*12c40*/  LDL.LU.64 R28, [R1+0x1048] ;  /* 0x00104800011c7983 */ /* 0x000ea80000300a00 */
[----:B------:R-:W-:Y:S01]  /*12c50*/  LDGSTS.E [R249+0x3400c], desc[UR60][R44.64], !P0 ;  /* 0x3400c0002cf97fae */ /* 0x000fe2000c12187c */
[----:B------:R-:W-:-:S03]  /*12c60*/  IMAD.WIDE R188, R2, 0x4, R188 ;  /* 0x0000000402bc7825 */ /* 0x000fc600078e02bc */
[----:B------:R-:W-:Y:S04]  /*12c70*/  LDGSTS.E [R249+0x38000], desc[UR60][R92.64], !P1 ;  /* 0x380000005cf97fae */ /* 0x000fe8000c92187c */
[----:B------:R-:W-:Y:S04]  /*12c80*/  STL.64 [R1+0xa50], R188 ;  /* 0x000a50bc01007387 */ /* 0x000fe80000100a00 */
[----:B------:R-:W-:Y:S01]  /*12c90*/  LDGSTS.E [R249+0x3c000], desc[UR60][R76.64], !P1 ;  /* 0x3c0000004cf97fae */ /* 0x000fe2000c92187c */
[----:B---3--:R-:W-:-:S04]  /*12ca0*/  IMAD.WIDE R140, R2, 0x4, R140 ;  /* 0x00000004028c7825 */ /* 0x008fc800078e028c */
[----:B------:R-:W-:Y:S01]  /*12cb0*/  IMAD.WIDE R108, R2, 0x4, R108 ;  /* 0x00000004026c7825 */ /* 0x000fe200078e026c */
[----:B------:R3:W-:Y:S04]  /*12cc0*/  STL.64 [R1+0xa60], R140 ;  /* 0x000a608c01007387 */ /* 0x0007e80000100a00 */
[----:B------:R3:W-:Y:S04]  /*12cd0*/  STL.64 [R1+0xa70], R108 ;  /* 0x000a706c01007387 */ /* 0x0007e80000100a00 */
[----:B------:R-:W3:Y:S04]  /*12ce0*/  LDL.LU.64 R156, [R1+0x670] ;  /* 0x00067000019c7983 */ /* 0x000ee80000300a00 */
[----:B----4-:R-:W4:Y:S04]  /*12cf0*/  LDL.LU.64 R44, [R1+0x678] ;  /* 0x00067800012c7983 */ /* 0x010f280000300a00 */
[----:B------:R-:W4:Y:S04]  /*12d00*/  LDL.LU.64 R92, [R1+0x680] ;  /* 0x00068000015c7983 */ /* 0x000f280000300a00 */
[----:B--2---:R-:W2:Y:S01]  /*12d10*/  LDL.LU.64 R76, [R1+0x688] ;  /* 0x00068800014c7983 */ /* 0x004ea20000300a00 */
[----:B------:R-:W-:-:S02]  /*12d20*/  ISETP.GE.U32.AND P4, PT, R246, 0x7ffffe8a, PT ;  /* 0x7ffffe8af600780c */ /* 0x000fc40003f86070 */
[----:B------:R-:W-:Y:S01]  /*12d30*/  ISETP.GE.U32.AND P5, PT, R240, 0x7ffffe89, PT ;  /* 0x7ffffe89f000780c */ /* 0x000fe20003fa6070 */
[----:B------:R-:W-:Y:S01]  /*12d40*/  VIADD R246, R248, 0xffffff67 ;  /* 0xffffff67f8f67836 */ /* 0x000fe20000000000 */
[----:B------:R-:W-:Y:S01]  /*12d50*/  LDGSTS.E [R249+0x38004], desc[UR60][R204.64], !P3 ;  /* 0x38004000ccf97fae */ /* 0x000fe2000d92187c */
[----:B------:R-:W-:Y:S02]  /*12d60*/  VIADD R240, R252, 0xffffff66 ;  /* 0xffffff66fcf07836 */ /* 0x000fe40000000000 */
[----:B-1----:R-:W-:Y:S01]  /*12d70*/  VIADD R248, R247, 0xffffff65 ;  /* 0xffffff65f7f87836 */ /* 0x002fe20000000000 */
[----:B------:R-:W-:Y:S01]  /*12d80*/  LDGSTS.E [R249+0x3c004], desc[UR60][R188.64], !P3 ;  /* 0x3c004000bcf97fae */ /* 0x000fe2000d92187c */
[----:B------:R-:W-:Y:S01]  /*12d90*/  ISETP.GE.U32.AND P1, PT, R246, 0x7ffffee8, PT ;  /* 0x7ffffee8f600780c */ /* 0x000fe20003f26070 */
[----:B------:R-:W1:Y:S03]  /*12da0*/  LDC R252, c[0x0][0x230] ;  /* 0x00008c00fffc7b82 */ /* 0x000e660000000800 */
[----:B------:R-:W-:Y:S01]  /*12db0*/  LDGSTS.E [R249+0x38008], desc[UR60][R172.64], !P4 ;  /* 0x38008000acf97fae */ /* 0x000fe2000e12187c */
[----:B------:R-:W-:-:S03]  /*12dc0*/  ISETP.GE.U32.AND P3, PT, R240, 0x7ffffee7, PT ;  /* 0x7ffffee7f000780c */ /* 0x000fc60003f66070 */
[----:B------:R-:W-:Y:S01]  /*12dd0*/  LDGSTS.E [R249+0x3c008], desc[UR60][R140.64], !P4 ;  /* 0x3c0080008cf97fae */ /* 0x000fe2000e12187c */
[----:B------:R-:W-:-:S03]  /*12de0*/  VIADD R246, R11, 0xffffff47 ;  /* 0xffffff470bf67836 */ /* 0x000fc60000000000 */
[----:B------:R-:W-:Y:S01]  /*12df0*/  LDGSTS.E [R249+0x3800c], desc[UR60][R124.64], !P5 ;  /* 0x3800c0007cf97fae */ /* 0x000fe2000e92187c */
[----:B------:R-:W-:Y:S01]  /*12e00*/  VIADD R240, R10, 0xffffff46 ;  /* 0xffffff460af07836 */ /* 0x000fe20000000000 */
[----:B------:R-:W-:Y:S01]  /*12e10*/  IADD3 R247, R60, -0x9c, RZ ;  /* 0xffffff643cf77810 */ /* 0x000fe20007ffe0ff */
[----:B------:R-:W1:Y:S01]  /*12e20*/  LDC R10, c[0x0][0x230] ;  /* 0x00008c00ff0a7b82 */ /* 0x000e620000000800 */
[----:B------:R3:W-:Y:S04]  /*12e30*/  LDGSTS.E [R249+0x3c00c], desc[UR60][R108.64], !P5 ;  /* 0x3c00c0006cf97fae */ /* 0x0007e8000e92187c */
[----:B---3--:R-:W3:Y:S04]  /*12e40*/  LDL.LU.64 R140, [R1+0x690] ;  /* 0x00069000018c7983 */ /* 0x008ee80000300a00 */
[----:B------:R-:W3:Y:S04]  /*12e50*/  LDL.LU.64 R124, [R1+0x698] ;  /* 0x00069800017c7983 */ /* 0x000ee80000300a00 */
[----:B------:R-:W3:Y:S01]  /*12e60*/  LDL.LU.64 R108, [R1+0x6a0] ;  /* 0x0006a000016c7983 */ /* 0x000ee20000300a00 */
[----:B------:R-:W-:Y:S01]  /*12e70*/  ISETP.GE.U32.AND P6, PT, R246, 0x7ffffec8, PT ;  /* 0x7ffffec8f600780c */ /* 0x000fe20003fc6070 */
[----:B------:R-:W1:Y:S02]  /*12e80*/  LDC R249, c[0x0][0x230] ;  /* 0x00008c00fff97b82 */ /* 0x000e640000000800 */
[----:B------:R-:W3:Y:S01]  /*12e90*/  LDL.LU.64 R60, [R1+0x6a8] ;  /* 0x0006a800013c7983 */ /* 0x000ee20000300a00 */
[----:B------:R-:W-:Y:S01]  /*12ea0*/  ISETP.GE.U32.AND P0, PT, R240, 0x7ffffec7, PT ;  /* 0x7ffffec7f000780c */ /* 0x000fe20003f06070 */
[----:B------:R-:W-:Y:S01]  /*12eb0*/  VIADD R246, R9, 0xffffff45 ;  /* 0xffffff4509f67836 */ /* 0x000fe20000000000 */
[----:B------:R-:W-:Y:S01]  /*12ec0*/  IADD3 R240, R8, -0xbc, RZ ;  /* 0xffffff4408f07810 */ /* 0x000fe20007ffe0ff */
[----:B------:R-:W-:-:S04]  /*12ed0*/  IMAD.WIDE R172, R2, 0x4, R156 ;  /* 0x0000000402ac7825 */ /* 0x000fc800078e029c */
[C---:B----4-:R-:W-:Y:S01]  /*12ee0*/  IMAD.WIDE R44, R2.reuse, 0x4, R44 ;  /* 0x00000004022c7825 */ /* 0x050fe200078e022c */
[----:B------:R-:W-:Y:S03]  /*12ef0*/  STL.64 [R1+0x1c8], R172 ;  /* 0x0001c8ac01007387 */ /* 0x000fe60000100a00 */
[C---:B------:R-:W-:Y:S01]  /*12f00*/  IMAD.WIDE R156, R2.reuse, 0x4, R92 ;  /* 0x00000004029c7825 */ /* 0x040fe200078e025c */
[----:B------:R4:W-:Y:S03]  /*12f10*/  STL.64 [R1+0x1d0], R44 ;  /* 0x0001d02c01007387 */ /* 0x0009e60000100a00 */
[----:B--2---:R-:W-:Y:S01]  /*12f20*/  IMAD.WIDE R8, R2, 0x4, R76 ;  /* 0x0000000402087825 */ /* 0x004fe200078e024c */
[----:B------:R-:W2:Y:S04]  /*12f30*/  LDL.LU.64 R92, [R1+0x768] ;  /* 0x00076800015c7983 */ /* 0x000ea80000300a00 */
[----:B------:R-:W2:Y:S04]  /*12f40*/  LDL.LU.64 R76, [R1+0x760] ;  /* 0x00076000014c7983 */ /* 0x000ea80000300a00 */
[----:B------:R-:W-:Y:S04]  /*12f50*/  STL.64 [R1+0x1d8], R156 ;  /* 0x0001d89c01007387 */ /* 0x000fe80000100a00 */
[----:B------:R1:W-:Y:S04]  /*12f60*/  LDGSTS.E [R250+0x20000], desc[UR60][R172.64], !P1 ;  /* 0x20000000acfa7fae */ /* 0x0003e8000c92187c */
[----:B------:R1:W-:Y:S04]  /*12f70*/  STL.64 [R1+0x1e0], R8 ;  /* 0x0001e00801007387 */ /* 0x0003e80000100a00 */
[----:B------:R-:W-:Y:S01]  /*12f80*/  LDGSTS.E [R250+0x24000], desc[UR60][R44.64], !P1 ;  /* 0x240000002cfa7fae */ /* 0x000fe2000c92187c */
[----:B------:R-:W-:-:S02]  /*12f90*/  ISETP.GE.U32.AND P4, PT, R248, 0x7ffffee6, PT ;  /* 0x7ffffee6f800780c */ /* 0x000fc40003f86070 */
[----:B------:R-:W-:Y:S01]  /*12fa0*/  ISETP.GE.U32.AND P5, PT, R247, 0x7ffffee5, PT ;  /* 0x7ffffee5f700780c */ /* 0x000fe20003fa6070 */
[----:B------:R-:W-:Y:S01]  /*12fb0*/  LDGSTS.E [R250+0x20004], desc[UR60][R156.64], !P3 ;  /* 0x200040009cfa7fae */ /* 0x000fe2000d92187c */
[----:B------:R-:W2:Y:S03]  /*12fc0*/  LDC R248, c[0x0][0x230] ;  /* 0x00008c00fff87b82 */ /* 0x000ea60000000800 */
[----:B------:R1:W-:Y:S04]  /*12fd0*/  LDGSTS.E [R250+0x24004], desc[UR60][R8.64], !P3 ;  /* 0x2400400008fa7fae */ /* 0x0003e8000d92187c */
[----:B----4-:R-:W4:Y:S01]  /*12fe0*/  LDL.LU.64 R44, [R1+0x758] ;  /* 0x00075800012c7983 */ /* 0x010f220000300a00 */
[----:B---3--:R-:W-:-:S04]  /*12ff0*/  IMAD.WIDE R140, R2, 0x4, R140 ;  /* 0x00000004028c7825 */ /* 0x008fc800078e028c */
[C---:B------:R-:W-:Y:S01]  /*13000*/  IMAD.WIDE R124, R2.reuse, 0x4, R124 ;  /* 0x00000004027c7825 */ /* 0x040fe200078e027c */
[----:B------:R-:W3:Y:S03]  /*13010*/  LDL.LU.64 R188, [R1+0x750] ;  /* 0x0007500001bc7983 */ /* 0x000ee60000300a00 */
[----:B-1----:R-:W-:Y:S01]  /*13020*/  IMAD.WIDE R172, R2, 0x4, R108 ;  /* 0x0000000402ac7825 */ /* 0x002fe200078e026c */
[----:B------:R1:W-:Y:S01]  /*13030*/  STL.64 [R1+0x1e8], R140 ;  /* 0x0001e88c01007387 */ /* 0x0003e20000100a00 */
[----:B------:R-:W-:Y:S01]  /*13040*/  ISETP.GE.U32.AND P1, PT, R246, 0x7ffffec6, PT ;  /* 0x7ffffec6f600780c */ /* 0x000fe20003f26070 */
[----:B------:R-:W3:Y:S01]  /*13050*/  LDC R9, c[0x0][0x230] ;  /* 0x00008c00ff097b82 */ /* 0x000ee20000000800 */
[----:B------:R-:W-:Y:S01]  /*13060*/  IMAD.WIDE R156, R2, 0x4, R60 ;  /* 0x00000004029c7825 */ /* 0x000fe200078e023c */
[----:B------:R1:W-:Y:S01]  /*13070*/  STL.64 [R1+0x1f0], R124 ;  /* 0x0001f07c01007387 */ /* 0x0003e20000100a00 */
[----:B------:R-:W-:-:S03]  /*13080*/  ISETP.GE.U32.AND P3, PT, R240, 0x7ffffec5, PT ;  /* 0x7ffffec5f000780c */ /* 0x000fc60003f66070 */
[----:B------:R-:W3:Y:S01]  /*13090*/  LDL.LU.64 R108, [R1+0x748] ;  /* 0x00074800016c7983 */ /* 0x000ee20000300a00 */
[----:B------:R-:W-:Y:S01]  /*130a0*/  VIADD R240, R252, 0xffffff26 ;  /* 0xffffff26fcf07836 */ /* 0x000fe20000000000 */
[----:B------:R-:W3:Y:S02]  /*130b0*/  LDC R8, c[0x0][0x230] ;  /* 0x00008c00ff087b82 */ /* 0x000ee40000000800 */
[----:B------:R-:W3:Y:S04]  /*130c0*/  LDL.LU.64 R60, [R1+0x740] ;  /* 0x00074000013c7983 */ /* 0x000ee80000300a00 */
[----:B------:R2:W-:Y:S02]  /*130d0*/  STL.64 [R1+0x1f8], R172 ;  /* 0x0001f8ac01007387 */ /* 0x0005e40000100a00 */
[----:B------:R-:W3:Y:S02]  /*130e0*/  LDC R247, c[0x0][0x230] ;  /* 0x00008c00fff77b82 */ /* 0x000ee40000000800 */
[----:B------:R-:W-:Y:S04]  /*130f0*/  LDGSTS.E [R250+0x20008], desc[UR60][R140.64], !P4 ;  /* 0x200080008cfa7fae */ /* 0x000fe8000e12187c */
[----:B------:R2:W-:Y:S01]  /*13100*/  STL.64 [R1+0x200], R156 ;  /* 0x0002009c01007387 */ /* 0x0005e20000100a00 */
[----:B----4-:R-:W-:-:S03]  /*13110*/  IMAD.WIDE R44, R2, 0x4, R44 ;  /* 0x00000004022c7825 */ /* 0x010fc600078e022c */
[----:B-1----:R-:W4:Y:S01]  /*13120*/  LDL.LU.64 R140, [R1+0x738] ;  /* 0x00073800018c7983 */ /* 0x002f220000300a00 */
[----:B------:R-:W1:Y:S03]  /*13130*/  LDC R252, c[0x0][0x230] ;  /* 0x00008c00fffc7b82 */ /* 0x000e660000000800 */
[----:B------:R-:W-:Y:S04]  /*13140*/  LDGSTS.E [R250+0x24008], desc[UR60][R124.64], !P4 ;  /* 0x240080007cfa7fae */ /* 0x000fe8000e12187c */
[----:B------:R2:W-:Y:S04]  /*13150*/  LDGSTS.E [R250+0x2000c], desc[UR60][R172.64], !P5 ;  /* 0x2000c000acfa7fae */ /* 0x0005e8000e92187c */
[----:B------:R3:W-:Y:S01]  /*13160*/  LDGSTS.E [R250+0x2400c], desc[UR60][R156.64], !P5 ;  /* 0x2400c0009cfa7fae */ /* 0x0007e2000e92187c */
[----:B------:R-:W-:-:S03]  /*13170*/  ISETP.GE.U32.AND P5, PT, R240, 0x7ffffea7, PT ;  /* 0x7ffffea7f000780c */ /* 0x000fc60003fa6070 */
[----:B------:R-:W4:Y:S01]  /*13180*/  LDL.LU.64 R124, [R1+0x730] ;  /* 0x00073000017c7983 */ /* 0x000f220000300a00 */
[----:B------:R-:W-:Y:S01]  /*13190*/  IADD3 R240, R10, -0xdc, RZ ;  /* 0xffffff240af07810 */ /* 0x000fe20007ffe0ff */
[C---:B--2---:R-:W-:Y:S02]  /*131a0*/  IMAD.WIDE R172, R2.reuse, 0x4, R92 ;  /* 0x0000000402ac7825 */ /* 0x044fe400078e025c */
[----:B------:R-:W2:Y:S02]  /*131b0*/  LDL.LU.64 R92, [R1+0x728] ;  /* 0x00072800015c7983 */ /* 0x000ea40000300a00 */
[C---:B---3--:R-:W-:Y:S02]  /*131c0*/  IMAD.WIDE R156, R2.reuse, 0x4, R76 ;  /* 0x00000004029c7825 */ /* 0x048fe400078e024c */
[----:B------:R-:W-:Y:S02]  /*131d0*/  STL.64 [R1+0x3c8], R172 ;  /* 0x0003c8ac01007387 */ /* 0x000fe40000100a00 */
[----:B------:R-:W-:-:S02]  /*131e0*/  IMAD.WIDE R10, R2, 0x4, R188 ;  /* 0x00000004020a7825 */ /* 0x000fc400078e02bc */
[----:B------:R-:W-:Y:S04]  /*131f0*/  STL.64 [R1+0x3d0], R156 ;  /* 0x0003d09c01007387 */ /* 0x000fe80000100a00 */
[----:B------:R-:W3:Y:S04]  /*13200*/  LDL.LU.64 R76, [R1+0x720] ;  /* 0x00072000014c7983 */ /* 0x000ee80000300a00 */
[----:B------:R-:W-:Y:S04]  /*13210*/  LDGSTS.E [R250+0x28000], desc[UR60][R172.64], !P6 ;  /* 0x28000000acfa7fae */ /* 0x000fe8000f12187c */
[----:B------:R1:W-:Y:S04]  /*13220*/  STL.64 [R1+0x3d8], R44 ;  /* 0x0003d82c01007387 */ /* 0x0003e80000100a00 */
[----:B------:R-:W-:Y:S04]  /*13230*/  LDGSTS.E [R250+0x2c000], desc[UR60][R156.64], !P6 ;  /* 0x2c0000009cfa7fae */ /* 0x000fe8000f12187c */
[----:B------:R4:W-:Y:S04]  /*13240*/  STL.64 [R1+0x3e0], R10 ;  /* 0x0003e00a01007387 */ /* 0x0009e80000100a00 */
[----:B------:R-:W-:Y:S01]  /*13250*/  LDGSTS.E [R250+0x28004], desc[UR60][R44.64], !P0 ;  /* 0x280040002cfa7fae */ /* 0x000fe2000c12187c */
[----:B------:R-:W-:-:S02]  /*13260*/  VIADD R246, R249, 0xffffff27 ;  /* 0xffffff27f9f67836 */ /* 0x000fc40000000000 */
[----:B------:R-:W-:Y:S01]  /*13270*/  IMAD.WIDE R108, R2, 0x4, R108 ;  /* 0x00000004026c7825 */ /* 0x000fe200078e026c */
[----:B------:R4:W-:Y:S01]  /*13280*/  LDGSTS.E [R250+0x2c004], desc[UR60][R10.64], !P0 ;  /* 0x2c0040000afa7fae */ /* 0x0009e2000c12187c */
[----:B------:R-:W3:Y:S03]  /*13290*/  LDC R249, c[0x0][0x230] ;  /* 0x00008c00fff97b82 */ /* 0x000ee60000000800 */
[----:B-1----:R-:W3:Y:S04]  /*132a0*/  LDL.LU.64 R44, [R1+0x718] ;  /* 0x00071800012c7983 */ /* 0x002ee80000300a00 */
[----:B------:R-:W3:Y:S01]  /*132b0*/  LDL.LU.64 R156, [R1+0x710] ;  /* 0x00071000019c7983 */ /* 0x000ee20000300a00 */
[----:B------:R-:W-:Y:S01]  /*132c0*/  ISETP.GE.U32.AND P4, PT, R246, 0x7ffffea8, PT ;  /* 0x7ffffea8f600780c */ /* 0x000fe20003f86070 */
[----:B------:R-:W-:Y:S01]  /*132d0*/  VIADD R246, R248, 0xffffff25 ;  /* 0xffffff25f8f67836 */ /* 0x000fe20000000000 */
[----:B------:R-:W-:Y:S01]  /*132e0*/  ISETP.GE.U32.AND P0, PT, R240, 0x7ffffea5, PT ;  /* 0x7ffffea5f000780c */ /* 0x000fe20003f06070 */
[----:B------:R-:W-:Y:S01]  /*132f0*/  IMAD.WIDE R60, R2, 0x4, R60 ;  /* 0x00000004023c7825 */ /* 0x000fe200078e023c */
[----:B------:R2:W-:Y:S01]  /*13300*/  STL.64 [R1+0x3e8], R108 ;  /* 0x0003e86c01007387 */ /* 0x0005e20000100a00 */
[----:B------:R-:W1:Y:S01]  /*13310*/  LDC R248, c[0x0][0x230] ;  /* 0x00008c00fff87b82 */ /* 0x000e620000000800 */
[----:B------:R-:W-:Y:S01]  /*13320*/  ISETP.GE.U32.AND P6, PT, R246, 0x7ffffea6, PT ;  /* 0x7ffffea6f600780c */ /* 0x000fe20003fc6070 */
[----:B------:R-:W-:Y:S01]  /*13330*/  VIADD R246, R9, 0xffffff07 ;  /* 0xffffff0709f67836 */ /* 0x000fe20000000000 */
[----:B------:R2:W-:Y:S01]  /*13340*/  LDGSTS.E [R250+0x28008], desc[UR60][R108.64], !P1 ;  /* 0x280080006cfa7fae */ /* 0x0005e2000c92187c */
[----:B------:R-:W-:-:S03]  /*13350*/  VIADD R240, R8, 0xffffff06 ;  /* 0xffffff0608f07836 */ /* 0x000fc60000000000 */
[----:B------:R2:W-:Y:S04]  /*13360*/  STL.64 [R1+0x3f0], R60 ;  /* 0x0003f03c01007387 */ /* 0x0005e80000100a00 */
[----:B------:R-:W-:Y:S01]  /*13370*/  LDGSTS.E [R250+0x2c008], desc[UR60][R60.64], !P1 ;  /* 0x2c0080003cfa7fae */ /* 0x000fe2000c92187c */
[----:B----4-:R-:W-:-:S05]  /*13380*/  IMAD.WIDE R10, R2, 0x4, R140 ;  /* 0x00000004020a7825 */ /* 0x010fca00078e028c */
[----:B------:R4:W-:Y:S04]  /*13390*/  STL.64 [R1+0x3f8], R10 ;  /* 0x0003f80a01007387 */ /* 0x0009e80000100a00 */
[----:B------:R4:W-:Y:S01]  /*133a0*/  LDGSTS.E [R250+0x2800c], desc[UR60][R10.64], !P3 ;  /* 0x2800c0000afa7fae */ /* 0x0009e2000d92187c */
[----:B------:R-:W-:-:S05]  /*133b0*/  IMAD.WIDE R8, R2, 0x4, R124 ;  /* 0x0000000402087825 */ /* 0x000fca00078e027c */
[----:B------:R1:W-:Y:S01]  /*133c0*/  STL.64 [R1+0x400], R8 ;  /* 0x0004000801007387 */ /* 0x0003e20000100a00 */
[----:B--2---:R-:W-:-:S03]  /*133d0*/  IMAD.WIDE R108, R2, 0x4, R92 ;  /* 0x00000004026c7825 */ /* 0x004fc600078e025c */
[----:B------:R-:W2:Y:S04]  /*133e0*/  LDL.LU.64 R220, [R1+0x708] ;  /* 0x0007080001dc7983 */ /* 0x000ea80000300a00 */
[----:B------:R-:W2:Y:S04]  /*133f0*/  LDL.LU.64 R60, [R1+0x6f8] ;  /* 0x0006f800013c7983 */ /* 0x000ea80000300a00 */
[----:B------:R-:W2:Y:S01]  /*13400*/  LDL.LU.64 R204, [R1+0x6e8] ;  /* 0x0006e80001cc7983 */ /* 0x000ea20000300a00 */
[----:B---3--:R-:W-:-:S03]  /*13410*/  IMAD.WIDE R76, R2, 0x4, R76 ;  /* 0x00000004024c7825 */ /* 0x008fc600078e024c */
[----:B------:R-:W3:Y:S04]  /*13420*/  LDL.LU.64 R172, [R1+0x6d8] ;  /* 0x0006d80001ac7983 */ /* 0x000ee80000300a00 */
[----:B------:R-:W3:Y:S04]  /*13430*/  LDL.LU.64 R140, [R1+0x6c8] ;  /* 0x0006c800018c7983 */ /* 0x000ee80000300a00 */
[----:B------:R-:W3:Y:S04]  /*13440*/  LDL.LU.64 R92, [R1+0x6b8] ;  /* 0x0006b800015c7983 */ /* 0x000ee80000300a00 */
[----:B------:R1:W-:Y:S04]  /*13450*/  LDGSTS.E [R250+0x2c00c], desc[UR60][R8.64], !P3 ;  /* 0x2c00c00008fa7fae */ /* 0x0003e8000d92187c */
[----:B------:R1:W-:Y:S04]  /*13460*/  STL.64 [R1+0x5c8], R108 ;  /* 0x0005c86c01007387 */ /* 0x0003e80000100a00 */
[----:B------:R-:W3:Y:S04]  /*13470*/  LDL.LU.64 R124, [R1+0x700] ;  /* 0x00070000017c7983 */ /* 0x000ee80000300a00 */
[----:B------:R1:W-:Y:S04]  /*13480*/  STL.64 [R1+0x5d0], R76 ;  /* 0x0005d04c01007387 */ /* 0x0003e80000100a00 */
[----:B------:R3:W-:Y:S01]  /*13490*/  LDGSTS.E [R250+0x30000], desc[UR60][R108.64], !P4 ;  /* 0x300000006cfa7fae */ /* 0x0007e2000e12187c */
[----:B----4-:R-:W-:-:S03]  /*134a0*/  IMAD.WIDE R10, R2, 0x4, R44 ;  /* 0x00000004020a7825 */ /* 0x010fc600078e022c */
[----:B------:R-:W4:Y:S01]  /*134b0*/  LDL.LU.64 R44, [R1+0x6f0] ;  /* 0x0006f000012c7983 */ /* 0x000f220000300a00 */
[----:B-1----:R-:W-:-:S03]  /*134c0*/  IMAD.WIDE R8, R2, 0x4, R156 ;  /* 0x0000000402087825 */ /* 0x002fc600078e029c */
[----:B------:R1:W-:Y:S04]  /*134d0*/  STL.64 [R1+0x5d8], R10 ;  /* 0x0005d80a01007387 */ /* 0x0003e80000100a00 */
[----:B------:R-:W4:Y:S04]  /*134e0*/  LDL.LU.64 R188, [R1+0x6e0] ;  /* 0x0006e00001bc7983 */ /* 0x000f280000300a00 */
[----:B------:R1:W-:Y:S04]  /*134f0*/  STL.64 [R1+0x5e0], R8 ;  /* 0x0005e00801007387 */ /* 0x0003e80000100a00 */
[----:B------:R-:W4:Y:S04]  /*13500*/  LDL.LU.64 R156, [R1+0x6d0] ;  /* 0x0006d000019c7983 */ /* 0x000f280000300a00 */
[----:B------:R-:W-:Y:S04]  /*13510*/  LDGSTS.E [R250+0x34000], desc[UR60][R76.64], !P4 ;  /* 0x340000004cfa7fae */ /* 0x000fe8000e12187c */
[----:B------:R-:W4:Y:S01]  /*13520*/  LDL.LU.64 R108, [R1+0x6c0] ;  /* 0x0006c000016c7983 */ /* 0x000f220000300a00 */
[----:B------:R-:W-:-:S02]  /*13530*/  ISETP.GE.U32.AND P1, PT, R246, 0x7ffffe88, PT ;  /* 0x7ffffe88f600780c */ /* 0x000fc40003f26070 */
[----:B------:R-:W-:Y:S01]  /*13540*/  ISETP.GE.U32.AND P3, PT, R240, 0x7ffffe87, PT ;  /* 0x7ffffe87f000780c */ /* 0x000fe20003f66070 */
[----:B------:R1:W-:Y:S04]  /*13550*/  LDGSTS.E [R250+0x30004], desc[UR60][R10.64], !P5 ;  /* 0x300040000afa7fae */ /* 0x0003e8000e92187c */
[----:B------:R-:W4:Y:S04]  /*13560*/  LDL.LU.64 R76, [R1+0x6b0] ;  /* 0x0006b000014c7983 */ /* 0x000f280000300a00 */
[----:B------:R1:W-:Y:S01]  /*13570*/  LDGSTS.E [R250+0x34004], desc[UR60][R8.64], !P5 ;  /* 0x3400400008fa7fae */ /* 0x0003e2000e92187c */
[----:B--2---:R-:W-:-:S04]  /*13580*/  IMAD.WIDE R220, R2, 0x4, R220 ;  /* 0x0000000402dc7825 */ /* 0x004fc800078e02dc */
[C---:B------:R-:W-:Y:S01]  /*13590*/  IMAD.WIDE R60, R2.reuse, 0x4, R60 ;  /* 0x00000004023c7825 */ /* 0x040fe200078e023c */
[----:B------:R-:W-:Y:S03]  /*135a0*/  STL.64 [R1+0x5e8], R220 ;  /* 0x0005e8dc01007387 */ /* 0x000fe60000100a00 */
[C---:B------:R-:W-:Y:S01]  /*135b0*/  IMAD.WIDE R204, R2.reuse, 0x4, R204 ;  /* 0x0000000402cc7825 */ /* 0x040fe200078e02cc */
[----:B------:R-:W-:Y:S03]  /*135c0*/  STL.64 [R1+0x5f8], R60 ;  /* 0x0005f83c01007387 */ /* 0x000fe60000100a00 */
[C---:B---3--:R-:W-:Y:S01]  /*135d0*/  IMAD.WIDE R172, R2.reuse, 0x4, R172 ;  /* 0x0000000402ac7825 */ /* 0x048fe200078e02ac */
[----:B------:R-:W-:Y:S03]  /*135e0*/  STL.64 [R1+0xa18], R204 ;  /* 0x000a18cc01007387 */ /* 0x000fe60000100a00 */
[C---:B------:R-:W-:Y:S01]  /*135f0*/  IMAD.WIDE R140, R2.reuse, 0x4, R140 ;  /* 0x00000004028c7825 */ /* 0x040fe200078e028c */
[----:B------:R-:W-:Y:S03]  /*13600*/  STL.64 [R1+0xa28], R172 ;  /* 0x000a28ac01007387 */ /* 0x000fe60000100a00 */
[C---:B------:R-:W-:Y:S01]  /*13610*/  IMAD.WIDE R92, R2.reuse, 0x4, R92 ;  /* 0x00000004025c7825 */ /* 0x040fe200078e025c */
[----:B------:R-:W-:Y:S03]  /*13620*/  STL.64 [R1+0xa38], R140 ;  /* 0x000a388c01007387 */ /* 0x000fe60000100a00 */
[C---:B------:R-:W-:Y:S01]  /*13630*/  IMAD.WIDE R124, R2.reuse, 0x4, R124 ;  /* 0x00000004027c7825 */ /* 0x040fe200078e027c */
[----:B------:R-:W-:Y:S03]  /*13640*/  LDGSTS.E [R250+0x30008], desc[UR60][R220.64], !P6 ;  /* 0x30008000dcfa7fae */ /* 0x000fe6000f12187c */
[C---:B----4-:R-:W-:Y:S01]  /*13650*/  IMAD.WIDE R44, R2.reuse, 0x4, R44 ;  /* 0x00000004022c7825 */ /* 0x050fe200078e022c */
[----:B------:R2:W-:Y:S03]  /*13660*/  STL.64 [R1+0x5f0], R124 ;  /* 0x0005f07c01007387 */ /* 0x0005e60000100a00 */
[C---:B------:R-:W-:Y:S01]  /*13670*/  IMAD.WIDE R188, R2.reuse, 0x4, R188 ;  /* 0x0000000402bc7825 */ /* 0x040fe200078e02bc */
[----:B------:R-:W-:Y:S03]  /*13680*/  STL.64 [R1+0xa40], R92 ;  /* 0x000a405c01007387 */ /* 0x000fe60000100a00 */
[C---:B------:R-:W-:Y:S01]  /*13690*/  IMAD.WIDE R156, R2.reuse, 0x4, R156 ;  /* 0x00000004029c7825 */ /* 0x040fe200078e029c */
[----:B------:R3:W-:Y:S03]  /*136a0*/  STL.64 [R1+0x600], R44 ;  /* 0x0006002c01007387 */ /* 0x0007e60000100a00 */
[----:B------:R-:W-:Y:S01]  /*136b0*/  IMAD.WIDE R108, R2, 0x4, R108 ;  /* 0x00000004026c7825 */ /* 0x000fe200078e026c */
[----:B------:R-:W-:Y:S03]  /*136c0*/  STL.64 [R1+0xa08], R188 ;  /* 0x000a08bc01007387 */ /* 0x000fe60000100a00 */
[----:B------:R-:W-:Y:S01]  /*136d0*/  VIADD R246, R247, 0xffffff05 ;  /* 0xffffff05f7f67836 */ /* 0x000fe20000000000 */
[----:B------:R4:W-:Y:S01]  /*136e0*/  STL.64 [R1+0xa10], R156 ;  /* 0x000a109c01007387 */ /* 0x0009e20000100a00 */
[----:B------:R-:W-:Y:S01]  /*136f0*/  IADD3 R240, R252, -0xfc, RZ ;  /* 0xffffff04fcf07810 */ /* 0x000fe20007ffe0ff */
[----:B-1----:R-:W1:Y:S01]  /*13700*/  LDC R11, c[0x0][0x230] ;  /* 0x00008c00ff0b7b82 */ /* 0x002e620000000800 */
[----:B------:R-:W-:Y:S01]  /*13710*/  IMAD.WIDE R76, R2, 0x4, R76 ;  /* 0x00000004024c7825 */ /* 0x000fe200078e024c */
[----:B------:R-:W-:Y:S04]  /*13720*/  STL.64 [R1+0xa20], R108 ;  /* 0x000a206c01007387 */ /* 0x000fe80000100a00 */
[----:B------:R1:W-:Y:S01]  /*13730*/  LDGSTS.E [R250+0x34008], desc[UR60][R124.64], !P6 ;  /* 0x340080007cfa7fae */ /* 0x0003e2000f12187c */
[----:B------:R-:W-:Y:S01]  /*13740*/  ISETP.GE.U32.AND P4, PT, R246, 0x7ffffe86, PT ;  /* 0x7ffffe86f600780c */ /* 0x000fe20003f86070 */
[----:B------:R-:W1:Y:S02]  /*13750*/  LDC R10, c[0x0][0x230] ;  /* 0x00008c00ff0a7b82 */ /* 0x000e640000000800 */
[----:B------:R1:W-:Y:S04]  /*13760*/  STL.64 [R1+0xa30], R76 ;  /* 0x000a304c01007387 */ /* 0x0003e80000100a00 */
[----:B------:R-:W-:Y:S02]  /*13770*/  LDGSTS.E [R250+0x3000c], desc[UR60][R60.64], !P0 ;  /* 0x3000c0003cfa7fae */ /* 0x000fe4000c12187c */
[----:B------:R-:W1:Y:S02]  /*13780*/  LDC R9, c[0x0][0x230] ;  /* 0x00008c00ff097b82 */ /* 0x000e640000000800 */
[----:B--2---:R-:W1:Y:S04]  /*13790*/  LDL.LU.64 R124, [R1+0x770] ;  /* 0x00077000017c7983 */ /* 0x004e680000300a00 */
[----:B------:R-:W-:Y:S02]  /*137a0*/  LDGSTS.E [R250+0x3400c], desc[UR60][R44.64], !P0 ;  /* 0x3400c0002cfa7fae */ /* 0x000fe4000c12187c */
[----:B------:R-:W2:Y:S02]  /*137b0*/  LDC R8, c[0x0][0x230] ;  /* 0x00008c00ff087b82 */ /* 0x000ea40000000800 */
[----:B------:R-:W2:Y:S04]  /*137c0*/  LDL.LU.64 R60, [R1+0x778] ;  /* 0x00077800013c7983 */ /* 0x000ea80000300a00 */
[----:B------:R-:W-:Y:S02]  /*137d0*/  LDGSTS.E [R250+0x38000], desc[UR60][R204.64], !P1 ;  /* 0x38000000ccfa7fae */ /* 0x000fe4000c92187c */
[----:B------:R-:W2:Y:S02]  /*137e0*/  LDC R247, c[0x0][0x230] ;  /* 0x00008c00fff77b82 */ /* 0x000ea40000000800 */
[----:B---3--:R-:W3:Y:S04]  /*137f0*/  LDL.LU.64 R44, [R1+0x780] ;  /* 0x00078000012c7983 */ /* 0x008ee80000300a00 */
[----:B------:R-:W-:Y:S02]  /*13800*/  LDGSTS.E [R250+0x3c000], desc[UR60][R188.64], !P1 ;  /* 0x3c000000bcfa7fae */ /* 0x000fe4000c92187c */
[----:B------:R-:W3:Y:S02]  /*13810*/  LDC R252, c[0x0][0x230] ;  /* 0x00008c00fffc7b82 */ /* 0x000ee40000000800 */
[----:B------:R2:W-:Y:S04]  /*13820*/  LDGSTS.E [R250+0x38004], desc[UR60][R172.64], !P3 ;  /* 0x38004000acfa7fae */ /* 0x0005e8000d92187c */
[----:B------:R-:W-:Y:S01]  /*13830*/  LDGSTS.E [R250+0x3c004], desc[UR60][R156.64], !P3 ;  /* 0x3c0040009cfa7fae */ /* 0x000fe2000d92187c */
[----:B------:R-:W-:Y:S01]  /*13840*/  ISETP.GE.U32.AND P5, PT, R240, 0x7ffffe85, PT ;  /* 0x7ffffe85f000780c */ /* 0x000fe20003fa6070 */
[----:B------:R-:W-:-:S02]  /*13850*/  VIADD R246, R248, 0xffffff63 ;  /* 0xffffff63f8f67836 */ /* 0x000fc40000000000 */
[----:B------:R-:W-:Y:S04]  /*13860*/  LDGSTS.E [R250+0x38008], desc[UR60][R140.64], !P4 ;  /* 0x380080008cfa7fae */ /* 0x000fe8000e12187c */
[----:B----4-:R-:W4:Y:S01]  /*13870*/  LDL.LU.64 R156, [R1+0x788] ;  /* 0x00078800019c7983 */ /* 0x010f220000300a00 */
[----:B------:R-:W-:Y:S01]  /*13880*/  VIADD R240, R249, 0xffffff62 ;  /* 0xffffff62f9f07836 */ /* 0x000fe20000000000 */
[----:B------:R-:W-:Y:S02]  /*13890*/  ISETP.GE.U32.AND P1, PT, R246, 0x7ffffee4, PT ;  /* 0x7ffffee4f600780c */ /* 0x000fe40003f26070 */
[----:B------:R-:W-:Y:S01]  /*138a0*/  LDGSTS.E [R250+0x3c008], desc[UR60][R108.64], !P4 ;  /* 0x3c0080006cfa7fae */ /* 0x000fe2000e12187c */
[----:B-1----:R-:W-:-:S03]  /*138b0*/  IMAD.WIDE R124, R2, 0x4, R124 ;  /* 0x00000004027c7825 */ /* 0x002fc600078e027c */
[----:B------:R-:W-:Y:S01]  /*138c0*/  LDGSTS.E [R250+0x3800c], desc[UR60][R92.64], !P5 ;  /* 0x3800c0005cfa7fae */ /* 0x000fe2000e92187c */
[----:B------:R-:W1:Y:S03]  /*138d0*/  LDC R249, c[0x0][0x230] ;  /* 0x00008c00fff97b82 */ /* 0x000e660000000800 */
[----:B------:R3:W-:Y:S01]  /*138e0*/  LDGSTS.E [R250+0x3c00c], desc[UR60][R76.64], !P5 ;  /* 0x3c00c0004cfa7fae */ /* 0x0007e2000e92187c */
[----:B------:R-:W-:-:S03]  /*138f0*/  ISETP.GE.U32.AND P3, PT, R240, 0x7ffffee3, PT ;  /* 0x7ffffee3f000780c */ /* 0x000fc60003f66070 */
[----:B------:R-:W4:Y:S04]  /*13900*/  LDL.LU.64 R92, [R1+0x790] ;  /* 0x00079000015c7983 */ /* 0x000f280000300a00 */
[----:B------:R-:W4:Y:S01]  /*13910*/  LDL.LU.64 R76, [R1+0x798] ;  /* 0x00079800014c7983 */ /* 0x000f220000300a00 */
[----:B--2---:R-:W-:Y:S01]  /*13920*/  IMAD.WIDE R172, R2, 0x4, R60 ;  /* 0x0000000402ac7825 */ /* 0x004fe200078e023c */
[----:B---3--:R-:W2:Y:S02]  /*13930*/  LDC R250, c[0x0][0x230] ;  /* 0x00008c00fffa7b82 */ /* 0x008ea40000000800 */
[----:B------:R-:W3:Y:S01]  /*13940*/  LDL.LU.64 R140, [R1+0x7a0] ;  /* 0x0007a000018c7983 */ /* 0x000ee20000300a00 */
[----:B------:R-:W-:Y:S02]  /*13950*/  VIADD R246, R11, 0xffffff43 ;  /* 0xffffff430bf67836 */ /* 0x000fe40000000000 */
[----:B------:R-:W-:Y:S01]  /*13960*/  VIADD R240, R10, 0xffffff42 ;  /* 0xffffff420af07836 */ /* 0x000fe20000000000 */
[----:B------:R-:W2:Y:S01]  /*13970*/  LDL.LU.64 R108, [R1+0x7a8] ;  /* 0x0007a800016c7983 */ /* 0x000ea20000300a00 */
[----:B------:R-:W-:-:S03]  /*13980*/  IMAD.WIDE R10, R2, 0x4, R44 ;  /* 0x00000004020a7825 */ /* 0x000fc600078e022c */
[----:B------:R1:W-:Y:S01]  /*13990*/  STL.64 [R1+0x208], R124 ;  /* 0x0002087c01007387 */ /* 0x0003e20000100a00 */
[----:B------:R-:W-:-:S03]  /*139a0*/  ISETP.GE.U32.AND P6, PT, R246, 0x7ffffec4, PT ;  /* 0x7ffffec4f600780c */ /* 0x000fc60003fc6070 */
[----:B------:R-:W2:Y:S01]  /*139b0*/  LDL.LU.64 R44, [R1+0x7b0] ;  /* 0x0007b000012c7983 */ /* 0x000ea20000300a00 */
[----:B------:R-:W-:Y:S01]  /*139c0*/  ISETP.GE.U32.AND P0, PT, R240, 0x7ffffec3, PT ;  /* 0x7ffffec3f000780c */ /* 0x000fe20003f06070 */
[----:B------:R-:W-:Y:S02]  /*139d0*/  VIADD R246, R9, 0xffffff41 ;  /* 0xffffff4109f67836 */ /* 0x000fe40000000000 */
[----:B------:R-:W-:Y:S01]  /*139e0*/  STL.64 [R1+0x210], R172 ;  /* 0x000210ac01007387 */ /* 0x000fe20000100a00 */
[----:B------:R-:W-:-:S03]  /*139f0*/  IADD3 R240, R8, -0xc0, RZ ;  /* 0xffffff4008f07810 */ /* 0x000fc60007ffe0ff */
[----:B------:R-:W2:Y:S01]  /*13a00*/  LDL.LU.64 R60, [R1+0x7b8] ;  /* 0x0007b800013c7983 */ /* 0x000ea20000300a00 */
[----:B----4-:R-:W-:-:S03]  /*13a10*/  IMAD.WIDE R8, R2, 0x4, R156 ;  /* 0x0000000402087825 */ /* 0x010fc600078e029c */
[----:B------:R-:W-:Y:S04]  /*13a20*/  STL.64 [R1+0x218], R10 ;  /* 0x0002180a01007387 */ /* 0x000fe80000100a00 */
[----:B------:R-:W4:Y:S04]  /*13a30*/  LDL.LU.64 R156, [R1+0x7c0] ;  /* 0x0007c000019c7983 */ /* 0x000f280000300a00 */
[----:B------:R-:W-:Y:S01]  /*13a40*/  LDGSTS.E [R251+0x20000], desc[UR60][R124.64], !P1 ;  /* 0x200000007cfb7fae */ /* 0x000fe2000c92187c */
[----:B------:R-:W-:-:S03]  /*13a50*/  VIADD R248, R247, 0xffffff61 ;  /* 0xffffff61f7f87836 */ /* 0x000fc60000000000 */
[----:B-1----:R-:W4:Y:S01]  /*13a60*/  LDL.LU.64 R124, [R1+0x7c8] ;  /* 0x0007c800017c7983 */ /* 0x002f220000300a00 */
[----:B------:R-:W-:Y:S02]  /*13a70*/  IADD3 R247, R252, -0xa0, RZ ;  /* 0xffffff60fcf77810 */ /* 0x000fe40007ffe0ff */
[----:B------:R-:W-:Y:S01]  /*13a80*/  ISETP.GE.U32.AND P4, PT, R248, 0x7ffffee2, PT ;  /* 0x7ffffee2f800780c */ /* 0x000fe20003f86070 */
[----:B------:R1:W-:Y:S01]  /*13a90*/  STL.64 [R1+0x220], R8 ;  /* 0x0002200801007387 */ /* 0x0003e20000100a00 */
[----:B------:R-:W-:Y:S01]  /*13aa0*/  ISETP.GE.U32.AND P5, PT, R247, 0x7ffffee1, PT ;  /* 0x7ffffee1f700780c */ /* 0x000fe20003fa6070 */
[----:B------:R-:W4:Y:S02]  /*13ab0*/  LDC R252, c[0x0][0x230] ;  /* 0x00008c00fffc7b82 */ /* 0x000f240000000800 */
[----:B------:R-:W-:Y:S04]  /*13ac0*/  LDGSTS.E [R251+0x24000], desc[UR60][R172.64], !P1 ;  /* 0x24000000acfb7fae */ /* 0x000fe8000c92187c */
[----:B------:R-:W-:Y:S02]  /*13ad0*/  LDGSTS.E [R251+0x20004], desc[UR60][R10.64], !P3 ;  /* 0x200040000afb7fae */ /* 0x000fe4000d92187c */
[----:B------:R-:W4:Y:S02]  /*13ae0*/  LDC R247, c[0x0][0x230] ;  /* 0x00008c00fff77b82 */ /* 0x000f240000000800 */
[----:B------:R1:W-:Y:S06]  /*13af0*/  LDGSTS.E [R251+0x24004], desc[UR60][R8.64], !P3 ;  /* 0x2400400008fb7fae */ /* 0x0003ec000d92187c */
[----:B------:R-:W4:Y:S01]  /*13b00*/  LDC R248, c[0x0][0x230] ;  /* 0x00008c00fff87b82 */ /* 0x000f220000000800 */
[----:B------:R-:W-:-:S07]  /*13b10*/  IMAD.WIDE R204, R2, 0x4, R92 ;  /* 0x0000000402cc7825 */ /* 0x000fce00078e025c */
[----:B-1----:R-:W1:Y:S01]  /*13b20*/  LDC R8, c[0x0][0x230] ;  /* 0x00008c00ff087b82 */ /* 0x002e620000000800 */
[----:B------:R-:W4:Y:S01]  /*13b30*/  LDL.LU.64 R92, [R1+0x7d0] ;  /* 0x0007d000015c7983 */ /* 0x000f220000300a00 */
[----:B------:R-:W-:-:S03]  /*13b40*/  IMAD.WIDE R188, R2, 0x4, R76 ;  /* 0x0000000402bc7825 */ /* 0x000fc600078e024c */
[----:B------:R-:W4:Y:S01]  /*13b50*/  LDL.LU.64 R76, [R1+0x7d8] ;  /* 0x0007d800014c7983 */ /* 0x000f220000300a00 */
[----:B---3--:R-:W-:-:S03]  /*13b60*/  IMAD.WIDE R172, R2, 0x4, R140 ;  /* 0x0000000402ac7825 */ /* 0x008fc600078e028c */
[----:B------:R-:W-:Y:S01]  /*13b70*/  STL.64 [R1+0x228], R204 ;  /* 0x000228cc01007387 */ /* 0x000fe20000100a00 */
[----:B--2---:R-:W-:-:S03]  /*13b80*/  IMAD.WIDE R10, R2, 0x4, R108 ;  /* 0x00000004020a7825 */ /* 0x004fc600078e026c */
[----:B------:R-:W-:Y:S04]  /*13b90*/  STL.64 [R1+0x230], R188 ;  /* 0x000230bc01007387 */ /* 0x000fe80000100a00 */
[----:B------:R-:W2:Y:S01]  /*13ba0*/  LDL.LU.64 R140, [R1+0x7e0] ;  /* 0x0007e000018c7983 */ /* 0x000ea20000300a00 */
[----:B------:R-:W-:-:S03]  /*13bb0*/  IMAD.WIDE R44, R2, 0x4, R44 ;  /* 0x00000004022c7825 */ /* 0x000fc600078e022c */
[----:B------:R-:W3:Y:S04]  /*13bc0*/  LDL.LU.64 R108, [R1+0x808] ;  /* 0x00080800016c7983 */ /* 0x000ee80000300a00 */
[----:B------:R-:W-:Y:S01]  /*13bd0*/  LDGSTS.E [R251+0x20008], desc[UR60][R204.64], !P4 ;  /* 0x20008000ccfb7fae */ /* 0x000fe2000e12187c */
[----:B------:R-:W-:-:S03]  /*13be0*/  IMAD.WIDE R60, R2, 0x4, R60 ;  /* 0x00000004023c7825 */ /* 0x000fc600078e023c */
[----:B------:R-:W-:Y:S04]  /*13bf0*/  STL.64 [R1+0x238], R172 ;  /* 0x000238ac01007387 */ /* 0x000fe80000100a00 */
[----:B------:R-:W-:Y:S01]  /*13c00*/  LDGSTS.E [R251+0x24008], desc[UR60][R188.64], !P4 ;  /* 0x24008000bcfb7fae */ /* 0x000fe2000e12187c */
[----:B----4-:R-:W-:-:S03]  /*13c10*/  IMAD.WIDE R156, R2, 0x4, R156 ;  /* 0x00000004029c7825 */ /* 0x010fc600078e029c */
[----:B------:R4:W-:Y:S04]  /*13c20*/  STL.64 [R1+0x240], R10 ;  /* 0x0002400a01007387 */ /* 0x0009e80000100a00 */
[----:B------:R-:W-:Y:S04]  /*13c30*/  LDGSTS.E [R251+0x2000c], desc[UR60][R172.64], !P5 ;  /* 0x2000c000acfb7fae */ /* 0x000fe8000e92187c */
[----:B------:R4:W-:Y:S04]  /*13c40*/  LDGSTS.E [R251+0x2400c], desc[UR60][R10.64], !P5 ;  /* 0x2400c0000afb7fae */ /* 0x0009e8000e92187c */
[----:B------:R1:W-:Y:S04]  /*13c50*/  STL.64 [R1+0x408], R44 ;  /* 0x0004082c01007387 */ /* 0x0003e80000100a00 */
[----:B------:R1:W-:Y:S01]  /*13c60*/  STL.64 [R1+0x410], R60 ;  /* 0x0004103c01007387 */ /* 0x0003e20000100a00 */
[----:B----4-:R-:W-:-:S03]  /*13c70*/  IMAD.WIDE R10, R2, 0x4, R124 ;  /* 0x00000004020a7825 */ /* 0x010fc600078e027c */
[----:B------:R-:W-:Y:S04]  /*13c80*/  LDGSTS.E [R251+0x28000], desc[UR60][R44.64], !P6 ;  /* 0x280000002cfb7fae */ /* 0x000fe8000f12187c */
[----:B------:R-:W4:Y:S04]  /*13c90*/  LDL.LU.64 R124, [R1+0x868] ;  /* 0x00086800017c7983 */ /* 0x000f280000300a00 */
[----:B------:R-:W-:Y:S04]  /*13ca0*/  STL.64 [R1+0x418], R156 ;  /* 0x0004189c01007387 */ /* 0x000fe80000100a00 */
[----:B-1----:R-:W4:Y:S04]  /*13cb0*/  LDL.LU.64 R44, [R1+0x860] ;  /* 0x00086000012c7983 */ /* 0x002f280000300a00 */
[----:B------:R2:W-:Y:S04]  /*13cc0*/  STL.64 [R1+0x420], R10 ;  /* 0x0004200a01007387 */ /* 0x0005e80000100a00 */
[----:B------:R-:W-:Y:S04]  /*13cd0*/  LDGSTS.E [R251+0x2c000], desc[UR60][R60.64], !P6 ;  /* 0x2c0000003cfb7fae */ /* 0x000fe8000f12187c */
[----:B------:R-:W4:Y:S01]  /*13ce0*/  LDL.LU.64 R188, [R1+0x858] ;  /* 0x0008580001bc7983 */ /* 0x000f220000300a00 */
[----:B------:R-:W-:-:S02]  /*13cf0*/  ISETP.GE.U32.AND P3, PT, R240, 0x7ffffec1, PT ;  /* 0x7ffffec1f000780c */ /* 0x000fc40003f66070 */
[----:B------:R-:W-:Y:S01]  /*13d00*/  ISETP.GE.U32.AND P1, PT, R246, 0x7ffffec2, PT ;  /* 0x7ffffec2f600780c */ /* 0x000fe20003f26070 */
[----:B------:R-:W-:Y:S04]  /*13d10*/  LDGSTS.E [R251+0x28004], desc[UR60][R156.64], !P0 ;  /* 0x280040009cfb7fae */ /* 0x000fe8000c12187c */
[----:B------:R-:W4:Y:S01]  /*13d20*/  LDL.LU.64 R60, [R1+0x850] ;  /* 0x00085000013c7983 */ /* 0x000f220000300a00 */
[----:B------:R-:W-:Y:S02]  /*13d30*/  VIADD R240, R250, 0xffffff22 ;  /* 0xffffff22faf07836 */ /* 0x000fe40000000000 */
[----:B------:R-:W-:Y:S01]  /*13d40*/  VIADD R246, R249, 0xffffff23 ;  /* 0xffffff23f9f67836 */ /* 0x000fe20000000000 */
[----:B------:R2:W-:Y:S01]  /*13d50*/  LDGSTS.E [R251+0x2c004], desc[UR60][R10.64], !P0 ;  /* 0x2c0040000afb7fae */ /* 0x0005e2000c12187c */
[----:B------:R-:W1:Y:S01]  /*13d60*/  LDC R249, c[0x0][0x230] ;  /* 0x00008c00fff97b82 */ /* 0x000e620000000800 */
[----:B------:R-:W-:Y:S01]  /*13d70*/  ISETP.GE.U32.AND P5, PT, R240, 0x7ffffea3, PT ;  /* 0x7ffffea3f000780c */ /* 0x000fe20003fa6070 */
[----:B------:R-:W-:-:S05]  /*13d80*/  VIADD R240, R252, 0xffffff21 ;  /* 0xffffff21fcf07836 */ /* 0x000fca0000000000 */
[----:B------:R-:W-:Y:S02]  /*13d90*/  ISETP.GE.U32.AND P6, PT, R240, 0x7ffffea2, PT ;  /* 0x7ffffea2f000780c */ /* 0x000fe40003fc6070 */
[----:B------:R-:W-:Y:S02]  /*13da0*/  IADD3 R240, R247, -0xe0, RZ ;  /* 0xffffff20f7f07810 */ /* 0x000fe40007ffe0ff */
[----:B------:R-:W1:Y:S02]  /*13db0*/  LDC R247, c[0x0][0x230] ;  /* 0x00008c00fff77b82 */ /* 0x000e640000000800 */
[----:B------:R-:W-:Y:S01]  /*13dc0*/  ISETP.GE.U32.AND P0, PT, R240, 0x7ffffea1, PT ;  /* 0x7ffffea1f000780c */ /* 0x000fe20003f06070 */
[----:B------:R-:W-:Y:S01]  /*13dd0*/  VIADD R240, R8, 0xffffff02 ;  /* 0xffffff0208f07836 */ /* 0x000fe20000000000 */
[----:B------:R-:W-:Y:S01]  /*13de0*/  ISETP.GE.U32.AND P4, PT, R246, 0x7ffffea4, PT ;  /* 0x7ffffea4f600780c */ /* 0x000fe20003f86070 */
[----:B------:R-:W-:Y:S02]  /*13df0*/  VIADD R246, R248, 0xffffff03 ;  /* 0xffffff03f8f67836 */ /* 0x000fe40000000000 */
[----:B-1----:R-:W-:-:S02]  /*13e00*/  VIADD R250, R247, 0xffffff00 ;  /* 0xffffff00f7fa7836 */ /* 0x002fc40000000000 */
[----:B------:R-:W-:-:S04]  /*13e10*/  IMAD.WIDE R92, R2, 0x4, R92 ;  /* 0x00000004025c7825 */ /* 0x000fc800078e025c */
[C---:B------:R-:W-:Y:S01]  /*13e20*/  IMAD.WIDE R76, R2.reuse, 0x4, R76 ;  /* 0x00000004024c7825 */ /* 0x040fe200078e024c */
[----:B------:R-:W-:Y:S04]  /*13e30*/  STL.64 [R1+0x428], R92 ;  /* 0x0004285c01007387 */ /* 0x000fe80000100a00 */
[----:B------:R1:W-:Y:S04]  /*13e40*/  STL.64 [R1+0x430], R76 ;  /* 0x0004304c01007387 */ /* 0x0003e80000100a00 */
[----:B------:R-:W-:Y:S01]  /*13e50*/  LDGSTS.E [R251+0x28008], desc[UR60][R92.64], !P1 ;  /* 0x280080005cfb7fae */ /* 0x000fe2000c92187c */
[----:B--2---:R-:W-:-:S03]  /*13e60*/  IMAD.WIDE R10, R2, 0x4, R140 ;  /* 0x00000004020a7825 */ /* 0x004fc600078e028c */
[----:B------:R-:W-:Y:S01]  /*13e70*/  LDGSTS.E [R251+0x2c008], desc[UR60][R76.64], !P1 ;  /* 0x2c0080004cfb7fae */ /* 0x000fe2000c92187c */
[----:B---3--:R-:W-:-:S03]  /*13e80*/  IMAD.WIDE R8, R2, 0x4, R108 ;  /* 0x0000000402087825 */ /* 0x008fc600078e026c */
[----:B------:R4:W-:Y:S04]  /*13e90*/  STL.64 [R1+0x438], R10 ;  /* 0x0004380a01007387 */ /* 0x0009e80000100a00 */
[----:B------:R4:W-:Y:S04]  /*13ea0*/  LDGSTS.E [R251+0x2800c], desc[UR60][R10.64], !P3 ;  /* 0x2800c0000afb7fae */ /* 0x0009e8000d92187c */
[----:B-1----:R-:W2:Y:S04]  /*13eb0*/  LDL.LU.64 R76, [R1+0x848] ;  /* 0x00084800014c7983 */ /* 0x002ea80000300a00 */
[----:B------:R1:W-:Y:S04]  /*13ec0*/  STL.64 [R1+0x440], R8 ;  /* 0x0004400801007387 */ /* 0x0003e80000100a00 */
[----:B------:R-:W3:Y:S04]  /*13ed0*/  LDL.LU.64 R108, [R1+0x838] ;  /* 0x00083800016c7983 */ /* 0x000ee80000300a00 */
[----:B------:R-:W3:Y:S04]  /*13ee0*/  LDL.LU.64 R140, [R1+0x828] ;  /* 0x00082800018c7983 */ /* 0x000ee80000300a00 */
[----:B------:R-:W3:Y:S04]  /*13ef0*/  LDL.LU.64 R172, [R1+0x818] ;  /* 0x0008180001ac7983 */ /* 0x000ee80000300a00 */
[----:B------:R-:W3:Y:S04]  /*13f00*/  LDL.LU.64 R204, [R1+0x800] ;  /* 0x0008000001cc7983 */ /* 0x000ee80000300a00 */
[----:B------:R3:W-:Y:S01]  /*13f10*/  LDGSTS.E [R251+0x2c00c], desc[UR60][R8.64], !P3 ;  /* 0x2c00c00008fb7fae */ /* 0x0007e2000d92187c */
[----:B------:R-:W-:Y:S01]  /*13f20*/  ISETP.GE.U32.AND P3, PT, R240, 0x7ffffe83, PT ;  /* 0x7ffffe83f000780c */ /* 0x000fe20003f66070 */
[----:B------:R-:W-:-:S02]  /*13f30*/  VIADD R240, R249, 0xffffff01 ;  /* 0xffffff01f9f07836 */ /* 0x000fc40000000000 */
[C---:B----4-:R-:W-:Y:S01]  /*13f40*/  IMAD.WIDE R10, R2.reuse, 0x4, R124 ;  /* 0x00000004020a7825 */ /* 0x050fe200078e027c */
[----:B-1----:R-:W4:Y:S02]  /*13f50*/  LDL.LU.64 R8, [R1+0x7f0] ;  /* 0x0007f00001087983 */ /* 0x002f240000300a00 */
[----:B------:R-:W-:Y:S02]  /*13f60*/  MOV R248, R10 ;  /* 0x0000000a00f87202 */ /* 0x000fe40000000f00 */
[----:B------:R-:W4:Y:S01]  /*13f70*/  LDL.LU.64 R92, [R1+0x840] ;  /* 0x00084000015c7983 */ /* 0x000f220000300a00 */
[----:B------:R-:W-:-:S03]  /*13f80*/  IMAD.WIDE R44, R2, 0x4, R44 ;  /* 0x00000004022c7825 */ /* 0x000fc600078e022c */
[----:B------:R-:W4:Y:S01]  /*13f90*/  LDL.LU.64 R124, [R1+0x830] ;  /* 0x00083000017c7983 */ /* 0x000f220000300a00 */
[----:B------:R-:W-:-:S03]  /*13fa0*/  IMAD.MOV.U32 R249, RZ, RZ, R11 ;  /* 0x000000fffff97224 */ /* 0x000fc600078e000b */
[----:B------:R-:W4:Y:S04]  /*13fb0*/  LDL.LU.64 R156, [R1+0x820] ;  /* 0x00082000019c7983 */ /* 0x000f280000300a00 */
[----:B------:R1:W-:Y:S04]  /*13fc0*/  STL.64 [R1+0x608], R10 ;  /* 0x0006080a01007387 */ /* 0x0003e80000100a00 */
[----:B------:R1:W-:Y:S01]  /*13fd0*/  STL.64 [R1+0x610], R44 ;  /* 0x0006102c01007387 */ /* 0x0003e20000100a00 */
[----:B------:R-:W-:-:S03]  /*13fe0*/  IMAD.WIDE R60, R2, 0x4, R60 ;  /* 0x00000004023c7825 */ /* 0x000fc600078e023c */
[----:B------:R-:W-:Y:S01]  /*13ff0*/  LDGSTS.E [R251+0x30000], desc[UR60][R248.64], !P4 ;  /* 0x30000000f8fb7fae */ /* 0x000fe2000e12187c */
[----:B-1----:R-:W-:-:S03]  /*14000*/  IMAD.WIDE R10, R2, 0x4, R188 ;  /* 0x00000004020a7825 */ /* 0x002fc600078e02bc */
[----:B------:R-:W-:Y:S04]  /*14010*/  LDGSTS.E [R251+0x34000], desc[UR60][R44.64], !P4 ;  /* 0x340000002cfb7fae */ /* 0x000fe8000e12187c */
[----:B------:R-:W4:Y:S01]  /*14020*/  LDL.LU.64 R188, [R1+0x810] ;  /* 0x0008100001bc7983 */ /* 0x000f220000300a00 */
[----:B------:R-:W-:-:S03]  /*14030*/  ISETP.GE.U32.AND P1, PT, R246, 0x7ffffe84, PT ;  /* 0x7ffffe84f600780c */ /* 0x000fc60003f26070 */
[----:B------:R-:W4:Y:S04]  /*14040*/  LDL.LU.64 R220, [R1+0x7f8] ;  /* 0x0007f80001dc7983 */ /* 0x000f280000300a00 */
[----:B------:R1:W-:Y:S04]  /*14050*/  STL.64 [R1+0x618], R10 ;  /* 0x0006180a01007387 */ /* 0x0003e80000100a00 */
[----:B------:R1:W-:Y:S04]  /*14060*/  STL.64 [R1+0x620], R60 ;  /* 0x0006203c01007387 */ /* 0x0003e80000100a00 */
[----:B------:R-:W4:Y:S04]  /*14070*/  LDL.LU.64 R44, [R1+0x1040] ;  /* 0x00104000012c7983 */ /* 0x000f280000300a00 */
[----:B------:R-:W4:Y:S04]  /*14080*/  LDL.LU.64 R246, [R1+0x7e8] ;  /* 0x0007e80001f67983 */ /* 0x000f280000300a00 */
[----:B------:R-:W-:Y:S01]  /*14090*/  LDGSTS.E [R251+0x30004], desc[UR60][R10.64], !P5 ;  /* 0x300040000afb7fae */ /* 0x000fe2000e92187c */
[----:B------:R-:W-:-:S03]  /*140a0*/  IMAD.SHL.U32 R241, R241, 0x80, RZ ;  /* 0x00000080f1f17824 */ /* 0x000fc600078e00ff */
[----:B------:R-:W-:Y:S04]  /*140b0*/  LDGSTS.E [R251+0x34004], desc[UR60][R60.64], !P5 ;  /* 0x340040003cfb7fae */ /* 0x000fe8000e92187c */
[----:B-1----:R-:W4:Y:S04]  /*140c0*/  LDL.LU.64 R10, [R1+0x80] ;  /* 0x00008000010a7983 */ /* 0x002f280000300a00 */
[----:B------:R-:W4:Y:S04]  /*140d0*/  LDL.LU.64 R248, [R1+0x40] ;  /* 0x0000400001f87983 */ /* 0x000f280000300a00 */
[----:B------:R-:W4:Y:S04]  /*140e0*/  LDL.LU.64 R60, [R1+0x1038] ;  /* 0x00103800013c7983 */ /* 0x000f280000300a00 */
[----:B------:R-:W-:Y:S01]  /*140f0*/  STL [R1+0xc48], R241 ;  /* 0x000c48f101007387 */ /* 0x000fe20000100800 */
[----:B------:R-:W-:-:S02]  /*14100*/  ISETP.GE.U32.AND P4, PT, R240, 0x7ffffe82, PT ;  /* 0x7ffffe82f000780c */ /* 0x000fc40003f86070 */
[----:B------:R-:W-:Y:S01]  /*14110*/  ISETP.GE.U32.AND P5, PT, R250, 0x7ffffe81, PT ;  /* 0x7ffffe81fa00780c */ /* 0x000fe20003fa6070 */
[----:B--2---:R-:W-:-:S04]  /*14120*/  IMAD.WIDE R76, R2, 0x4, R76 ;  /* 0x00000004024c7825 */ /* 0x004fc800078e024c */
[C---:B---3--:R-:W-:Y:S01]  /*14130*/  IMAD.WIDE R108, R2.reuse, 0x4, R108 ;  /* 0x00000004026c7825 */ /* 0x048fe200078e026c */
[----:B------:R1:W-:Y:S03]  /*14140*/  STL.64 [R1+0x628], R76 ;  /* 0x0006284c01007387 */ /* 0x0003e60000100a00 */
[C---:B------:R-:W-:Y:S01]  /*14150*/  IMAD.WIDE R140, R2.reuse, 0x4, R140 ;  /* 0x00000004028c7825 */ /* 0x040fe200078e028c */
[----:B------:R-:W-:Y:S03]  /*14160*/  STL.64 [R1+0x638], R108 ;  /* 0x0006386c01007387 */ /* 0x000fe60000100a00 */
[C---:B------:R-:W-:Y:S01]  /*14170*/  IMAD.WIDE R172, R2.reuse, 0x4, R172 ;  /* 0x0000000402ac7825 */ /* 0x040fe200078e02ac */
[----:B------:R-:W-:Y:S03]  /*14180*/  STL.64 [R1+0x808], R140 ;  /* 0x0008088c01007387 */ /* 0x000fe60000100a00 */
[C---:B------:R-:W-:Y:S01]  /*14190*/  IMAD.WIDE R204, R2.reuse, 0x4, R204 ;  /* 0x0000000402cc7825 */ /* 0x040fe200078e02cc */
[----:B------:R-:W-:Y:S04]  /*141a0*/  STL.64 [R1+0x828], R172 ;  /* 0x000828ac01007387 */ /* 0x000fe80000100a00 */
[----:B------:R-:W-:Y:S04]  /*141b0*/  STL.64 [R1+0x838], R204 ;  /* 0x000838cc01007387 */ /* 0x000fe80000100a00 */
[----:B------:R-:W-:Y:S01]  /*141c0*/  LDGSTS.E [R251+0x30008], desc[UR60][R76.64], !P6 ;  /* 0x300080004cfb7fae */ /* 0x000fe2000f12187c */
[----:B----4-:R-:W-:-:S04]  /*141d0*/  IMAD.WIDE R8, R2, 0x4, R8 ;  /* 0x0000000402087825 */ /* 0x010fc800078e0208 */
[----:B------:R-:W-:-:S04]  /*141e0*/  IMAD.WIDE R92, R2, 0x4, R92 ;  /* 0x00000004025c7825 */ /* 0x000fc800078e025c */
[C---:B------:R-:W-:Y:S01]  /*141f0*/  IMAD.WIDE R124, R2.reuse, 0x4, R124 ;  /* 0x00000004027c7825 */ /* 0x040fe200078e027c */
[----:B------:R2:W-:Y:S03]  /*14200*/  STL.64 [R1+0x630], R92 ;  /* 0x0006305c01007387 */ /* 0x0005e60000100a00 */
[C---:B------:R-:W-:Y:S01]  /*14210*/  IMAD.WIDE R156, R2.reuse, 0x4, R156 ;  /* 0x00000004029c7825 */ /* 0x040fe200078e029c */
[----:B------:R-:W-:Y:S04]  /*14220*/  STL.64 [R1+0x848], R8 ;  /* 0x0008480801007387 */ /* 0x000fe80000100a00 */
[----:B------:R3:W-:Y:S04]  /*14230*/  STL.64 [R1+0x640], R124 ;  /* 0x0006407c01007387 */ /* 0x0007e80000100a00 */
[----:B------:R4:W-:Y:S04]  /*14240*/  STL.64 [R1+0x818], R156 ;  /* 0x0008189c01007387 */ /* 0x0009e80000100a00 */
[----:B-1----:R-:W4:Y:S04]  /*14250*/  LDL.LU.64 R76, [R1+0x1030] ;  /* 0x00103000014c7983 */ /* 0x002f280000300a00 */
[----:B------:R-:W-:Y:S01]  /*14260*/  LDGSTS.E [R251+0x34008], desc[UR60][R92.64], !P6 ;  /* 0x340080005cfb7fae */ /* 0x000fe2000f12187c */
[----:B------:R-:W-:-:S03]  /*14270*/  IMAD.WIDE R188, R2, 0x4, R188 ;  /* 0x0000000402bc7825 */ /* 0x000fc600078e02bc */
[----:B------:R-:W-:Y:S01]  /*14280*/  LDGSTS.E [R251+0x3000c], desc[UR60][R108.64], !P0 ;  /* 0x3000c0006cfb7fae */ /* 0x000fe2000c12187c */
[----:B------:R-:W-:-:S03]  /*14290*/  IMAD.WIDE R220, R2, 0x4, R220 ;  /* 0x0000000402dc7825 */ /* 0x000fc600078e02dc */
[----:B------:R1:W-:Y:S04]  /*142a0*/  STL.64 [R1+0x820], R188 ;  /* 0x000820bc01007387 */ /* 0x0003e80000100a00 */
[----:B--2---:R-:W2:Y:S04]  /*142b0*/  LDL.LU.64 R92, [R1+0x1028] ;  /* 0x00102800015c7983 */ /* 0x004ea80000300a00 */
[----:B------:R1:W-:Y:S04]  /*142c0*/  STL.64 [R1+0x830], R220 ;  /* 0x000830dc01007387 */ /* 0x0003e80000100a00 */
[----:B------:R-:W2:Y:S01]  /*142d0*/  LDL.LU.64 R108, [R1+0x1020] ;  /* 0x00102000016c7983 */ /* 0x000ea20000300a00 */
[----:B------:R-:W-:-:S03]  /*142e0*/  IMAD.WIDE R246, R2, 0x4, R246 ;  /* 0x0000000402f67825 */ /* 0x000fc600078e02f6 */
[----:B------:R-:W-:Y:S04]  /*142f0*/  LDGSTS.E [R251+0x3400c], desc[UR60][R124.64], !P0 ;  /* 0x3400c0007cfb7fae */ /* 0x000fe8000c12187c */
[----:B------:R1:W-:Y:S04]  /*14300*/  STL.64 [R1+0x840], R246 ;  /* 0x000840f601007387 */ /* 0x0003e80000100a00 */
[----:B------:R-:W-:Y:S04]  /*14310*/  LDGSTS.E [R251+0x38000], desc[UR60][R140.64], !P1 ;  /* 0x380000008cfb7fae */ /* 0x000fe8000c92187c */
[----:B---3--:R-:W3:Y:S04]  /*14320*/  LDL.LU.64 R124, [R1+0x1018] ;  /* 0x00101800017c7983 */ /* 0x008ee80000300a00 */
[----:B------:R-:W-:Y:S04]  /*14330*/  LDGSTS.E [R251+0x3c000], desc[UR60][R156.64], !P1 ;  /* 0x3c0000009cfb7fae */ /* 0x000fe8000c92187c */
[----:B------:R-:W2:Y:S04]  /*14340*/  LDL.LU.64 R140, [R1+0x1010] ;  /* 0x00101000018c7983 */ /* 0x000ea80000300a00 */
[----:B------:R-:W-:Y:S04]  /*14350*/  LDGSTS.E [R251+0x38004], desc[UR60][R172.64], !P3 ;  /* 0x38004000acfb7fae */ /* 0x000fe8000d92187c */
[----:B----4-:R-:W4:Y:S04]  /*14360*/  LDL.LU.64 R156, [R1+0x1008] ;  /* 0x00100800019c7983 */ /* 0x010f280000300a00 */
[----:B------:R-:W-:Y:S04]  /*14370*/  LDGSTS.E [R251+0x3c004], desc[UR60][R188.64], !P3 ;  /* 0x3c004000bcfb7fae */ /* 0x000fe8000d92187c */
[----:B------:R-:W4:Y:S04]  /*14380*/  LDL.LU.64 R172, [R1+0x1000] ;  /* 0x0010000001ac7983 */ /* 0x000f280000300a00 */
[----:B------:R-:W-:Y:S04]  /*14390*/  LDGSTS.E [R251+0x38008], desc[UR60][R204.64], !P4 ;  /* 0x38008000ccfb7fae */ /* 0x000fe8000e12187c */
[----:B-1----:R-:W4:Y:S04]  /*143a0*/  LDL.LU.64 R188, [R1+0xff8] ;  /* 0x000ff80001bc7983 */ /* 0x002f280000300a00 */
[----:B------:R-:W-:Y:S04]  /*143b0*/  LDGSTS.E [R251+0x3c008], desc[UR60][R220.64], !P4 ;  /* 0x3c008000dcfb7fae */ /* 0x000fe8000e12187c */
[----:B------:R-:W4:Y:S04]  /*143c0*/  LDL.LU.64 R204, [R1+0xff0] ;  /* 0x000ff00001cc7983 */ /* 0x000f280000300a00 */
[----:B------:R-:W-:Y:S04]  /*143d0*/  LDGSTS.E [R251+0x3800c], desc[UR60][R8.64], !P5 ;  /* 0x3800c00008fb7fae */ /* 0x000fe8000e92187c */
[----:B------:R-:W4:Y:S04]  /*143e0*/  LDL.LU.64 R220, [R1+0xfe8] ;  /* 0x000fe80001dc7983 */ /* 0x000f280000300a00 */
[----:B------:R1:W-:Y:S04]  /*143f0*/  LDGSTS.E [R251+0x3c00c], desc[UR60][R246.64], !P5 ;  /* 0x3c00c000f6fb7fae */ /* 0x0003e8000e92187c */
[----:B------:R-:W4:Y:S04]  /*14400*/  LDL.LU.64 R8, [R1+0xfe0] ;  /* 0x000fe00001087983 */ /* 0x000f280000300a00 */
[----:B------:R-:W-:Y:S04]  /*14410*/  STL [R1], RZ ;  /* 0x000000ff01007387 */ /* 0x000fe80000100800 */
[----:B------:R-:W-:Y:S01]  /*14420*/  STL [R1+0x4], RZ ;  /* 0x000004ff01007387 */ /* 0x000fe20000100800 */
[----:B-1----:R-:W-:-:S03]  /*14430*/  IMAD.WIDE R250, R241, 0x4, R248 ;  /* 0x00000004f1fa7825 */ /* 0x002fc600078e02f8 */
[----:B------:R-:W3:Y:S04]  /*14440*/  LDL.LU.64 R246, [R1+0x78] ;  /* 0x0000780001f67983 */ /* 0x000ee80000300a00 */
[----:B------:R-:W2:Y:S01]  /*14450*/  LDL.LU.64 R248, [R1+0x38] ;  /* 0x0000380001f87983 */ /* 0x000ea20000300a00 */
[----:B------:R-:W-:-:S03]  /*14460*/  IMAD.WIDE R10, R241, 0x4, R10 ;  /* 0x00000004f10a7825 */ /* 0x000fc600078e020a */
[----:B------:R-:W0:Y:S01]  /*14470*/  LDGDEPBAR ;  /* 0x00000000000079af */ /* 0x000e220000000000 */
[----:B------:R-:W-:-:S04]  /*14480*/  IMAD.WIDE R14, R241, 0x4, R14 ;  /* 0x00000004f10e7825 */ /* 0x000fc800078e020e */
[C---:B------:R-:W-:Y:S01]  /*14490*/  IMAD.WIDE R30, R241.reuse, 0x4, R30 ;  /* 0x00000004f11e7825 */ /* 0x040fe200078e021e */
[----:B------:R1:W-:Y:S03]  /*144a0*/  STL.64 [R1+0xcd8], R10 ;  /* 0x000cd80a01007387 */ /* 0x0003e60000100a00 */
[C---:B------:R-:W-:Y:S01]  /*144b0*/  IMAD.WIDE R46, R241.reuse, 0x4, R46 ;  /* 0x00000004f12e7825 */ /* 0x040fe200078e022e */
[----:B------:R-:W-:Y:S03]  /*144c0*/  STL.64 [R1+0xd18], R250 ;  /* 0x000d18fa01007387 */ /* 0x000fe60000100a00 */
        /* <DEDUP_REMOVED lines=9> */
[----:B------:R-:W-:Y:S03]  /*14560*/  LDGSTS.E [R0+0x70000], desc[UR60][R10.64], P2 ;  /* 0x700000000a007fae */ /* 0x000fe6000912187c */
[C---:B------:R-:W-:Y:S01]  /*14570*/  IMAD.WIDE R142, R241.reuse, 0x4, R142 ;  /* 0x00000004f18e7825 */ /* 0x040fe200078e028e */
[----:B------:R-:W-:Y:S03]  /*14580*/  STL.64 [R1+0xe50], R78 ;  /* 0x000e504e01007387 */ /* 0x000fe60000100a00 */
[C---:B------:R-:W-:Y:S01]  /*14590*/  IMAD.WIDE R158, R241.reuse, 0x4, R158 ;  /* 0x00000004f19e7825 */ /* 0x040fe200078e029e */
[----:B------:R-:W-:Y:S03]  /*145a0*/  LDGSTS.E [R0+0x70400], desc[UR60][R250.64], P2 ;  /* 0x70400000fa007fae */ /* 0x000fe6000912187c */
[C---:B------:R-:W-:Y:S01]  /*145b0*/  IMAD.WIDE R174, R241.reuse, 0x4, R174 ;  /* 0x00000004f1ae7825 */ /* 0x040fe200078e02ae */
[----:B------:R-:W-:Y:S03]  /*145c0*/  STL.64 [R1+0xe90], R94 ;  /* 0x000e905e01007387 */ /* 0x000fe60000100a00 */
[C---:B------:R-:W-:Y:S01]  /*145d0*/  IMAD.WIDE R190, R241.reuse, 0x4, R190 ;  /* 0x00000004f1be7825 */ /* 0x040fe200078e02be */
[----:B------:R-:W-:Y:S04]  /*145e0*/  LDGSTS.E [R0+0x70800], desc[UR60][R14.64], P2 ;  /* 0x708000000e007fae */ /* 0x000fe8000912187c */
[----:B------:R-:W-:Y:S01]  /*145f0*/  STL.64 [R1+0xec8], R110 ;  /* 0x000ec86e01007387 */ /* 0x000fe20000100a00 */
[----:B------:R-:W-:-:S03]  /*14600*/  IMAD.WIDE R206, R241, 0x4, R206 ;  /* 0x00000004f1ce7825 */ /* 0x000fc600078e02ce */
[----:B------:R-:W-:Y:S01]  /*14610*/  LDGSTS.E [R0+0x70c00], desc[UR60][R30.64], P2 ;  /* 0x70c000001e007fae */ /* 0x000fe2000912187c */
[----:B------:R-:W-:-:S03]  /*14620*/  IMAD.WIDE R222, R241, 0x4, R222 ;  /* 0x00000004f1de7825 */ /* 0x000fc600078e02de */
[----:B------:R-:W-:Y:S04]  /*14630*/  STL.64 [R1+0xf00], R126 ;  /* 0x000f007e01007387 */ /* 0x000fe80000100a00 */
[----:B------:R-:W-:Y:S04]  /*14640*/  LDGSTS.E [R0+0x71000], desc[UR60][R46.64], P2 ;  /* 0x710000002e007fae */ /* 0x000fe8000912187c */
[----:B------:R3:W-:Y:S04]  /*14650*/  STL.64 [R1+0xf30], R142 ;  /* 0x000f308e01007387 */ /* 0x0007e80000100a00 */
[----:B------:R-:W-:Y:S04]  /*14660*/  LDGSTS.E [R0+0x71400], desc[UR60][R62.64], P2 ;  /* 0x714000003e007fae */ /* 0x000fe8000912187c */
[----:B------:R-:W-:Y:S04]  /*14670*/  STL.64 [R1+0xf60], R158 ;  /* 0x000f609e01007387 */ /* 0x000fe80000100a00 */
[----:B------:R-:W-:Y:S04]  /*14680*/  LDGSTS.E [R0+0x71800], desc[UR60][R78.64], P2 ;  /* 0x718000004e007fae */ /* 0x000fe8000912187c */
[----:B------:R-:W-:Y:S04]  /*14690*/  STL.64 [R1+0xf80], R174 ;  /* 0x000f80ae01007387 */ /* 0x000fe80000100a00 */
[----:B------:R-:W-:Y:S04]  /*146a0*/  LDGSTS.E [R0+0x71c00], desc[UR60][R94.64], P2 ;  /* 0x71c000005e007fae */ /* 0x000fe8000912187c */
[----:B------:R-:W-:Y:S04]  /*146b0*/  STL.64 [R1+0xf98], R190 ;  /* 0x000f98be01007387 */ /* 0x000fe80000100a00 */
[----:B------:R-:W-:Y:S04]  /*146c0*/  LDGSTS.E [R0+0x72000], desc[UR60][R110.64], P2 ;  /* 0x720000006e007fae */ /* 0x000fe8000912187c */
[----:B-1----:R-:W5:Y:S04]  /*146d0*/  LDL.LU.64 R10, [R1+0xfd8] ;  /* 0x000fd800010a7983 */ /* 0x002f680000300a00 */
[----:B------:R-:W-:Y:S04]  /*146e0*/  LDGSTS.E [R0+0x72400], desc[UR60][R126.64], P2 ;  /* 0x724000007e007fae */ /* 0x000fe8000912187c */
[----:B------:R-:W-:Y:S04]  /*146f0*/  STL.64 [R1+0xfa8], R206 ;  /* 0x000fa8ce01007387 */ /* 0x000fe80000100a00 */
[----:B------:R3:W-:Y:S04]  /*14700*/  LDGSTS.E [R0+0x72800], desc[UR60][R142.64], P2 ;  /* 0x728000008e007fae */ /* 0x0007e8000912187c */
[----:B------:R-:W-:Y:S01]  /*14710*/  STL.64 [R1+0xfb0], R222 ;  /* 0x000fb0de01007387 */ /* 0x000fe20000100a00 */
[----:B------:R-:W-:-:S03]  /*14720*/  IMAD.WIDE R16, R241, 0x4, R16 ;  /* 0x00000004f1107825 */ /* 0x000fc600078e0210 */
[----:B------:R-:W-:Y:S01]  /*14730*/  LDGSTS.E [R0+0x72c00], desc[UR60][R158.64], P2 ;  /* 0x72c000009e007fae */ /* 0x000fe2000912187c */
        /* <DEDUP_REMOVED lines=8> */
[----:B---3--:R-:W-:-:S03]  /*147c0*/  IMAD.WIDE R142, R241, 0x4, R246 ;  /* 0x00000004f18e7825 */ /* 0x008fc600078e02f6 */
[----:B------:R-:W3:Y:S01]  /*147d0*/  LDL.LU.64 R246, [R1+0x70] ;  /* 0x0000700001f67983 */ /* 0x000ee20000300a00 */
[----:B--2---:R-:W-:-:S03]  /*147e0*/  IMAD.WIDE R126, R241, 0x4, R248 ;  /* 0x00000004f17e7825 */ /* 0x004fc600078e02f8 */
[----:B------:R-:W2:Y:S01]  /*147f0*/  LDL.LU.64 R248, [R1+0x30] ;  /* 0x0000300001f87983 */ /* 0x000ea20000300a00 */
[----:B------:R-:W-:-:S03]  /*14800*/  IMAD.WIDE R96, R241, 0x4, R96 ;  /* 0x00000004f1607825 */ /* 0x000fc600078e0260 */
[----:B------:R-:W-:Y:S01]  /*14810*/  STL.64 [R1+0x850], R142 ;  /* 0x0008508e01007387 */ /* 0x000fe20000100a00 */
        /* <DEDUP_REMOVED lines=9> */
[----:B------:R-:W-:Y:S04]  /*148b0*/  STL.64 [R1+0xdc8], R64 ;  /* 0x000dc84001007387 */ /* 0x000fe80000100a00 */
[----:B------:R-:W-:Y:S01]  /*148c0*/  LDGSTS.E [R3+0x70080], desc[UR60][R142.64], P2 ;  /* 0x700800008e037fae */ /* 0x000fe2000912187c */
[----:B------:R-:W-:-:S03]  /*148d0*/  IMAD.WIDE R46, R241, 0x4, R192 ;  /* 0x00000004f12e7825 */ /* 0x000fc600078e02c0 */
[----:B------:R-:W-:Y:S01]  /*148e0*/  STL.64 [R1+0xe08], R80 ;  /* 0x000e085001007387 */ /* 0x000fe20000100a00 */
[----:B------:R-:W-:-:S03]  /*148f0*/  IMAD.WIDE R30, R241, 0x4, R208 ;  /* 0x00000004f11e7825 */ /* 0x000fc600078e02d0 */
[----:B------:R-:W-:Y:S01]  /*14900*/  LDGSTS.E [R3+0x70480], desc[UR60][R126.64], P2 ;  /* 0x704800007e037fae */ /* 0x000fe2000912187c */
[----:B------:R-:W-:-:S03]  /*14910*/  IMAD.WIDE R14, R241, 0x4, R224 ;  /* 0x00000004f10e7825 */ /* 0x000fc600078e02e0 */
[----:B------:R3:W-:Y:S04]  /*14920*/  STL.64 [R1+0xe48], R96 ;  /* 0x000e486001007387 */ /* 0x0007e80000100a00 */
[----:B------:R-:W-:Y:S04]  /*14930*/  LDGSTS.E [R3+0x70880], desc[UR60][R16.64], P2 ;  /* 0x7088000010037fae */ /* 0x000fe8000912187c */
[----:B------:R-:W-:Y:S04]  /*14940*/  STL.64 [R1+0xe88], R112 ;  /* 0x000e887001007387 */ /* 0x000fe80000100a00 */
[----:B------:R-:W-:Y:S04]  /*14950*/  LDGSTS.E [R3+0x70c80], desc[UR60][R32.64], P2 ;  /* 0x70c8000020037fae */ /* 0x000fe8000912187c */
[----:B------:R-:W-:Y:S04]  /*14960*/  STL.64 [R1+0xec0], R110 ;  /* 0x000ec06e01007387 */ /* 0x000fe80000100a00 */
[----:B------:R-:W-:Y:S04]  /*14970*/  LDGSTS.E [R3+0x71080], desc[UR60][R48.64], P2 ;  /* 0x7108000030037fae */ /* 0x000fe8000912187c */
[----:B------:R2:W-:Y:S04]  /*14980*/  STL.64 [R1+0xef8], R94 ;  /* 0x000ef85e01007387 */ /* 0x0005e80000100a00 */
[----:B------:R-:W-:Y:S04]  /*14990*/  LDGSTS.E [R3+0x71480], desc[UR60][R64.64], P2 ;  /* 0x7148000040037fae */ /* 0x000fe8000912187c */
[----:B------:R1:W-:Y:S04]  /*149a0*/  STL.64 [R1+0xf28], R78 ;  /* 0x000f284e01007387 */ /* 0x0003e80000100a00 */
[----:B------:R-:W-:Y:S04]  /*149b0*/  LDGSTS.E [R3+0x71880], desc[UR60][R80.64], P2 ;  /* 0x7188000050037fae */ /* 0x000fe8000912187c */
[----:B------:R4:W-:Y:S04]  /*149c0*/  STL.64 [R1+0xf58], R62 ;  /* 0x000f583e01007387 */ /* 0x0009e80000100a00 */
[----:B------:R3:W-:Y:S04]  /*149d0*/  LDGSTS.E [R3+0x71c80], desc[UR60][R96.64], P2 ;  /* 0x71c8000060037fae */ /* 0x0007e8000912187c */
[----:B------:R4:W-:Y:S04]  /*149e0*/  STL.64 [R1+0xf78], R46 ;  /* 0x000f782e01007387 */ /* 0x0009e80000100a00 */
[----:B------:R-:W-:Y:S04]  /*149f0*/  LDGSTS.E [R3+0x72080], desc[UR60][R112.64], P2 ;  /* 0x7208000070037fae */ /* 0x000fe8000912187c */
[----:B------:R4:W-:Y:S04]  /*14a00*/  STL.64 [R1+0xf90], R30 ;  /* 0x000f901e01007387 */ /* 0x0009e80000100a00 */
[----:B------:R-:W-:Y:S04]  /*14a10*/  LDGSTS.E [R3+0x72480], desc[UR60][R110.64], P2 ;  /* 0x724800006e037fae */ /* 0x000fe8000912187c */
[----:B------:R4:W-:Y:S04]  /*14a20*/  STL.64 [R1+0xfa0], R14 ;  /* 0x000fa00e01007387 */ /* 0x0009e80000100a00 */
[----:B------:R2:W-:Y:S01]  /*14a30*/  LDGSTS.E [R3+0x72880], desc[UR60][R94.64], P2 ;  /* 0x728800005e037fae */ /* 0x0005e2000912187c */
[----:B------:R-:W-:-:S03]  /*14a40*/  IMAD.WIDE R18, R241, 0x4, R18 ;  /* 0x00000004f1127825 */ /* 0x000fc600078e0212 */
[----:B------:R1:W-:Y:S01]  /*14a50*/  LDGSTS.E [R3+0x72c80], desc[UR60][R78.64], P2 ;  /* 0x72c800004e037fae */ /* 0x0003e2000912187c */
[----:B------:R-:W-:-:S03]  /*14a60*/  IMAD.WIDE R34, R241, 0x4, R34 ;  /* 0x00000004f1227825 */ /* 0x000fc600078e0222 */
[----:B------:R4:W-:Y:S01]  /*14a70*/  LDGSTS.E [R3+0x73080], desc[UR60][R62.64], P2 ;  /* 0x730800003e037fae */ /* 0x0009e2000912187c */
[----:B------:R-:W-:-:S03]  /*14a80*/  IMAD.WIDE R50, R241, 0x4, R50 ;  /* 0x00000004f1327825 */ /* 0x000fc600078e0232 */
[----:B------:R4:W-:Y:S01]  /*14a90*/  LDGSTS.E [R3+0x73480], desc[UR60][R46.64], P2 ;  /* 0x734800002e037fae */ /* 0x0009e2000912187c */
[----:B---3--:R-:W-:-:S03]  /*14aa0*/  IMAD.WIDE R96, R241, 0x4, R246 ;  /* 0x00000004f1607825 */ /* 0x008fc600078e02f6 */
[----:B------:R3:W-:Y:S01]  /*14ab0*/  LDGSTS.E [R3+0x73880], desc[UR60][R30.64], P2 ;  /* 0x738800001e037fae */ /* 0x0007e2000912187c */
[----:B--2---:R-:W-:-:S03]  /*14ac0*/  IMAD.WIDE R94, R241, 0x4, R248 ;  /* 0x00000004f15e7825 */ /* 0x004fc600078e02f8 */
[----:B------:R-:W2:Y:S04]  /*14ad0*/  LDL.LU.64 R246, [R1+0x68] ;  /* 0x0000680001f67983 */ /* 0x000ea80000300a00 */
[----:B------:R-:W2:Y:S01]  /*14ae0*/  LDL.LU.64 R248, [R1+0x28] ;  /* 0x0000280001f87983 */ /* 0x000ea20000300a00 */
[----:B------:R-:W-:-:S03]  /*14af0*/  IMAD.WIDE R66, R241, 0x4, R66 ;  /* 0x00000004f1427825 */ /* 0x000fc600078e0242 */
[----:B------:R-:W-:Y:S01]  /*14b00*/  STL.64 [R1+0x858], R96 ;  /* 0x0008586001007387 */ /* 0x000fe20000100a00 */
[----:B------:R-:W-:-:S03]  /*14b10*/  IMAD.WIDE R80, R241, 0x4, R82 ;  /* 0x00000004f1507825 */ /* 0x000fc600078e0252 */
[----:B------:R-:W-:Y:S01]  /*14b20*/  STL.64 [R1+0xc98], R94 ;  /* 0x000c985e01007387 */ /* 0x000fe20000100a00 */
[----:B-1----:R-:W-:-:S03]  /*14b30*/  IMAD.WIDE R78, R241, 0x4, R98 ;  /* 0x00000004f14e7825 */ /* 0x002fc600078e0262 */
[----:B------:R-:W-:Y:S01]  /*14b40*/  STL.64 [R1+0xcc8], R18 ;  /* 0x000cc81201007387 */ /* 0x000fe20000100a00 */
[----:B------:R-:W-:-:S03]  /*14b50*/  IMAD.WIDE R64, R241, 0x4, R114 ;  /* 0x00000004f1407825 */ /* 0x000fc600078e0272 */
[----:B------:R-:W-:Y:S01]  /*14b60*/  STL.64 [R1+0xd08], R34 ;  /* 0x000d082201007387 */ /* 0x000fe20000100a00 */
[----:B----4-:R-:W-:-:S03]  /*14b70*/  IMAD.WIDE R62, R241, 0x4, R130 ;  /* 0x00000004f13e7825 */ /* 0x010fc600078e0282 */
[----:B------:R-:W-:Y:S01]  /*14b80*/  STL.64 [R1+0xd48], R50 ;  /* 0x000d483201007387 */ /* 0x000fe20000100a00 */
[----:B------:R-:W-:-:S03]  /*14b90*/  IMAD.WIDE R48, R241, 0x4, R146 ;  /* 0x00000004f1307825 */ /* 0x000fc600078e0292 */
[----:B------:R-:W-:Y:S01]  /*14ba0*/  STL.64 [R1+0xd80], R66 ;  /* 0x000d804201007387 */ /* 0x000fe20000100a00 */
[----:B------:R-:W-:-:S03]  /*14bb0*/  IMAD.WIDE R46, R241, 0x4, R162 ;  /* 0x00000004f12e7825 */ /* 0x000fc600078e02a2 */
[----:B------:R1:W-:Y:S01]  /*14bc0*/  LDGSTS.E [R3+0x73c80], desc[UR60][R14.64], P2 ;  /* 0x73c800000e037fae */ /* 0x0003e2000912187c */
[----:B------:R-:W-:-:S03]  /*14bd0*/  IMAD.WIDE R32, R241, 0x4, R178 ;  /* 0x00000004f1207825 */ /* 0x000fc600078e02b2 */
[----:B------:R-:W-:Y:S01]  /*14be0*/  STL.64 [R1+0xdc0], R80 ;  /* 0x000dc05001007387 */ /* 0x000fe20000100a00 */
[----:B---3--:R-:W-:-:S03]  /*14bf0*/  IMAD.WIDE R30, R241, 0x4, R194 ;  /* 0x00000004f11e7825 */ /* 0x008fc600078e02c2 */
[----:B------:R2:W-:Y:S01]  /*14c00*/  STL.64 [R1+0xe00], R78 ;  /* 0x000e004e01007387 */ /* 0x0005e20000100a00 */
[----:B------:R-:W-:-:S03]  /*14c10*/  IMAD.WIDE R16, R241, 0x4, R210 ;  /* 0x00000004f1107825 */ /* 0x000fc600078e02d2 */
[----:B------:R-:W-:Y:S01]  /*14c20*/  LDGSTS.E [R4+0x70100], desc[UR60][R96.64], P2 ;  /* 0x7010000060047fae */ /* 0x000fe2000912187c */
[C---:B-1----:R-:W-:Y:S01]  /*14c30*/  IMAD.WIDE R14, R241.reuse, 0x4, R226 ;  /* 0x00000004f10e7825 */ /* 0x042fe200078e02e2 */
[----:B------:R-:W1:Y:S02]  /*14c40*/  LDC R3, c[0x0][0x230] ;  /* 0x00008c00ff037b82 */ /* 0x000e640000000800 */
[----:B------:R3:W-:Y:S04]  /*14c50*/  STL.64 [R1+0xe40], R64 ;  /* 0x000e404001007387 */ /* 0x0007e80000100a00 */
[----:B------:R-:W-:Y:S04]  /*14c60*/  LDGSTS.E [R4+0x70500], desc[UR60][R94.64], P2 ;  /* 0x705000005e047fae */ /* 0x000fe8000912187c */
        /* <DEDUP_REMOVED lines=11> */
[----:B------:R2:W-:Y:S04]  /*14d20*/  LDGSTS.E [R4+0x71d00], desc[UR60][R78.64], P2 ;  /* 0x71d000004e047fae */ /* 0x0005e8000912187c */
[----:B------:R1:W-:Y:S01]  /*14d30*/  STL.64 [R1+0xf88], R14 ;  /* 0x000f880e01007387 */ /* 0x0003e20000100a00 */
[----:B------:R-:W-:-:S03]  /*14d40*/  IMAD.WIDE R20, R241, 0x4, R20 ;  /* 0x00000004f1147825 */ /* 0x000fc600078e0214 */
[----:B------:R3:W-:Y:S01]  /*14d50*/  LDGSTS.E [R4+0x72100], desc[UR60][R64.64], P2 ;  /* 0x7210000040047fae */ /* 0x0007e2000912187c */
[----:B------:R-:W-:-:S03]  /*14d60*/  IMAD.WIDE R36, R241, 0x4, R36 ;  /* 0x00000004f1247825 */ /* 0x000fc600078e0224 */
[----:B------:R4:W-:Y:S01]  /*14d70*/  LDGSTS.E [R4+0x72500], desc[UR60][R62.64], P2 ;  /* 0x725000003e047fae */ /* 0x0009e2000912187c */
[----:B------:R-:W-:-:S03]  /*14d80*/  IMAD.WIDE R52, R241, 0x4, R52 ;  /* 0x00000004f1347825 */ /* 0x000fc600078e0234 */
[----:B------:R1:W-:Y:S01]  /*14d90*/  LDGSTS.E [R4+0x72900], desc[UR60][R48.64], P2 ;  /* 0x7290000030047fae */ /* 0x0003e2000912187c */
[----:B--2---:R-:W-:-:S03]  /*14da0*/  IMAD.WIDE R78, R241, 0x4, R246 ;  /* 0x00000004f14e7825 */ /* 0x004fc600078e02f6 */
[----:B------:R2:W-:Y:S01]  /*14db0*/  LDGSTS.E [R4+0x72d00], desc[UR60][R46.64], P2 ;  /* 0x72d000002e047fae */ /* 0x0005e2000912187c */
[----:B------:R-:W-:-:S03]  /*14dc0*/  IMAD.WIDE R66, R241, 0x4, R248 ;  /* 0x00000004f1427825 */ /* 0x000fc600078e02f8 */
[----:B------:R-:W2:Y:S04]  /*14dd0*/  LDL.LU.64 R246, [R1+0x60] ;  /* 0x0000600001f67983 */ /* 0x000ea80000300a00 */
[----:B------:R-:W2:Y:S01]  /*14de0*/  LDL.LU.64 R248, [R1+0x20] ;  /* 0x0000200001f87983 */ /* 0x000ea20000300a00 */
[----:B---3--:R-:W-:-:S03]  /*14df0*/  IMAD.WIDE R64, R241, 0x4, R68 ;  /* 0x00000004f1407825 */ /* 0x008fc600078e0244 */
[----:B------:R-:W-:Y:S01]  /*14e00*/  STL.64 [R1+0x860], R78 ;  /* 0x0008604e01007387 */ /* 0x000fe20000100a00 */
[----:B----4-:R-:W-:-:S03]  /*14e10*/  IMAD.WIDE R62, R241, 0x4, R84 ;  /* 0x00000004f13e7825 */ /* 0x010fc600078e0254 */
[----:B------:R-:W-:Y:S01]  /*14e20*/  STL.64 [R1+0xc68], R66 ;  /* 0x000c684201007387 */ /* 0x000fe20000100a00 */
[----:B------:R-:W-:-:S03]  /*14e30*/  IMAD.WIDE R50, R241, 0x4, R100 ;  /* 0x00000004f1327825 */ /* 0x000fc600078e0264 */
[----:B------:R-:W-:Y:S01]  /*14e40*/  STL.64 [R1+0xc90], R20 ;  /* 0x000c901401007387 */ /* 0x000fe20000100a00 */
[----:B-1----:R-:W-:-:S03]  /*14e50*/  IMAD.WIDE R48, R241, 0x4, R116 ;  /* 0x00000004f1307825 */ /* 0x002fc600078e0274 */
[----:B------:R-:W-:Y:S01]  /*14e60*/  STL.64 [R1+0xcc0], R36 ;  /* 0x000cc02401007387 */ /* 0x000fe20000100a00 */
[----:B--2---:R-:W-:-:S03]  /*14e70*/  IMAD.WIDE R46, R241, 0x4, R132 ;  /* 0x00000004f12e7825 */ /* 0x004fc600078e0284 */
[----:B------:R1:W-:Y:S01]  /*14e80*/  LDGSTS.E [R4+0x73100], desc[UR60][R32.64], P2 ;  /* 0x7310000020047fae */ /* 0x0003e2000912187c */
[----:B------:R-:W-:-:S03]  /*14e90*/  IMAD.WIDE R34, R241, 0x4, R148 ;  /* 0x00000004f1227825 */ /* 0x000fc600078e0294 */
[----:B------:R-:W-:Y:S01]  /*14ea0*/  STL.64 [R1+0xd00], R52 ;  /* 0x000d003401007387 */ /* 0x000fe20000100a00 */
[----:B------:R-:W-:-:S03]  /*14eb0*/  IMAD.WIDE R18, R241, 0x4, R196 ;  /* 0x00000004f1127825 */ /* 0x000fc600078e02c4 */
[----:B------:R2:W-:Y:S04]  /*14ec0*/  LDGSTS.E [R4+0x73500], desc[UR60][R30.64], P2 ;  /* 0x735000001e047fae */ /* 0x0005e8000912187c */
[----:B------:R-:W-:Y:S01]  /*14ed0*/  STL.64 [R1+0xd40], R64 ;  /* 0x000d404001007387 */ /* 0x000fe20000100a00 */
[----:B-1----:R-:W-:-:S03]  /*14ee0*/  IMAD.WIDE R32, R241, 0x4, R164 ;  /* 0x00000004f1207825 */ /* 0x002fc600078e02a4 */
[----:B------:R1:W-:Y:S04]  /*14ef0*/  LDGSTS.E [R4+0x73900], desc[UR60][R16.64], P2 ;  /* 0x7390000010047fae */ /* 0x0003e8000912187c */
[----:B------:R3:W-:Y:S01]  /*14f00*/  STL.64 [R1+0xd78], R62 ;  /* 0x000d783e01007387 */ /* 0x0007e20000100a00 */
[----:B--2---:R-:W-:-:S03]  /*14f10*/  IMAD.WIDE R30, R241, 0x4, R180 ;  /* 0x00000004f11e7825 */ /* 0x004fc600078e02b4 */
[----:B------:R2:W-:Y:S04]  /*14f20*/  LDGSTS.E [R4+0x73d00], desc[UR60][R14.64], P2 ;  /* 0x73d000000e047fae */ /* 0x0005e8000912187c */
[----:B------:R4:W-:Y:S01]  /*14f30*/  STL.64 [R1+0xdb8], R50 ;  /* 0x000db83201007387 */ /* 0x0009e20000100a00 */
[----:B-1----:R-:W-:-:S03]  /*14f40*/  IMAD.WIDE R16, R241, 0x4, R212 ;  /* 0x00000004f1107825 */ /* 0x002fc600078e02d4 */
[----:B------:R1:W-:Y:S04]  /*14f50*/  STL.64 [R1+0xdf8], R48 ;  /* 0x000df83001007387 */ /* 0x0003e80000100a00 */
[----:B------:R-:W-:Y:S01]  /*14f60*/  LDGSTS.E [R5+0x70180], desc[UR60][R78.64], P2 ;  /* 0x701800004e057fae */ /* 0x000fe2000912187c */
[----:B--2---:R-:W-:-:S03]  /*14f70*/  IMAD.WIDE R14, R241, 0x4, R228 ;  /* 0x00000004f10e7825 */ /* 0x004fc600078e02e4 */
        /* <DEDUP_REMOVED lines=13> */
[----:B------:R4:W-:Y:S01]  /*15050*/  LDGSTS.E [R5+0x71d80], desc[UR60][R50.64], P2 ;  /* 0x71d8000032057fae */ /* 0x0009e2000912187c */
[----:B------:R-:W-:-:S03]  /*15060*/  IMAD.WIDE R22, R241, 0x4, R22 ;  /* 0x00000004f1167825 */ /* 0x000fc600078e0216 */
[----:B------:R1:W-:Y:S01]  /*15070*/  LDGSTS.E [R5+0x72180], desc[UR60][R48.64], P2 ;  /* 0x7218000030057fae */ /* 0x0003e2000912187c */
[----:B------:R-:W-:-:S03]  /*15080*/  IMAD.WIDE R38, R241, 0x4, R38 ;  /* 0x00000004f1267825 */ /* 0x000fc600078e0226 */
[----:B------:R2:W-:Y:S04]  /*15090*/  LDGSTS.E [R5+0x72580], desc[UR60][R46.64], P2 ;  /* 0x725800002e057fae */ /* 0x0005e8000912187c */
[----:B------:R2:W-:Y:S01]  /*150a0*/  LDGSTS.E [R5+0x72980], desc[UR60][R34.64], P2 ;  /* 0x7298000022057fae */ /* 0x0005e2000912187c */
[----:B---3--:R-:W-:-:S03]  /*150b0*/  IMAD.WIDE R62, R241, 0x4, R246 ;  /* 0x00000004f13e7825 */ /* 0x008fc600078e02f6 */
[----:B------:R3:W-:Y:S01]  /*150c0*/  LDGSTS.E [R5+0x72d80], desc[UR60][R32.64], P2 ;  /* 0x72d8000020057fae */ /* 0x0007e2000912187c */
[----:B------:R-:W-:-:S03]  /*150d0*/  IMAD.WIDE R52, R241, 0x4, R248 ;  /* 0x00000004f1347825 */ /* 0x000fc600078e02f8 */
[----:B------:R-:W3:Y:S04]  /*150e0*/  LDL.LU.64 R246, [R1+0x58] ;  /* 0x0000580001f67983 */ /* 0x000ee80000300a00 */
[----:B------:R-:W3:Y:S01]  /*150f0*/  LDL.LU.64 R248, [R1+0x18] ;  /* 0x0000180001f87983 */ /* 0x000ee20000300a00 */
[----:B----4-:R-:W-:-:S03]  /*15100*/  IMAD.WIDE R50, R241, 0x4, R54 ;  /* 0x00000004f1327825 */ /* 0x010fc600078e0236 */
[----:B------:R4:W-:Y:S01]  /*15110*/  LDGSTS.E [R5+0x73180], desc[UR60][R30.64], P2 ;  /* 0x731800001e057fae */ /* 0x0009e2000912187c */
[----:B-1----:R-:W-:-:S03]  /*15120*/  IMAD.WIDE R48, R241, 0x4, R70 ;  /* 0x00000004f1307825 */ /* 0x002fc600078e0246 */
[----:B------:R1:W-:Y:S01]  /*15130*/  LDGSTS.E [R5+0x73580], desc[UR60][R18.64], P2 ;  /* 0x7358000012057fae */ /* 0x0003e2000912187c */
[----:B--2---:R-:W-:-:S03]  /*15140*/  IMAD.WIDE R46, R241, 0x4, R86 ;  /* 0x00000004f12e7825 */ /* 0x004fc600078e0256 */
[----:B------:R2:W-:Y:S01]  /*15150*/  LDGSTS.E [R5+0x73980], desc[UR60][R16.64], P2 ;  /* 0x7398000010057fae */ /* 0x0005e2000912187c */
[----:B------:R-:W-:-:S03]  /*15160*/  IMAD.WIDE R36, R241, 0x4, R102 ;  /* 0x00000004f1247825 */ /* 0x000fc600078e0266 */
[----:B------:R-:W-:Y:S01]  /*15170*/  STL.64 [R1+0x868], R62 ;  /* 0x0008683e01007387 */ /* 0x000fe20000100a00 */
[----:B------:R-:W-:-:S03]  /*15180*/  IMAD.WIDE R34, R241, 0x4, R118 ;  /* 0x00000004f1227825 */ /* 0x000fc600078e0276 */
[----:B------:R2:W-:Y:S01]  /*15190*/  LDGSTS.E [R5+0x73d80], desc[UR60][R14.64], P2 ;  /* 0x73d800000e057fae */ /* 0x0005e2000912187c */
[----:B---3--:R-:W-:-:S03]  /*151a0*/  IMAD.WIDE R32, R241, 0x4, R134 ;  /* 0x00000004f1207825 */ /* 0x008fc600078e0286 */
[----:B------:R-:W-:Y:S01]  /*151b0*/  STL.64 [R1+0xc20], R52 ;  /* 0x000c203401007387 */ /* 0x000fe20000100a00 */
[----:B----4-:R-:W-:-:S03]  /*151c0*/  IMAD.WIDE R30, R241, 0x4, R150 ;  /* 0x00000004f11e7825 */ /* 0x010fc600078e0296 */
[----:B------:R-:W-:Y:S04]  /*151d0*/  STL.64 [R1+0xc60], R22 ;  /* 0x000c601601007387 */ /* 0x000fe80000100a00 */
[----:B------:R-:W-:Y:S01]  /*151e0*/  LDGSTS.E [R6+0x70200], desc[UR60][R62.64], P2 ;  /* 0x702000003e067fae */ /* 0x000fe2000912187c */
[----:B------:R-:W-:-:S03]  /*151f0*/  IMAD.WIDE R20, R241, 0x4, R166 ;  /* 0x00000004f1147825 */ /* 0x000fc600078e02a6 */
[----:B------:R-:W-:Y:S04]  /*15200*/  STL.64 [R1+0xc88], R38 ;  /* 0x000c882601007387 */ /* 0x000fe80000100a00 */
[----:B------:R-:W-:Y:S01]  /*15210*/  LDGSTS.E [R6+0x70600], desc[UR60][R52.64], P2 ;  /* 0x7060000034067fae */ /* 0x000fe2000912187c */
[----:B-1----:R-:W-:-:S03]  /*15220*/  IMAD.WIDE R18, R241, 0x4, R182 ;  /* 0x00000004f1127825 */ /* 0x002fc600078e02b6 */
[----:B------:R-:W-:Y:S04]  /*15230*/  STL.64 [R1+0xcb8], R50 ;  /* 0x000cb83201007387 */ /* 0x000fe80000100a00 */
[----:B------:R-:W-:Y:S01]  /*15240*/  LDGSTS.E [R6+0x70a00], desc[UR60][R22.64], P2 ;  /* 0x70a0000016067fae */ /* 0x000fe2000912187c */
[----:B--2---:R-:W-:-:S03]  /*15250*/  IMAD.WIDE R16, R241, 0x4, R198 ;  /* 0x00000004f1107825 */ /* 0x004fc600078e02c6 */
[----:B------:R-:W-:Y:S04]  /*15260*/  STL.64 [R1+0xcf8], R48 ;  /* 0x000cf83001007387 */ /* 0x000fe80000100a00 */
[----:B------:R-:W-:Y:S01]  /*15270*/  LDGSTS.E [R6+0x70e00], desc[UR60][R38.64], P2 ;  /* 0x70e0000026067fae */ /* 0x000fe2000912187c */
[----:B------:R-:W-:-:S03]  /*15280*/  IMAD.WIDE R14, R241, 0x4, R214 ;  /* 0x00000004f10e7825 */ /* 0x000fc600078e02d6 */
[----:B------:R1:W-:Y:S04]  /*15290*/  STL.64 [R1+0xd38], R46 ;  /* 0x000d382e01007387 */ /* 0x0003e80000100a00 */
[----:B------:R-:W-:Y:S01]  /*152a0*/  LDGSTS.E [R6+0x71200], desc[UR60][R50.64], P2 ;  /* 0x7120000032067fae */ /* 0x000fe2000912187c */
[----:B------:R-:W-:-:S03]  /*152b0*/  IMAD.WIDE R4, R241, 0x4, R230 ;  /* 0x00000004f1047825 */ /* 0x000fc600078e02e6 */
[----:B------:R2:W-:Y:S04]  /*152c0*/  STL.64 [R1+0xd70], R36 ;  /* 0x000d702401007387 */ /* 0x0005e80000100a00 */
[----:B------:R-:W-:Y:S04]  /*152d0*/  LDGSTS.E [R6+0x71600], desc[UR60][R48.64], P2 ;  /* 0x7160000030067fae */ /* 0x000fe8000912187c */
[----:B------:R3:W-:Y:S04]  /*152e0*/  STL.64 [R1+0xdb0], R34 ;  /* 0x000db02201007387 */ /* 0x0007e80000100a00 */
[----:B------:R1:W-:Y:S04]  /*152f0*/  LDGSTS.E [R6+0x71a00], desc[UR60][R46.64], P2 ;  /* 0x71a000002e067fae */ /* 0x0003e8000912187c */
[----:B------:R4:W-:Y:S04]  /*15300*/  STL.64 [R1+0xdf0], R32 ;  /* 0x000df02001007387 */ /* 0x0009e80000100a00 */
[----:B------:R2:W-:Y:S04]  /*15310*/  LDGSTS.E [R6+0x71e00], desc[UR60][R36.64], P2 ;  /* 0x71e0000024067fae */ /* 0x0005e8000912187c */
[----:B------:R4:W-:Y:S04]  /*15320*/  STL.64 [R1+0xe30], R30 ;  /* 0x000e301e01007387 */ /* 0x0009e80000100a00 */
[----:B------:R3:W-:Y:S04]  /*15330*/  LDGSTS.E [R6+0x72200], desc[UR60][R34.64], P2 ;  /* 0x7220000022067fae */ /* 0x0007e8000912187c */
[----:B------:R4:W-:Y:S04]  /*15340*/  STL.64 [R1+0xe70], R20 ;  /* 0x000e701401007387 */ /* 0x0009e80000100a00 */
[----:B------:R4:W-:Y:S01]  /*15350*/  LDGSTS.E [R6+0x72600], desc[UR60][R32.64], P2 ;  /* 0x7260000020067fae */ /* 0x0009e2000912187c */
[----:B-1----:R-:W-:-:S03]  /*15360*/  IMAD.WIDE R46, R241, 0x4, R24 ;  /* 0x00000004f12e7825 */ /* 0x002fc600078e0218 */
[----:B------:R1:W-:Y:S04]  /*15370*/  STL.64 [R1+0xea8], R18 ;  /* 0x000ea81201007387 */ /* 0x0003e80000100a00 */
[----:B------:R1:W-:Y:S01]  /*15380*/  LDGSTS.E [R6+0x72a00], desc[UR60][R30.64], P2 ;  /* 0x72a000001e067fae */ /* 0x0003e2000912187c */
[----:B------:R-:W-:-:S03]  /*15390*/  IMAD.WIDE R40, R241, 0x4, R40 ;  /* 0x00000004f1287825 */ /* 0x000fc600078e0228 */
[----:B------:R1:W-:Y:S04]  /*153a0*/  STL.64 [R1+0xee0], R16 ;  /* 0x000ee01001007387 */ /* 0x0003e80000100a00 */
[----:B------:R1:W-:Y:S01]  /*153b0*/  LDGSTS.E [R6+0x72e00], desc[UR60][R20.64], P2 ;  /* 0x72e0000014067fae */ /* 0x0003e2000912187c */
[----:B------:R-:W-:-:S03]  /*153c0*/  IMAD.WIDE R38, R241, 0x4, R56 ;  /* 0x00000004f1267825 */ /* 0x000fc600078e0238 */
[----:B------:R1:W-:Y:S04]  /*153d0*/  STL.64 [R1+0xf10], R14 ;  /* 0x000f100e01007387 */ /* 0x0003e80000100a00 */
[----:B------:R1:W-:Y:S01]  /*153e0*/  LDGSTS.E [R6+0x73200], desc[UR60][R18.64], P2 ;  /* 0x7320000012067fae */ /* 0x0003e2000912187c */
[----:B--2---:R-:W-:-:S03]  /*153f0*/  IMAD.WIDE R36, R241, 0x4, R72 ;  /* 0x00000004f1247825 */ /* 0x004fc600078e0248 */
[----:B------:R2:W-:Y:S04]  /*15400*/  STL.64 [R1+0xf40], R4 ;  /* 0x000f400401007387 */ /* 0x0005e80000100a00 */
[----:B------:R2:W-:Y:S01]  /*15410*/  LDGSTS.E [R6+0x73600], desc[UR60][R16.64], P2 ;  /* 0x7360000010067fae */ /* 0x0005e2000912187c */
[----:B---3--:R-:W-:-:S03]  /*15420*/  IMAD.WIDE R34, R241, 0x4, R88 ;  /* 0x00000004f1227825 */ /* 0x008fc600078e0258 */
[----:B------:R3:W-:Y:S01]  /*15430*/  LDGSTS.E [R6+0x73a00], desc[UR60][R14.64], P2 ;  /* 0x73a000000e067fae */ /* 0x0007e2000912187c */
[----:B----4-:R-:W-:-:S03]  /*15440*/  IMAD.WIDE R32, R241, 0x4, R120 ;  /* 0x00000004f1207825 */ /* 0x010fc600078e0278 */
[----:B------:R4:W-:Y:S01]  /*15450*/  LDGSTS.E [R6+0x73e00], desc[UR60][R4.64], P2 ;  /* 0x73e0000004067fae */ /* 0x0009e2000912187c */
[----:B------:R-:W-:-:S04]  /*15460*/  IMAD.WIDE R24, R241, 0x4, R104 ;  /* 0x00000004f1187825 */ /* 0x000fc800078e0268 */
[----:B-1----:R-:W-:-:S04]  /*15470*/  IMAD.WIDE R30, R241, 0x4, R136 ;  /* 0x00000004f11e7825 */ /* 0x002fc800078e0288 */
[----:B------:R-:W-:-:S04]  /*15480*/  IMAD.WIDE R22, R241, 0x4, R152 ;  /* 0x00000004f1167825 */ /* 0x000fc800078e0298 */
[----:B------:R-:W-:-:S04]  /*15490*/  IMAD.WIDE R20, R241, 0x4, R168 ;  /* 0x00000004f1147825 */ /* 0x000fc800078e02a8 */
[----:B------:R-:W-:-:S04]  /*154a0*/  IMAD.WIDE R18, R241, 0x4, R184 ;  /* 0x00000004f1127825 */ /* 0x000fc800078e02b8 */
[----:B--2---:R-:W-:-:S04]  /*154b0*/  IMAD.WIDE R16, R241, 0x4, R200 ;  /* 0x00000004f1107825 */ /* 0x004fc800078e02c8 */
[----:B---3--:R-:W-:-:S04]  /*154c0*/  IMAD.WIDE R14, R241, 0x4, R216 ;  /* 0x00000004f10e7825 */ /* 0x008fc800078e02d8 */
[----:B----4-:R-:W-:-:S04]  /*154d0*/  IMAD.WIDE R4, R241, 0x4, R232 ;  /* 0x00000004f1047825 */ /* 0x010fc800078e02e8 */
[C---:B------:R-:W-:Y:S02]  /*154e0*/  IMAD.WIDE R50, R241.reuse, 0x4, R246 ;  /* 0x00000004f1327825 */ /* 0x040fe400078e02f6 */
[----:B------:R-:W2:Y:S02]  /*154f0*/  LDL.LU.64 R246, [R1+0x50] ;  /* 0x0000500001f67983 */ /* 0x000ea40000300a00 */
[----:B------:R-:W-:Y:S02]  /*15500*/  IMAD.WIDE R48, R241, 0x4, R248 ;  /* 0x00000004f1307825 */ /* 0x000fe400078e02f8 */
[----:B------:R-:W3:Y:S04]  /*15510*/  LDL.LU.64 R248, [R1+0x10] ;  /* 0x0000100001f87983 */ /* 0x000ee80000300a00 */
[----:B------:R-:W-:Y:S04]  /*15520*/  STL.64 [R1+0xbe8], R50 ;  /* 0x000be83201007387 */ /* 0x000fe80000100a00 */
        /* <DEDUP_REMOVED lines=14> */
[----:B------:R-:W-:Y:S04]  /*15610*/  LDGSTS.E [R13+0x71e80], desc[UR60][R24.64], P2 ;  /* 0x71e80000180d7fae */ /* 0x000fe8000912187c */
[----:B------:R4:W-:Y:S04]  /*15620*/  STL.64 [R1+0xdd8], R30 ;  /* 0x000dd81e01007387 */ /* 0x0009e80000100a00 */
[----:B------:R4:W-:Y:S04]  /*15630*/  LDGSTS.E [R13+0x72280], desc[UR60][R32.64], P2 ;  /* 0x72280000200d7fae */ /* 0x0009e8000912187c */
[----:B------:R-:W-:Y:S04]  /*15640*/  STL.64 [R1+0xe18], R22 ;  /* 0x000e181601007387 */ /* 0x000fe80000100a00 */
        /* <DEDUP_REMOVED lines=9> */
[----:B------:R4:W-:Y:S04]  /*156e0*/  STL.64 [R1+0xd20], R24 ;  /* 0x000d201801007387 */ /* 0x0009e80000100a00 */
[----:B------:R4:W-:Y:S04]  /*156f0*/  LDGSTS.E [R13+0x73a80], desc[UR60][R14.64], P2 ;  /* 0x73a800000e0d7fae */ /* 0x0009e8000912187c */
[----:B------:R4:W-:Y:S04]  /*15700*/  STL.64 [R1+0xf38], R4 ;  /* 0x000f380401007387 */ /* 0x0009e80000100a00 */
[----:B------:R4:W-:Y:S04]  /*15710*/  LDGSTS.E [R13+0x73e80], desc[UR60][R4.64], P2 ;  /* 0x73e80000040d7fae */ /* 0x0009e8000912187c */
[----:B------:R-:W2:Y:S02]  /*15720*/  LDL R13, [R1+0xc48] ;  /* 0x000c4800010d7983 */ /* 0x000ea40000100800 */
[----:B--2---:R-:W-:-:S02]  /*15730*/  IMAD.WIDE R48, R13, 0x4, R246 ;  /* 0x000000040d307825 */ /* 0x004fc400078e02f6 */
[----:B------:R-:W2:Y:S02]  /*15740*/  LDL.LU.64 R246, [R1+0x48] ;  /* 0x0000480001f67983 */ /* 0x000ea40000300a00 */
[C---:B---3--:R-:W-:Y:S02]  /*15750*/  IMAD.WIDE R46, R13.reuse, 0x4, R248 ;  /* 0x000000040d2e7825 */ /* 0x048fe400078e02f8 */
[----:B------:R-:W3:Y:S02]  /*15760*/  LDL.LU.64 R248, [R1+0x8] ;  /* 0x0000080001f87983 */ /* 0x000ee40000300a00 */
[C---:B------:R-:W-:Y:S02]  /*15770*/  IMAD.WIDE R26, R13.reuse, 0x4, R26 ;  /* 0x000000040d1a7825 */ /* 0x040fe400078e021a */
[----:B------:R-:W-:Y:S02]  /*15780*/  STL.64 [R1+0xbd0], R48 ;  /* 0x000bd03001007387 */ /* 0x000fe40000100a00 */
[----:B-1----:R-:W-:-:S02]  /*15790*/  IMAD.WIDE R40, R13, 0x4, R42 ;  /* 0x000000040d287825 */ /* 0x002fc400078e022a */
[----:B------:R-:W-:Y:S02]  /*157a0*/  STL.64 [R1+0xbe0], R46 ;  /* 0x000be02e01007387 */ /* 0x000fe40000100a00 */
[C---:B----4-:R-:W-:Y:S02]  /*157b0*/  IMAD.WIDE R38, R13.reuse, 0x4, R58 ;  /* 0x000000040d267825 */ /* 0x050fe400078e023a */
[----:B------:R-:W-:Y:S02]  /*157c0*/  STL.64 [R1+0xbf8], R26 ;  /* 0x000bf81a01007387 */ /* 0x000fe40000100a00 */
[C---:B------:R-:W-:Y:S02]  /*157d0*/  IMAD.WIDE R36, R13.reuse, 0x4, R74 ;  /* 0x000000040d247825 */ /* 0x040fe400078e024a */
[----:B------:R-:W-:Y:S02]  /*157e0*/  STL.64 [R1+0xc10], R40 ;  /* 0x000c102801007387 */ /* 0x000fe40000100a00 */
[----:B------:R-:W-:-:S02]  /*157f0*/  IMAD.WIDE R34, R13, 0x4, R90 ;  /* 0x000000040d227825 */ /* 0x000fc400078e025a */
[----:B------:R1:W-:Y:S02]  /*15800*/  STL.64 [R1+0xc30], R38 ;  /* 0x000c302601007387 */ /* 0x0003e40000100a00 */
[C---:B------:R-:W-:Y:S02]  /*15810*/  IMAD.WIDE R32, R13.reuse, 0x4, R106 ;  /* 0x000000040d207825 */ /* 0x040fe400078e026a */
[----:B------:R4:W-:Y:S02]  /*15820*/  STL.64 [R1+0xc78], R36 ;  /* 0x000c782401007387 */ /* 0x0009e40000100a00 */
[C---:B------:R-:W-:Y:S02]  /*15830*/  IMAD.WIDE R30, R13.reuse, 0x4, R122 ;  /* 0x000000040d1e7825 */ /* 0x040fe400078e027a */
[----:B------:R4:W-:Y:S02]  /*15840*/  STL.64 [R1+0xca8], R34 ;  /* 0x000ca82201007387 */ /* 0x0009e40000100a00 */
[----:B------:R-:W-:-:S02]  /*15850*/  IMAD.WIDE R24, R13, 0x4, R138 ;  /* 0x000000040d187825 */ /* 0x000fc400078e028a */
[----:B------:R4:W-:Y:S02]  /*15860*/  STL.64 [R1+0xce8], R32 ;  /* 0x000ce82001007387 */ /* 0x0009e40000100a00 */
[C---:B------:R-:W-:Y:S02]  /*15870*/  IMAD.WIDE R22, R13.reuse, 0x4, R154 ;  /* 0x000000040d167825 */ /* 0x040fe400078e029a */
[----:B------:R-:W-:Y:S02]  /*15880*/  LDGSTS.E [R242+0x70300], desc[UR60][R48.64], P2 ;  /* 0x7030000030f27fae */ /* 0x000fe4000912187c */
[C---:B------:R-:W-:Y:S02]  /*15890*/  IMAD.WIDE R20, R13.reuse, 0x4, R170 ;  /* 0x000000040d147825 */ /* 0x040fe400078e02aa */
[----:B------:R4:W-:Y:S02]  /*158a0*/  STL.64 [R1+0xd30], R30 ;  /* 0x000d301e01007387 */ /* 0x0009e40000100a00 */
[----:B------:R-:W-:-:S02]  /*158b0*/  IMAD.WIDE R18, R13, 0x4, R186 ;  /* 0x000000040d127825 */ /* 0x000fc400078e02ba */
[----:B------:R-:W-:Y:S02]  /*158c0*/  LDGSTS.E [R242+0x70700], desc[UR60][R46.64], P2 ;  /* 0x707000002ef27fae */ /* 0x000fe4000912187c */
[C---:B------:R-:W-:Y:S02]  /*158d0*/  IMAD.WIDE R16, R13.reuse, 0x4, R202 ;  /* 0x000000040d107825 */ /* 0x040fe400078e02ca */
[----:B------:R4:W-:Y:S02]  /*158e0*/  STL.64 [R1+0xd68], R24 ;  /* 0x000d681801007387 */ /* 0x0009e40000100a00 */
[C---:B------:R-:W-:Y:S02]  /*158f0*/  IMAD.WIDE R14, R13.reuse, 0x4, R218 ;  /* 0x000000040d0e7825 */ /* 0x040fe400078e02da */
[----:B------:R-:W-:Y:S02]  /*15900*/  LDGSTS.E [R242+0x70b00], desc[UR60][R26.64], P2 ;  /* 0x70b000001af27fae */ /* 0x000fe4000912187c */
[----:B------:R-:W-:-:S02]  /*15910*/  IMAD.WIDE R4, R13, 0x4, R234 ;  /* 0x000000040d047825 */ /* 0x000fc400078e02ea */
[----:B------:R4:W-:Y:S02]  /*15920*/  STL.64 [R1+0xda8], R22 ;  /* 0x000da81601007387 */ /* 0x0009e40000100a00 */
[C---:B------:R-:W-:Y:S02]  /*15930*/  IMAD.WIDE R28, R13.reuse, 0x4, R28 ;  /* 0x000000040d1c7825 */ /* 0x040fe400078e021c */
[----:B------:R-:W-:Y:S04]  /*15940*/  LDGSTS.E [R242+0x70f00], desc[UR60][R40.64], P2 ;  /* 0x70f0000028f27fae */ /* 0x000fe8000912187c */
[----:B------:R4:W-:Y:S04]  /*15950*/  STL.64 [R1+0xde8], R20 ;  /* 0x000de81401007387 */ /* 0x0009e80000100a00 */
[----:B------:R4:W-:Y:S04]  /*15960*/  STL.64 [R1+0xe28], R18 ;  /* 0x000e281201007387 */ /* 0x0009e80000100a00 */
[----:B------:R1:W-:Y:S04]  /*15970*/  LDGSTS.E [R242+0x71300], desc[UR60][R38.64], P2 ;  /* 0x7130000026f27fae */ /* 0x0003e8000912187c */
[----:B------:R4:W-:Y:S04]  /*15980*/  STL.64 [R1+0xe68], R16 ;  /* 0x000e681001007387 */ /* 0x0009e80000100a00 */
[----:B------:R4:W-:Y:S01]  /*15990*/  LDGSTS.E [R242+0x71700], desc[UR60][R36.64], P2 ;  /* 0x7170000024f27fae */ /* 0x0009e2000912187c */
[----:B-1----:R-:W-:-:S03]  /*159a0*/  IMAD.WIDE R38, R13, 0x4, R44 ;  /* 0x000000040d267825 */ /* 0x002fc600078e022c */
[----:B------:R1:W-:Y:S04]  /*159b0*/  STL.64 [R1+0xea0], R14 ;  /* 0x000ea00e01007387 */ /* 0x0003e80000100a00 */
[----:B------:R1:W-:Y:S01]  /*159c0*/  LDGSTS.E [R242+0x71b00], desc[UR60][R34.64], P2 ;  /* 0x71b0000022f27fae */ /* 0x0003e2000912187c */
[----:B----4-:R-:W-:-:S03]  /*159d0*/  IMAD.WIDE R36, R13, 0x4, R60 ;  /* 0x000000040d247825 */ /* 0x010fc600078e023c */
[----:B------:R2:W-:Y:S04]  /*159e0*/  STL.64 [R1+0xed8], R4 ;  /* 0x000ed80401007387 */ /* 0x0005e80000100a00 */
[----:B------:R4:W-:Y:S01]  /*159f0*/  LDGSTS.E [R242+0x71f00], desc[UR60][R32.64], P2 ;  /* 0x71f0000020f27fae */ /* 0x0009e2000912187c */
[----:B------:R-:W-:-:S03]  /*15a00*/  IMAD.WIDE R26, R13, 0x4, R124 ;  /* 0x000000040d1a7825 */ /* 0x000fc600078e027c */
[----:B------:R4:W-:Y:S01]  /*15a10*/  LDGSTS.E [R242+0x72300], desc[UR60][R30.64], P2 ;  /* 0x723000001ef27fae */ /* 0x0009e2000912187c */
[----:B-1----:R-:W-:-:S03]  /*15a20*/  IMAD.WIDE R34, R13, 0x4, R76 ;  /* 0x000000040d227825 */ /* 0x002fc600078e024c */
[----:B------:R1:W-:Y:S01]  /*15a30*/  LDGSTS.E [R242+0x72700], desc[UR60][R24.64], P2 ;  /* 0x7270000018f27fae */ /* 0x0003e2000912187c */
[----:B----4-:R-:W-:-:S03]  /*15a40*/  IMAD.WIDE R32, R13, 0x4, R92 ;  /* 0x000000040d207825 */ /* 0x010fc600078e025c */
        /* <DEDUP_REMOVED lines=11> */
[----:B----4-:R-:W-:-:S04]  /*15b00*/  IMAD.WIDE R16, R13, 0x4, R204 ;  /* 0x000000040d107825 */ /* 0x010fc800078e02cc */
[----:B------:R-:W-:Y:S01]  /*15b10*/  IMAD.WIDE R14, R13, 0x4, R220 ;  /* 0x000000040d0e7825 */ /* 0x000fe200078e02dc */
[----:B------:R-:W-:-:S04]  /*15b20*/  IADD3 R3, R3, 0x7f, RZ ;  /* 0x0000007f03037810 */ /* 0x000fc80007ffe0ff */
[----:B------:R-:W-:Y:S01]  /*15b30*/  ISETP.GE.AND P0, PT, R3, 0x80, PT ;  /* 0x000000800300780c */ /* 0x000fe20003f06270 */
[----:B------:R-:W-:Y:S01]  /*15b40*/  IMAD.WIDE R8, R13, 0x4, R8 ;  /* 0x000000040d087825 */ /* 0x000fe200078e0208 */
[----:B------:R-:W-:Y:S02]  /*15b50*/  CS2R R152, SRZ ;  /* 0x0000000000987805 */ /* 0x000fe4000001ff00 */
[----:B------:R-:W-:Y:S02]  /*15b60*/  CS2R R154, SRZ ;  /* 0x00000000009a7805 */ /* 0x000fe4000001ff00 */
[----:B------:R-:W-:Y:S02]  /*15b70*/  CS2R R156, SRZ ;  /* 0x00000000009c7805 */ /* 0x000fe4000001ff00 */
[----:B------:R-:W-:Y:S02]  /*15b80*/  CS2R R158, SRZ ;  /* 0x00000000009e7805 */ /* 0x000fe4000001ff00 */
[----:B------:R-:W-:-:S02]  /*15b90*/  CS2R R160, SRZ ;  /* 0x0000000000a07805 */ /* 0x000fc4000001ff00 */
[----:B------:R-:W-:Y:S02]  /*15ba0*/  CS2R R162, SRZ ;  /* 0x0000000000a27805 */ /* 0x000fe4000001ff00 */
        /* <DEDUP_REMOVED lines=48> */
[----:B------:R-:W-:Y:S01]  /*15eb0*/  CS2R R132, SRZ ;  /* 0x0000000000847805 */ /* 0x000fe2000001ff00 */
[----:B---3--:R-:W-:-:S05]  /*15ec0*/  IMAD.WIDE R40, R13, 0x4, R248 ;  /* 0x000000040d287825 */ /* 0x008fca00078e02f8 */
        /* <DEDUP_REMOVED lines=10> */
[----:B------:R3:W-:Y:S04]  /*15f70*/  STL.64 [R1+0xda0], R20 ;  /* 0x000da01401007387 */ /* 0x0007e80000100a00 */
[----:B------:R3:W-:Y:S04]  /*15f80*/  STL.64 [R1+0xde0], R18 ;  /* 0x000de01201007387 */ /* 0x0007e80000100a00 */
[----:B------:R3:W-:Y:S04]  /*15f90*/  STL.64 [R1+0xe20], R16 ;  /* 0x000e201001007387 */ /* 0x0007e80000100a00 */
[----:B------:R3:W-:Y:S04]  /*15fa0*/  STL.64 [R1+0xe60], R14 ;  /* 0x000e600e01007387 */ /* 0x0007e80000100a00 */
[----:B------:R3:W-:Y:S04]  /*15fb0*/  STL [R1+0x8], RZ ;  /* 0x000008ff01007387 */ /* 0x0007e80000100800 */
        /* <DEDUP_REMOVED lines=52> */
[----:B------:R3:W-:Y:S01]  /*16300*/  STL [R1+0xdc], RZ ;  /* 0x0000dcff01007387 */ /* 0x0007e20000100800 */
[----:B--2---:R-:W-:-:S03]  /*16310*/  IMAD.WIDE R4, R13, 0x4, R246 ;  /* 0x000000040d047825 */ /* 0x004fc600078e02f6 */
        /* <DEDUP_REMOVED lines=17> */
[----:B------:R1:W-:Y:S04]  /*16430*/  LDGSTS.E [R243+0x72780], desc[UR60][R24.64], P2 ;  /* 0x7278000018f37fae */ /* 0x0003e8000912187c */
[----:B------:R3:W-:Y:S04]  /*16440*/  LDGSTS.E [R243+0x72b80], desc[UR60][R22.64], P2 ;  /* 0x72b8000016f37fae */ /* 0x0007e8000912187c */
[----:B------:R3:W-:Y:S04]  /*16450*/  LDGSTS.E [R243+0x72f80], desc[UR60][R20.64], P2 ;  /* 0x72f8000014f37fae */ /* 0x0007e8000912187c */
[----:B------:R3:W-:Y:S04]  /*16460*/  LDGSTS.E [R243+0x73380], desc[UR60][R18.64], P2 ;  /* 0x7338000012f37fae */ /* 0x0007e8000912187c */
[----:B------:R3:W-:Y:S04]  /*16470*/  LDGSTS.E [R243+0x73780], desc[UR60][R16.64], P2 ;  /* 0x7378000010f37fae */ /* 0x0007e8000912187c */
[----:B------:R3:W-:Y:S04]  /*16480*/  LDGSTS.E [R243+0x73b80], desc[UR60][R14.64], P2 ;  /* 0x73b800000ef37fae */ /* 0x0007e8000912187c */
[----:B------:R3:W-:Y:S01]  /*16490*/  LDGSTS.E [R243+0x73f80], desc[UR60][R8.64], P2 ;  /* 0x73f8000008f37fae */ /* 0x0007e2000912187c */
[----:B------:R-:W-:-:S03]  /*164a0*/  CS2R R134, SRZ ;  /* 0x0000000000867805 */ /* 0x000fc6000001ff00 */
[----:B------:R-:W0:Y:S01]  /*164b0*/  LDGDEPBAR ;  /* 0x00000000000079af */ /* 0x000e220000000000 */
        /* <DEDUP_REMOVED lines=8> */
[----:B-1----:R-:W-:Y:S02]  /*16540*/  CS2R R24, SRZ ;  /* 0x0000000000187805 */ /* 0x002fe4000001ff00 */
        /* <DEDUP_REMOVED lines=30> */
[----:B------:R-:W-:Y:S01]  /*16730*/  CS2R R86, SRZ ;  /* 0x0000000000567805 */ /* 0x000fe2000001ff00 */
[----:B---3--:R-:W-:Y:S06]  /*16740*/  @!P0 BRA `(.L_x_0) ;  /* 0x0000017c00548947 */ /* 0x008fec0003800000 */
[----:B------:R-:W2:Y:S04]  /*16750*/  LDL.LU.64 R16, [R1+0x9f0] ;  /* 0x0009f00001107983 */ /* 0x000ea80000300a00 */
[----:B------:R-:W3:Y:S04]  /*16760*/  LDL.LU.64 R18, [R1+0x9f8] ;  /* 0x0009f80001127983 */ /* 0x000ee80000300a00 */
[----:B------:R-:W4:Y:S04]  /*16770*/  LDL.LU.64 R226, [R1+0x370] ;  /* 0x0003700001e27983 */ /* 0x000f280000300a00 */
        /* <DEDUP_REMOVED lines=9> */
[----:B------:R-:W4:Y:S01]  /*16810*/  LDL.LU.64 R86, [R1+0x2a0] ;  /* 0x0002a00001567983 */ /* 0x000f220000300a00 */
[----:B--2---:R-:W-:-:S02]  /*16820*/  IMAD.MOV.U32 R15, RZ, RZ, R16 ;  /* 0x000000ffff0f7224 */ /* 0x004fc400078e0010 */
[----:B------:R-:W-:Y:S02]  /*16830*/  IMAD.MOV.U32 R14, RZ, RZ, R17 ;  /* 0x000000ffff0e7224 */ /* 0x000fe400078e0011 */
[----:B---3--:R-:W-:Y:S01]  /*16840*/  IMAD.MOV.U32 R17, RZ, RZ, R18 ;  /* 0x000000ffff117224 */ /* 0x008fe200078e0012 */
[----:B------:R-:W-:Y:S01]  /*16850*/  MOV R16, R19 ;  /* 0x0000001300107202 */ /* 0x000fe20000000f00 */
[----:B----4-:R-:W-:Y:S01]  /*16860*/  IMAD.MOV.U32 R21, RZ, RZ, R240 ;  /* 0x000000ffff157224 */ /* 0x010fe200078e00f0 */
[----:B------:R-:W-:Y:S02]  /*16870*/  MOV R20, R241 ;  /* 0x000000f100147202 */ /* 0x000fe40000000f00 */
[----:B------:R-:W2:Y:S04]  /*16880*/  LDL.LU.64 R240, [R1+0x2a8] ;  /* 0x0002a80001f07983 */ /* 0x000ea80000300a00 */
[----:B------:R-:W3:Y:S01]  /*16890*/  LDL.LU.64 R242, [R1+0x100] ;  /* 0x0001000001f27983 */ /* 0x000ee20000300a00 */
[----:B------:R-:W-:-:S03]  /*168a0*/  IMAD.MOV.U32 R19, RZ, RZ, R226 ;  /* 0x000000ffff137224 */ /* 0x000fc600078e00e2 */
[----:B------:R-:W4:Y:S01]  /*168b0*/  LDL.LU.64 R80, [R1+0x248] ;  /* 0x0002480001507983 */ /* 0x000f220000300a00 */
[----:B------:R-:W-:Y:S02]  /*168c0*/  IMAD.MOV.U32 R219, RZ, RZ, R246 ;  /* 0x000000ffffdb7224 */ /* 0x000fe400078e00f6 */
[----:B------:R-:W-:Y:S02]  /*168d0*/  IMAD.MOV.U32 R218, RZ, RZ, R247 ;  /* 0x000000ffffda7224 */ /* 0x000fe400078e00f7 */
[----:B------:R-:W-:Y:S01]  /*168e0*/  IMAD.MOV.U32 R18, RZ, RZ, R227 ;  /* 0x000000ffff127224 */ /* 0x000fe200078e00e3 */
[----:B------:R-:W-:Y:S01]  /*168f0*/  MOV R220, R249 ;  /* 0x000000f900dc7202 */ /* 0x000fe20000000f00 */
[----:B------:R-:W-:Y:S01]  /*16900*/  IMAD.MOV.U32 R221, RZ, RZ, R248 ;  /* 0x000000ffffdd7224 */ /* 0x000fe200078e00f8 */
[----:B------:R-:W4:Y:S01]  /*16910*/  LDL.LU.64 R246, [R1+0x250] ;  /* 0x0002500001f67983 */ /* 0x000f220000300a00 */
[----:B------:R-:W-:Y:S02]  /*16920*/  IMAD.MOV.U32 R227, RZ, RZ, R250 ;  /* 0x000000ffffe37224 */ /* 0x000fe400078e00fa */
[----:B------:R-:W-:Y:S01]  /*16930*/  IMAD.MOV.U32 R226, RZ, RZ, R251 ;  /* 0x000000ffffe27224 */ /* 0x000fe200078e00fb */
[----:B------:R-:W4:Y:S04]  /*16940*/  LDL.LU.64 R248, [R1+0x258] ;  /* 0x0002580001f87983 */ /* 0x000f280000300a00 */
[----:B------:R-:W4:Y:S04]  /*16950*/  LDL.LU.64 R250, [R1+0x260] ;  /* 0x0002600001fa7983 */ /* 0x000f280000300a00 */
[----:B------:R-:W4:Y:S04]  /*16960*/  LDL.LU.64 R82, [R1+0x268] ;  /* 0x0002680001527983 */ /* 0x000f280000300a00 */
[----:B------:R-:W4:Y:S04]  /*16970*/  LDL.LU.64 R84, [R1+0x270] ;  /* 0x0002700001547983 */ /* 0x000f280000300a00 */
[----:B------:R-:W4:Y:S01]  /*16980*/  LDL.LU.64 R72, [R1+0x108] ;  /* 0x0001080001487983 */ /* 0x000f220000300a00 */
[----:B------:R-:W-:Y:S01]  /*16990*/  IMAD.MOV.U32 R229, RZ, RZ, R230 ;  /* 0x000000ffffe57224 */ /* 0x000fe200078e00e6 */
[----:B------:R-:W-:Y:S01]  /*169a0*/  MOV R228, R231 ;  /* 0x000000e700e47202 */ /* 0x000fe20000000f00 */
[----:B------:R-:W-:Y:S01]  /*169b0*/  IMAD.MOV.U32 R231, RZ, RZ, R232 ;  /* 0x000000ffffe77224 */ /* 0x000fe200078e00e8 */
[----:B------:R-:W-:Y:S01]  /*169c0*/  MOV R232, R235 ;  /* 0x000000eb00e87202 */ /* 0x000fe20000000f00 */
[----:B------:R-:W-:-:S02]  /*169d0*/  IMAD.MOV.U32 R230, RZ, RZ, R233 ;  /* 0x000000ffffe67224 */ /* 0x000fc400078e00e9 */
[----:B------:R-:W-:Y:S02]  /*169e0*/  IMAD.MOV.U32 R233, RZ, RZ, R234 ;  /* 0x000000ffffe97224 */ /* 0x000fe400078e00ea */
[----:B------:R-:W-:Y:S02]  /*169f0*/  IMAD.MOV.U32 R235, RZ, RZ, R86 ;  /* 0x000000ffffeb7224 */ /* 0x000fe400078e0056 */
[----:B------:R-:W-:Y:S02]  /*16a00*/  IMAD.MOV.U32 R234, RZ, RZ, R87 ;  /* 0x000000ffffea7224 */ /* 0x000fe400078e0057 */
[----:B------:R-:W4:Y:S04]  /*16a10*/  LDL.LU.64 R86, [R1+0x110] ;  /* 0x0001100001567983 */ /* 0x000f280000300a00 */
[----:B------:R-:W4:Y:S04]  /*16a20*/  LDL.LU.64 R68, [R1+0x118] ;  /* 0x0001180001447983 */ /* 0x000f280000300a00 */
[----:B------:R-:W4:Y:S04]  /*16a30*/  LDL.LU.64 R74, [R1+0x120] ;  /* 0x00012000014a7983 */ /* 0x000f280000300a00 */
[----:B------:R-:W4:Y:S04]  /*16a40*/  LDL.LU.64 R76, [R1+0x128] ;  /* 0x00012800014c7983 */ /* 0x000f280000300a00 */
[----:B------:R-:W4:Y:S04]  /*16a50*/  LDL.LU.64 R70, [R1+0x130] ;  /* 0x0001300001467983 */ /* 0x000f280000300a00 */
[----:B------:R-:W4:Y:S04]  /*16a60*/  LDL.LU.64 R78, [R1+0x138] ;  /* 0x00013800014e7983 */ /* 0x000f280000300a00 */
[----:B------:R-:W4:Y:S01]  /*16a70*/  LDL.LU.64 R66, [R1+0x140] ;  /* 0x0001400001427983 */ /* 0x000f220000300a00 */
[----:B------:R-:W-:Y:S01]  /*16a80*/  IMAD.MOV.U32 R217, RZ, RZ, R222 ;  /* 0x000000ffffd97224 */ /* 0x000fe200078e00de */
[----:B------:R-:W-:Y:S01]  /*16a90*/  MOV R216, R223 ;  /* 0x000000df00d87202 */ /* 0x000fe20000000f00 */
[----:B------:R-:W-:-:S02]  /*16aa0*/  IMAD.MOV.U32 R223, RZ, RZ, R236 ;  /* 0x000000ffffdf7224 */ /* 0x000fc400078e00ec */
[----:B------:R-:W-:Y:S02]  /*16ab0*/  IMAD.MOV.U32 R222, RZ, RZ, R237 ;  /* 0x000000ffffde7224 */ /* 0x000fe400078e00ed */
[----:B------:R-:W-:Y:S01]  /*16ac0*/  IMAD.MOV.U32 R23, RZ, RZ, R224 ;  /* 0x000000ffff177224 */ /* 0x000fe200078e00e0 */
[----:B------:R-:W-:Y:S01]  /*16ad0*/  MOV R224, R239 ;  /* 0x000000ef00e07202 */ /* 0x000fe20000000f00 */
[----:B------:R-:W-:Y:S02]  /*16ae0*/  IMAD.MOV.U32 R22, RZ, RZ, R225 ;  /* 0x000000ffff167224 */ /* 0x000fe400078e00e1 */
[----:B------:R-:W-:Y:S02]  /*16af0*/  IMAD.MOV.U32 R225, RZ, RZ, R238 ;  /* 0x000000ffffe17224 */ /* 0x000fe400078e00ee */
[----:B------:R-:W-:Y:S02]  /*16b00*/  IMAD.MOV.U32 R239, RZ, RZ, R244 ;  /* 0x000000ffffef7224 */ /* 0x000fe400078e00f4 */
[----:B------:R-:W-:-:S02]  /*16b10*/  IMAD.MOV.U32 R238, RZ, RZ, R245 ;  /* 0x000000ffffee7224 */ /* 0x000fc400078e00f5 */
[----:B--2---:R-:W-:Y:S01]  /*16b20*/  IMAD.MOV.U32 R237, RZ, RZ, R240 ;  /* 0x000000ffffed7224 */ /* 0x004fe200078e00f0 */
[----:B------:R-:W-:Y:S01]  /*16b30*/  MOV R236, R241 ;  /* 0x000000f100ec7202 */ /* 0x000fe20000000f00 */
[----:B---3--:R-:W-:Y:S01]  /*16b40*/  IMAD.MOV.U32 R241, RZ, RZ, R242 ;  /* 0x000000fffff17224 */ /* 0x008fe200078e00f2 */
[----:B------:R-:W-:Y:S01]  /*16b50*/  MOV R240, R243 ;  /* 0x000000f300f07202 */ /* 0x000fe20000000f00 */
[----:B----4-:R-:W-:Y:S02]  /*16b60*/  IMAD.MOV.U32 R243, RZ, RZ, R80 ;  /* 0x000000fffff37224 */ /* 0x010fe400078e0050 */
[----:B------:R-:W-:Y:S02]  /*16b70*/  IMAD.MOV.U32 R242, RZ, RZ, R81 ;  /* 0x000000fffff27224 */ /* 0x000fe400078e0051 */
[----:B------:R-:W2:Y:S01]  /*16b80*/  LDL.LU.64 R80, [R1+0x148] ;  /* 0x0001480001507983 */ /* 0x000ea20000300a00 */
        /* <DEDUP_REMOVED lines=8> */
[----:B------:R-:W3:Y:S01]  /*16c10*/  LDL.LU.64 R82, [R1+0x150] ;  /* 0x0001500001527983 */ /* 0x000ee20000300a00 */
[----:B------:R-:W-:-:S03]  /*16c20*/  IMAD.MOV.U32 R252, RZ, RZ, R85 ;  /* 0x000000fffffc7224 */ /* 0x000fc600078e0055 */
[----:B------:R1:W-:Y:S01]  /*16c30*/  STL [R1+0x100], R84 ;  /* 0x0001005401007387 */ /* 0x0003e20000100800 */
[----:B------:R-:W-:-:S03]  /*16c40*/  MOV R0, R73 ;  /* 0x0000004900007202 */ /* 0x000fc60000000f00 */
[----:B-1----:R-:W4:Y:S04]  /*16c50*/  LDL.LU.64 R84, [R1+0x158] ;  /* 0x0001580001547983 */ /* 0x002f280000300a00 */
[----:B------:R1:W-:Y:S04]  /*16c60*/  STL [R1+0x108], R72 ;  /* 0x0001084801007387 */ /* 0x0003e80000100800 */
[----:B-1----:R-:W4:Y:S04]  /*16c70*/  LDL.LU.64 R72, [R1+0x160] ;  /* 0x0001600001487983 */ /* 0x002f280000300a00 */
[----:B------:R1:W-:Y:S04]  /*16c80*/  STL [R1+0x104], R0 ;  /* 0x0001040001007387 */ /* 0x0003e80000100800 */
[----:B------:R1:W-:Y:S02]  /*16c90*/  STL [R1+0x110], R86 ;  /* 0x0001105601007387 */ /* 0x0003e40000100800 */
[----:B-1----:R-:W-:-:S02]  /*16ca0*/  IMAD.MOV.U32 R0, RZ, RZ, R87 ;  /* 0x000000ffff007224 */ /* 0x002fc400078e0057 */
[----:B------:R-:W4:Y:S04]  /*16cb0*/  LDL.LU.64 R86, [R1+0x168] ;  /* 0x0001680001567983 */ /* 0x000f280000300a00 */
        /* <DEDUP_REMOVED lines=10> */
[----:B-1----:R-:W-:-:S02]  /*16d60*/  MOV R0, R77 ;  /* 0x0000004d00007202 */ /* 0x002fc40000000f00 */
        /* <DEDUP_REMOVED lines=14> */
[----:B--2---:R2:W-:Y:S01]  /*16e50*/  STL [R1+0x148], R80 ;  /* 0x0001485001007387 */ /* 0x0045e20000100800 */
[----:B-1----:R-:W-:-:S03]  /*16e60*/  MOV R0, R81 ;  /* 0x0000005100007202 */ /* 0x002fc60000000f00 */
[----:B--2---:R-:W2:Y:S04]  /*16e70*/  LDL.LU.64 R80, [R1+0x1a0] ;  /* 0x0001a00001507983 */ /* 0x004ea80000300a00 */
[----:B------:R1:W-:Y:S04]  /*16e80*/  STL [R1+0x144], R0 ;  /* 0x0001440001007387 */ /* 0x0003e80000100800 */
[----:B---3--:R3:W-:Y:S01]  /*16e90*/  STL [R1+0x150], R82 ;  /* 0x0001505201007387 */ /* 0x0087e20000100800 */
[----:B-1----:R-:W-:-:S03]  /*16ea0*/  IMAD.MOV.U32 R0, RZ, RZ, R83 ;  /* 0x000000ffff007224 */ /* 0x002fc600078e0053 */
[----:B---3--:R-:W3:Y:S04]  /*16eb0*/  LDL.LU.64 R82, [R1+0x1a8] ;  /* 0x0001a80001527983 */ /* 0x008ee80000300a00 */
[----:B------:R1:W-:Y:S04]  /*16ec0*/  STL [R1+0x14c], R0 ;  /* 0x00014c0001007387 */ /* 0x0003e80000100800 */
[----:B----4-:R4:W-:Y:S01]  /*16ed0*/  STL [R1+0x158], R84 ;  /* 0x0001585401007387 */ /* 0x0109e20000100800 */
[----:B-1----:R-:W-:-:S03]  /*16ee0*/  IMAD.MOV.U32 R0, RZ, RZ, R85 ;  /* 0x000000ffff007224 */ /* 0x002fc600078e0055 */
[----:B----4-:R-:W4:Y:S04]  /*16ef0*/  LDL.LU.64 R84, [R1+0x1b0] ;  /* 0x0001b00001547983 */ /* 0x010f280000300a00 */
        /* <DEDUP_REMOVED lines=34> */
[----:B-1----:R-:W-:-:S03]  /*17120*/  IMAD.MOV.U32 R0, RZ, RZ, R81 ;  /* 0x000000ffff007224 */ /* 0x002fc600078e0051 */
[----:B--2---:R-:W2:Y:S04]  /*17130*/  LDL.LU.64 R80, [R1+0x1f8] ;  /* 0x0001f80001507983 */ /* 0x004ea80000300a00 */
[----:B------:R1:W-:Y:S04]  /*17140*/  STL [R1+0x19c], R0 ;  /* 0x00019c0001007387 */ /* 0x0003e80000100800 */
[----:B---3--:R3:W-:Y:S01]  /*17150*/  STL [R1+0x1a8], R82 ;  /* 0x0001a85201007387 */ /* 0x0087e20000100800 */
[----:B-1----:R-:W-:-:S03]  /*17160*/  MOV R0, R83 ;  /* 0x0000005300007202 */ /* 0x002fc60000000f00 */
        /* <DEDUP_REMOVED lines=43> */
[----:B-1----:R-:W-:-:S03]  /*17420*/  IMAD.MOV.U32 R0, RZ, RZ, R83 ;  /* 0x000000ffff007224 */ /* 0x002fc600078e0053 */
[----:B---3--:R-:W3:Y:S04]  /*17430*/  LDL.LU.64 R82, [R1+0x8b0] ;  /* 0x0008b00001527983 */ /* 0x008ee80000300a00 */
[----:B------:R1:W-:Y:S04]  /*17440*/  STL [R1+0x1fc], R0 ;  /* 0x0001fc0001007387 */ /* 0x0003e80000100800 */
[----:B----4-:R4:W-:Y:S01]  /*17450*/  STL [R1+0x208], R84 ;  /* 0x0002085401007387 */ /* 0x0109e20000100800 */
[----:B-1----:R-:W-:-:S03]  /*17460*/  MOV R0, R85 ;  /* 0x0000005500007202 */ /* 0x002fc60000000f00 */
        /* <DEDUP_REMOVED lines=734> */
[----:B------:R-:W-:Y:S04]  /*1a250*/  STL [R1+0x7c8], R66 ;  /* 0x0007c84201007387 */ /* 0x000fe80000100800 */
[----:B------:R-:W4:Y:S01]  /*1a260*/  LDL.LU.64 R64, [R1+0x820] ;  /* 0x0008200001407983 */ /* 0x000f220000300a00 */
[----:B-1----:R-:W-:-:S05]  /*1a270*/  MOV R0, R67 ;  /* 0x0000004300007202 */ /* 0x002fca0000000f00 */
[----:B------:R1:W-:Y:S04]  /*1a280*/  STL [R1+0x7c4], R0 ;  /* 0x0007c40001007387 */ /* 0x0003e80000100800 */
[----:B--2---:R-:W-:Y:S01]  /*1a290*/  STL [R1+0x7d0], R80 ;  /* 0x0007d05001007387 */ /* 0x004fe20000100800 */
[----:B-1----:R-:W-:-:S03]  /*1a2a0*/  IMAD.MOV.U32 R0, RZ, RZ, R81 ;  /* 0x000000ffff007224 */ /* 0x002fc600078e0051 */
[----:B------:R-:W2:Y:S04]  /*1a2b0*/  LDL.LU.64 R66, [R1+0x838] ;  /* 0x0008380001427983 */ /* 0x000ea80000300a00 */
[----:B------:R1:W-:Y:S04]  /*1a2c0*/  STL [R1+0x7cc], R0 ;  /* 0x0007cc0001007387 */ /* 0x0003e80000100800 */
[----:B---3--:R3:W-:Y:S01]  /*1a2d0*/  STL [R1+0x7d8], R82 ;  /* 0x0007d85201007387 */ /* 0x0087e20000100800 */
[----:B-1----:R-:W-:-:S03]  /*1a2e0*/  IMAD.MOV.U32 R0, RZ, RZ, R83 ;  /* 0x000000ffff007224 */ /* 0x002fc600078e0053 */
[----:B------:R-:W2:Y:S04]  /*1a2f0*/  LDL.LU.64 R80, [R1+0x830] ;  /* 0x0008300001507983 */ /* 0x000ea80000300a00 */
[----:B----4-:R-:W-:Y:S04]  /*1a300*/  STL [R1+0x7e0], R84 ;  /* 0x0007e05401007387 */ /* 0x010fe80000100800 */
[----:B------:R1:W-:Y:S04]  /*1a310*/  STL [R1+0x7d4], R0 ;  /* 0x0007d40001007387 */ /* 0x0003e80000100800 */
[----:B---3--:R-:W3:Y:S01]  /*1a320*/  LDL.LU.64 R82, [R1+0x848] ;  /* 0x0008480001527983 */ /* 0x008ee20000300a00 */
[----:B-1----:R-:W-:-:S03]  /*1a330*/  IMAD.MOV.U32 R0, RZ, RZ, R85 ;  /* 0x000000ffff007224 */ /* 0x002fc600078e0055 */
[----:B------:R-:W-:Y:S04]  /*1a340*/  STL [R1+0x7e8], R72 ;  /* 0x0007e84801007387 */ /* 0x000fe80000100800 */
[----:B------:R1:W-:Y:S04]  /*1a350*/  STL [R1+0x7dc], R0 ;  /* 0x0007dc0001007387 */ /* 0x0003e80000100800 */
[----:B------:R-:W4:Y:S01]  /*1a360*/  LDL.LU.64 R84, [R1+0x840] ;  /* 0x0008400001547983 */ /* 0x000f220000300a00 */
[----:B-1----:R-:W-:-:S03]  /*1a370*/  MOV R0, R73 ;  /* 0x0000004900007202 */ /* 0x002fc60000000f00 */
[----:B------:R-:W-:Y:S04]  /*1a380*/  STL [R1+0x7f0], R86 ;  /* 0x0007f05601007387 */ /* 0x000fe80000100800 */
[----:B------:R1:W-:Y:S04]  /*1a390*/  STL [R1+0x7e4], R0 ;  /* 0x0007e40001007387 */ /* 0x0003e80000100800 */
[----:B------:R-:W4:Y:S01]  /*1a3a0*/  LDL.LU.64 R72, [R1+0xcd8] ;  /* 0x000cd80001487983 */ /* 0x000f220000300a00 */
[----:B-1----:R-:W-:-:S03]  /*1a3b0*/  IMAD.MOV.U32 R0, RZ, RZ, R87 ;  /* 0x000000ffff007224 */ /* 0x002fc600078e0057 */
        /* <DEDUP_REMOVED lines=24> */
[----:B--2---:R-:W-:Y:S04]  /*1a540*/  STL [R1+0x828], R66 ;  /* 0x0008284201007387 */ /* 0x004fe80000100800 */
[----:B------:R1:W-:Y:S02]  /*1a550*/  STL [R1+0x81c], R0 ;  /* 0x00081c0001007387 */ /* 0x0003e40000100800 */
[----:B-1----:R-:W-:Y:S02]  /*1a560*/  MOV R0, R67 ;  /* 0x0000004300007202 */ /* 0x002fe40000000f00 */
[----:B------:R-:W-:Y:S04]  /*1a570*/  STL [R1+0x830], R80 ;  /* 0x0008305001007387 */ /* 0x000fe80000100800 */
[----:B------:R1:W-:Y:S02]  /*1a580*/  STL [R1+0x824], R0 ;  /* 0x0008240001007387 */ /* 0x0003e40000100800 */
[----:B-1----:R-:W-:-:S02]  /*1a590*/  IMAD.MOV.U32 R0, RZ, RZ, R81 ;  /* 0x000000ffff007224 */ /* 0x002fc400078e0051 */
[----:B------:R-:W2:Y:S04]  /*1a5a0*/  LDL.LU.64 R80, [R1+0xd18] ;  /* 0x000d180001507983 */ /* 0x000ea80000300a00 */
        /* <DEDUP_REMOVED lines=19> */
[----:B-1----:R-:W-:-:S05]  /*1a6e0*/  IMAD.MOV.U32 R0, RZ, RZ, R69 ;  /* 0x000000ffff007224 */ /* 0x002fca00078e0045 */
[----:B------:R1:W-:Y:S04]  /*1a6f0*/  STL [R1+0x854], R0 ;  /* 0x0008540001007387 */ /* 0x0003e80000100800 */
[----:B------:R1:W-:Y:S02]  /*1a700*/  STL [R1+0x860], R74 ;  /* 0x0008604a01007387 */ /* 0x0003e40000100800 */
[----:B-1----:R-:W-:Y:S02]  /*1a710*/  IMAD.MOV.U32 R0, RZ, RZ, R75 ;  /* 0x000000ffff007224 */ /* 0x002fe400078e004b */
[----:B------:R-:W4:Y:S04]  /*1a720*/  LDL.LU.64 R74, [R1+0xbe0] ;  /* 0x000be000014a7983 */ /* 0x000f280000300a00 */
[----:B------:R1:W-:Y:S04]  /*1a730*/  STL [R1+0x85c], R0 ;  /* 0x00085c0001007387 */ /* 0x0003e80000100800 */
[----:B------:R1:W-:Y:S02]  /*1a740*/  STL [R1+0x868], R76 ;  /* 0x0008684c01007387 */ /* 0x0003e40000100800 */
[----:B-1----:R-:W-:-:S02]  /*1a750*/  MOV R0, R77 ;  /* 0x0000004d00007202 */ /* 0x002fc40000000f00 */
[----:B------:R-:W4:Y:S04]  /*1a760*/  LDL.LU.64 R76, [R1+0xbc8] ;  /* 0x000bc800014c7983 */ /* 0x000f280000300a00 */
[----:B------:R1:W-:Y:S04]  /*1a770*/  STL [R1+0x864], R0 ;  /* 0x0008640001007387 */ /* 0x0003e80000100800 */
[----:B------:R1:W-:Y:S04]  /*1a780*/  STL [R1+0x870], R70 ;  /* 0x0008704601007387 */ /* 0x0003e80000100800 */
[----:B------:R-:W4:Y:S01]  /*1a790*/  LDL.LU.64 R68, [R1+0xd58] ;  /* 0x000d580001447983 */ /* 0x000f220000300a00 */
[----:B-1----:R-:W-:-:S05]  /*1a7a0*/  IMAD.MOV.U32 R0, RZ, RZ, R71 ;  /* 0x000000ffff007224 */ /* 0x002fca00078e0047 */
[----:B------:R1:W-:Y:S04]  /*1a7b0*/  STL [R1+0x86c], R0 ;  /* 0x00086c0001007387 */ /* 0x0003e80000100800 */
[----:B------:R1:W-:Y:S04]  /*1a7c0*/  STL [R1+0x878], R78 ;  /* 0x0008784e01007387 */ /* 0x0003e80000100800 */
[----:B------:R-:W4:Y:S01]  /*1a7d0*/  LDL.LU.64 R70, [R1+0xd10] ;  /* 0x000d100001467983 */ /* 0x000f220000300a00 */
[----:B-1----:R-:W-:-:S05]  /*1a7e0*/  IMAD.MOV.U32 R0, RZ, RZ, R79 ;  /* 0x000000ffff007224 */ /* 0x002fca00078e004f */
[----:B------:R1:W-:Y:S04]  /*1a7f0*/  STL [R1+0x874], R0 ;  /* 0x0008740001007387 */ /* 0x0003e80000100800 */
[----:B------:R-:W-:Y:S04]  /*1a800*/  STL [R1+0x880], R4 ;  /* 0x0008800401007387 */ /* 0x000fe80000100800 */
[----:B------:R-:W-:Y:S04]  /*1a810*/  STL [R1+0x87c], R5 ;  /* 0x00087c0501007387 */ /* 0x000fe80000100800 */
[----:B------:R-:W4:Y:S04]  /*1a820*/  LDL.LU.64 R78, [R1+0xcc8] ;  /* 0x000cc800014e7983 */ /* 0x000f280000300a00 */
        /* <DEDUP_REMOVED lines=216> */
[----:B------:R1:W-:Y:S02]  /*1b5b0*/  STL [R1+0xa38], R78 ;  /* 0x000a384e01007387 */ /* 0x0003e40000100800 */
[----:B-1----:R-:W-:Y:S02]  /*1b5c0*/  IMAD.MOV.U32 R0, RZ, RZ, R79 ;  /* 0x000000ffff007224 */ /* 0x002fe400078e004f */
        /* <DEDUP_REMOVED lines=14> */
[----:B------:R-:W-:Y:S04]  /*1b6b0*/  STL [R1+0xa58], R72 ;  /* 0x000a584801007387 */ /* 0x000fe80000100800 */
[----:B------:R-:W4:Y:S01]  /*1b6c0*/  LDL.LU.64 R70, [R1+0xdd8] ;  /* 0x000dd80001467983 */ /* 0x000f220000300a00 */
[----:B-1----:R-:W-:-:S05]  /*1b6d0*/  IMAD.MOV.U32 R0, RZ, RZ, R73 ;  /* 0x000000ffff007224 */ /* 0x002fca00078e0049 */
[----:B------:R1:W-:Y:S02]  /*1b6e0*/  STL [R1+0xa54], R0 ;  /* 0x000a540001007387 */ /* 0x0003e40000100800 */
[----:B-1----:R-:W-:Y:S02]  /*1b6f0*/  IMAD.MOV.U32 R0, RZ, RZ, R87 ;  /* 0x000000ffff007224 */ /* 0x002fe400078e0057 */
[----:B------:R1:W-:Y:S04]  /*1b700*/  STL [R1+0xa60], R86 ;  /* 0x000a605601007387 */ /* 0x0003e80000100800 */
[----:B-1----:R-:W4:Y:S04]  /*1b710*/  LDL.LU.64 R86, [R1+0xd68] ;  /* 0x000d680001567983 */ /* 0x002f280000300a00 */
[----:B------:R1:W-:Y:S04]  /*1b720*/  STL [R1+0xa5c], R0 ;  /* 0x000a5c0001007387 */ /* 0x0003e80000100800 */
        /* <DEDUP_REMOVED lines=20> */
[----:B------:R1:W-:Y:S02]  /*1b870*/  STL [R1+0xa84], R0 ;  /* 0x000a840001007387 */ /* 0x0003e40000100800 */
[----:B-1----:R-:W-:Y:S02]  /*1b880*/  MOV R0, R79 ;  /* 0x0000004f00007202 */ /* 0x002fe40000000f00 */
        /* <DEDUP_REMOVED lines=38> */
[----:B------:R-:W4:Y:S04]  /*1baf0*/  LDL.LU.64 R76, [R1+0xe58] ;  /* 0x000e5800014c7983 */ /* 0x000f280000300a00 */
[----:B------:R-:W4:Y:S01]  /*1bb00*/  LDL.LU.64 R64, [R1+0xde8] ;  /* 0x000de80001407983 */ /* 0x000f220000300a00 */
[----:B-1----:R-:W-:-:S05]  /*1bb10*/  IMAD.MOV.U32 R0, RZ, RZ, R69 ;  /* 0x000000ffff007224 */ /* 0x002fca00078e0045 */
[----:B------:R1:W-:Y:S04]  /*1bb20*/  STL [R1+0xadc], R0 ;  /* 0x000adc0001007387 */ /* 0x0003e80000100800 */
[----:B------:R1:W-:Y:S02]  /*1bb30*/  STL [R1+0xae8], R78 ;  /* 0x000ae84e01007387 */ /* 0x0003e40000100800 */
[----:B-1----:R-:W-:Y:S02]  /*1bb40*/  IMAD.MOV.U32 R0, RZ, RZ, R79 ;  /* 0x000000ffff007224 */ /* 0x002fe400078e004f */
[----:B------:R-:W4:Y:S04]  /*1bb50*/  LDL.LU.64 R78, [R1+0xda0] ;  /* 0x000da000014e7983 */ /* 0x000f280000300a00 */
[----:B------:R2:W-:Y:S02]  /*1bb60*/  STL [R1+0xae4], R0 ;  /* 0x000ae40001007387 */ /* 0x0005e40000100800 */
[----:B--2---:R-:W-:-:S02]  /*1bb70*/  MOV R0, R81 ;  /* 0x0000005100007202 */ /* 0x004fc40000000f00 */
[----:B------:R1:W-:Y:S04]  /*1bb80*/  STL [R1+0xaf0], R80 ;  /* 0x000af05001007387 */ /* 0x0003e80000100800 */
[----:B-1----:R-:W2:Y:S04]  /*1bb90*/  LDL.LU.64 R80, [R1+0xf80] ;  /* 0x000f800001507983 */ /* 0x002ea80000300a00 */
[----:B------:R1:W-:Y:S04]  /*1bba0*/  STL [R1+0xaec], R0 ;  /* 0x000aec0001007387 */ /* 0x0003e80000100800 */
[----:B---3--:R3:W-:Y:S04]  /*1bbb0*/  STL [R1+0xaf8], R82 ;  /* 0x000af85201007387 */ /* 0x0087e80000100800 */
[----:B------:R-:W2:Y:S01]  /*1bbc0*/  LDL.LU.64 R66, [R1+0xf58] ;  /* 0x000f580001427983 */ /* 0x000ea20000300a00 */
[----:B-1----:R-:W-:-:S03]  /*1bbd0*/  IMAD.MOV.U32 R0, RZ, RZ, R83 ;  /* 0x000000ffff007224 */ /* 0x002fc600078e0053 */
[----:B----4-:R-:W-:Y:S04]  /*1bbe0*/  STL [R1+0xb00], R84 ;  /* 0x000b005401007387 */ /* 0x010fe80000100800 */
[----:B------:R1:W-:Y:S04]  /*1bbf0*/  STL [R1+0xaf4], R0 ;  /* 0x000af40001007387 */ /* 0x0003e80000100800 */
[----:B---3--:R-:W3:Y:S01]  /*1bc00*/  LDL.LU.64 R82, [R1+0xf20] ;  /* 0x000f200001527983 */ /* 0x008ee20000300a00 */
        /* <DEDUP_REMOVED lines=8> */
[----:B-1----:R-:W-:Y:S02]  /*1bc90*/  MOV R0, R87 ;  /* 0x0000005700007202 */ /* 0x002fe40000000f00 */
        /* <DEDUP_REMOVED lines=8> */
[----:B-1----:R-:W-:-:S03]  /*1bd20*/  IMAD.MOV.U32 R0, RZ, RZ, R63 ;  /* 0x000000ffff007224 */ /* 0x002fc600078e003f */
[----:B------:R-:W-:Y:S04]  /*1bd30*/  STL [R1+0xb28], R74 ;  /* 0x000b284a01007387 */ /* 0x000fe80000100800 */
[----:B------:R1:W-:Y:S02]  /*1bd40*/  STL [R1+0xb1c], R0 ;  /* 0x000b1c0001007387 */ /* 0x0003e40000100800 */
[----:B-1----:R-:W-:Y:S02]  /*1bd50*/  IMAD.MOV.U32 R0, RZ, RZ, R75 ;  /* 0x000000ffff007224 */ /* 0x002fe400078e004b */
[----:B------:R-:W4:Y:S04]  /*1bd60*/  LDL.LU.64 R74, [R1+0xf98] ;  /* 0x000f9800014a7983 */ /* 0x000f280000300a00 */
[----:B------:R1:W-:Y:S04]  /*1bd70*/  STL [R1+0xb24], R0 ;  /* 0x000b240001007387 */ /* 0x0003e80000100800 */
[----:B------:R1:W-:Y:S02]  /*1bd80*/  STL [R1+0xb30], R76 ;  /* 0x000b304c01007387 */ /* 0x0003e40000100800 */
[----:B-1----:R-:W-:-:S02]  /*1bd90*/  MOV R0, R77 ;  /* 0x0000004d00007202 */ /* 0x002fc40000000f00 */
[----:B------:R-:W-:Y:S04]  /*1bda0*/  STL [R1+0xb38], R64 ;  /* 0x000b384001007387 */ /* 0x000fe80000100800 */
[----:B------:R1:W-:Y:S04]  /*1bdb0*/  STL [R1+0xb2c], R0 ;  /* 0x000b2c0001007387 */ /* 0x0003e80000100800 */
[----:B------:R-:W4:Y:S01]  /*1bdc0*/  LDL.LU.64 R76, [R1+0xf78] ;  /* 0x000f7800014c7983 */ /* 0x000f220000300a00 */
[----:B-1----:R-:W-:-:S03]  /*1bdd0*/  IMAD.MOV.U32 R0, RZ, RZ, R65 ;  /* 0x000000ffff007224 */ /* 0x002fc600078e0041 */
[----:B------:R-:W-:Y:S04]  /*1bde0*/  STL [R1+0xb40], R78 ;  /* 0x000b404e01007387 */ /* 0x000fe80000100800 */
[----:B------:R1:W-:Y:S02]  /*1bdf0*/  STL [R1+0xb34], R0 ;  /* 0x000b340001007387 */ /* 0x0003e40000100800 */
[----:B-1----:R-:W-:Y:S02]  /*1be00*/  IMAD.MOV.U32 R0, RZ, RZ, R79 ;  /* 0x000000ffff007224 */ /* 0x002fe400078e004f */
[----:B------:R-:W4:Y:S04]  /*1be10*/  LDL.LU.64 R78, [R1+0xf50] ;  /* 0x000f5000014e7983 */ /* 0x000f280000300a00 */
[----:B------:R2:W-:Y:S02]  /*1be20*/  STL [R1+0xb3c], R0 ;  /* 0x000b3c0001007387 */ /* 0x0005e40000100800 */
[----:B--2---:R-:W-:-:S02]  /*1be30*/  IMAD.MOV.U32 R0, RZ, RZ, R81 ;  /* 0x000000ffff007224 */ /* 0x004fc400078e0051 */
[----:B------:R1:W-:Y:S04]  /*1be40*/  STL [R1+0xb48], R80 ;  /* 0x000b485001007387 */ /* 0x0003e80000100800 */
[----:B------:R-:W-:Y:S04]  /*1be50*/  STL [R1+0xb50], R66 ;  /* 0x000b504201007387 */ /* 0x000fe80000100800 */
[----:B------:R2:W-:Y:S04]  /*1be60*/  STL [R1+0xb44], R0 ;  /* 0x000b440001007387 */ /* 0x0005e80000100800 */
[----:B-1----:R-:W4:Y:S01]  /*1be70*/  LDL.LU.64 R80, [R1+0xf18] ;  /* 0x000f180001507983 */ /* 0x002f220000300a00 */
[----:B--2---:R-:W-:-:S03]  /*1be80*/  MOV R0, R67 ;  /* 0x0000004300007202 */ /* 0x004fc60000000f00 */
[----:B---3--:R-:W-:Y:S04]  /*1be90*/  STL [R1+0xb58], R82 ;  /* 0x000b585201007387 */ /* 0x008fe80000100800 */
[----:B------:R1:W-:Y:S02]  /*1bea0*/  STL [R1+0xb4c], R0 ;  /* 0x000b4c0001007387 */ /* 0x0003e40000100800 */
[----:B-1----:R-:W-:Y:S02]  /*1beb0*/  IMAD.MOV.U32 R0, RZ, RZ, R83 ;  /* 0x000000ffff007224 */ /* 0x002fe400078e0053 */
[----:B------:R-:W2:Y:S04]  /*1bec0*/  LDL.LU.64 R82, [R1+0xee0] ;  /* 0x000ee00001527983 */ /* 0x000ea80000300a00 */
[----:B------:R1:W-:Y:S04]  /*1bed0*/  STL [R1+0xb54], R0 ;  /* 0x000b540001007387 */ /* 0x0003e80000100800 */
[----:B----4-:R3:W-:Y:S01]  /*1bee0*/  STL [R1+0xb60], R84 ;  /* 0x000b605401007387 */ /* 0x0107e20000100800 */
[----:B-1----:R-:W-:-:S03]  /*1bef0*/  IMAD.MOV.U32 R0, RZ, RZ, R85 ;  /* 0x000000ffff007224 */ /* 0x002fc600078e0055 */
[----:B------:R-:W-:Y:S04]  /*1bf00*/  STL [R1+0xb68], R68 ;  /* 0x000b684401007387 */ /* 0x000fe80000100800 */
[----:B------:R1:W-:Y:S04]  /*1bf10*/  STL [R1+0xb5c], R0 ;  /* 0x000b5c0001007387 */ /* 0x0003e80000100800 */
[----:B---3--:R-:W3:Y:S01]  /*1bf20*/  LDL.LU.64 R84, [R1+0xed0] ;  /* 0x000ed00001547983 */ /* 0x008ee20000300a00 */
[----:B-1----:R-:W-:-:S03]  /*1bf30*/  IMAD.MOV.U32 R0, RZ, RZ, R69 ;  /* 0x000000ffff007224 */ /* 0x002fc600078e0045 */
[----:B------:R-:W-:Y:S04]  /*1bf40*/  STL [R1+0xb70], R86 ;  /* 0x000b705601007387 */ /* 0x000fe80000100800 */
[----:B------:R1:W-:Y:S02]  /*1bf50*/  STL [R1+0xb64], R0 ;  /* 0x000b640001007387 */ /* 0x0003e40000100800 */
[----:B-1----:R-:W-:Y:S02]  /*1bf60*/  MOV R0, R87 ;  /* 0x0000005700007202 */ /* 0x002fe40000000f00 */
[----:B------:R-:W4:Y:S04]  /*1bf70*/  LDL.LU.64 R86, [R1+0xe68] ;  /* 0x000e680001567983 */ /* 0x000f280000300a00 */
[----:B------:R1:W-:Y:S04]  /*1bf80*/  STL [R1+0xb6c], R0 ;  /* 0x000b6c0001007387 */ /* 0x0003e80000100800 */
[----:B------:R-:W-:Y:S01]  /*1bf90*/  STL [R1+0xb78], R70 ;  /* 0x000b784601007387 */ /* 0x000fe20000100800 */
[----:B-1----:R-:W-:-:S03]  /*1bfa0*/  IMAD.MOV.U32 R0, RZ, RZ, R71 ;  /* 0x000000ffff007224 */ /* 0x002fc600078e0047 */
[----:B------:R-:W-:Y:S04]  /*1bfb0*/  STL [R1+0xb80], R72 ;  /* 0x000b804801007387 */ /* 0x000fe80000100800 */
[----:B------:R1:W-:Y:S04]  /*1bfc0*/  STL [R1+0xb74], R0 ;  /* 0x000b740001007387 */ /* 0x0003e80000100800 */
[----:B------:R-:W4:Y:S04]  /*1bfd0*/  LDL.LU.64 R56, [R1+0xe20] ;  /* 0x000e200001387983 */ /* 0x000f280000300a00 */
[----:B------:R-:W4:Y:S01]  /*1bfe0*/  LDL.LU.64 R58, [R1+0xfa8] ;  /* 0x000fa800013a7983 */ /* 0x000f220000300a00 */
[----:B-1----:R-:W-:-:S05]  /*1bff0*/  IMAD.MOV.U32 R0, RZ, RZ, R73 ;  /* 0x000000ffff007224 */ /* 0x002fca00078e0049 */
[----:B------:R1:W-:Y:S04]  /*1c000*/  STL [R1+0xb7c], R0 ;  /* 0x000b7c0001007387 */ /* 0x0003e80000100800 */
[----:B------:R-:W-:Y:S04]  /*1c010*/  STL [R1+0xb88], R74 ;  /* 0x000b884a01007387 */ /* 0x000fe80000100800 */
[----:B------:R-:W4:Y:S01]  /*1c020*/  LDL.LU.64 R60, [R1+0xf90] ;  /* 0x000f9000013c7983 */ /* 0x000f220000300a00 */
[----:B-1----:R-:W-:-:S03]  /*1c030*/  IMAD.MOV.U32 R0, RZ, RZ, R75 ;  /* 0x000000ffff007224 */ /* 0x002fc600078e004b */
[----:B------:R-:W4:Y:S04]  /*1c040*/  LDL.LU.64 R62, [R1+0xf70] ;  /* 0x000f7000013e7983 */ /* 0x000f280000300a00 */
[----:B------:R1:W-:Y:S04]  /*1c050*/  STL [R1+0xb84], R0 ;  /* 0x000b840001007387 */ /* 0x0003e80000100800 */
[----:B------:R-:W-:Y:S04]  /*1c060*/  STL [R1+0xb90], R76 ;  /* 0x000b904c01007387 */ /* 0x000fe80000100800 */
[----:B------:R-:W4:Y:S01]  /*1c070*/  LDL.LU.64 R64, [R1+0xf48] ;  /* 0x000f480001407983 */ /* 0x000f220000300a00 */
[----:B-1----:R-:W-:-:S03]  /*1c080*/  MOV R0, R77 ;  /* 0x0000004d00007202 */ /* 0x002fc60000000f00 */
[----:B------:R-:W4:Y:S04]  /*1c090*/  LDL.LU.64 R66, [R1+0xf10] ;  /* 0x000f100001427983 */ /* 0x000f280000300a00 */
        /* <DEDUP_REMOVED lines=8> */
[----:B-1----:R-:W-:-:S03]  /*1c120*/  IMAD.MOV.U32 R0, RZ, RZ, R81 ;  /* 0x000000ffff007224 */ /* 0x002fc600078e0051 */
[----:B------:R-:W4:Y:S04]  /*1c130*/  LDL.LU.64 R74, [R1+0xfb0] ;  /* 0x000fb000014a7983 */ /* 0x000f280000300a00 */
[----:B------:R1:W-:Y:S04]  /*1c140*/  STL [R1+0xb9c], R0 ;  /* 0x000b9c0001007387 */ /* 0x0003e80000100800 */
[----:B--2---:R-:W-:Y:S04]  /*1c150*/  STL [R1+0xba8], R82 ;  /* 0x000ba85201007387 */ /* 0x004fe80000100800 */
[----:B------:R-:W2:Y:S01]  /*1c160*/  LDL.LU.64 R76, [R1+0xfa0] ;  /* 0x000fa000014c7983 */ /* 0x000ea20000300a00 */
[----:B-1----:R-:W-:-:S03]  /*1c170*/  IMAD.MOV.U32 R0, RZ, RZ, R83 ;  /* 0x000000ffff007224 */ /* 0x002fc600078e0053 */
[----:B------:R-:W2:Y:S04]  /*1c180*/  LDL.LU.64 R78, [R1+0xf88] ;  /* 0x000f8800014e7983 */ /* 0x000ea80000300a00 */
[----:B------:R1:W-:Y:S04]  /*1c190*/  STL [R1+0xba4], R0 ;  /* 0x000ba40001007387 */ /* 0x0003e80000100800 */
[----:B---3--:R3:W-:Y:S04]  /*1c1a0*/  STL [R1+0xbb0], R84 ;  /* 0x000bb05401007387 */ /* 0x0087e80000100800 */
[----:B------:R-:W2:Y:S01]  /*1c1b0*/  LDL.LU.64 R80, [R1+0xf68] ;  /* 0x000f680001507983 */ /* 0x000ea20000300a00 */
[----:B-1----:R-:W-:-:S03]  /*1c1c0*/  MOV R0, R85 ;  /* 0x0000005500007202 */ /* 0x002fc60000000f00 */
[----:B------:R-:W2:Y:S04]  /*1c1d0*/  LDL.LU.64 R82, [R1+0xf40] ;  /* 0x000f400001527983 */ /* 0x000ea80000300a00 */
[----:B------:R1:W-:Y:S04]  /*1c1e0*/  STL [R1+0xbac], R0 ;  /* 0x000bac0001007387 */ /* 0x0003e80000100800 */
[----:B----4-:R4:W-:Y:S04]  /*1c1f0*/  STL [R1+0xbb8], R86 ;  /* 0x000bb85601007387 */ /* 0x0109e80000100800 */
[----:B---3--:R-:W3:Y:S01]  /*1c200*/  LDL.LU.64 R84, [R1+0xf38] ;  /* 0x000f380001547983 */ /* 0x008ee20000300a00 */
[----:B-1----:R-:W-:-:S03]  /*1c210*/  IMAD.MOV.U32 R0, RZ, RZ, R87 ;  /* 0x000000ffff007224 */ /* 0x002fc600078e0057 */
[----:B----4-:R-:W4:Y:S04]  /*1c220*/  LDL.LU.64 R86, [R1+0xed8] ;  /* 0x000ed80001567983 */ /* 0x010f280000300a00 */
[----:B------:R1:W-:Y:S02]  /*1c230*/  STL [R1+0xbb4], R0 ;  /* 0x000bb40001007387 */ /* 0x0003e40000100800 */
[----:B-1----:R-:W-:Y:S02]  /*1c240*/  IMAD.MOV.U32 R0, RZ, RZ, R57 ;  /* 0x000000ffff007224 */ /* 0x002fe400078e0039 */
[----:B------:R-:W-:Y:S04]  /*1c250*/  STL [R1+0xbc0], R56 ;  /* 0x000bc03801007387 */ /* 0x000fe80000100800 */
[----:B------:R-:W-:Y:S04]  /*1c260*/  STL [R1+0xbc8], R58 ;  /* 0x000bc83a01007387 */ /* 0x000fe80000100800 */
[----:B------:R1:W-:Y:S02]  /*1c270*/  STL [R1+0xbbc], R0 ;  /* 0x000bbc0001007387 */ /* 0x0003e40000100800 */
[----:B-1----:R-:W-:-:S02]  /*1c280*/  IMAD.MOV.U32 R0, RZ, RZ, R59 ;  /* 0x000000ffff007224 */ /* 0x002fc400078e003b */
[----:B------:R-:W-:Y:S04]  /*1c290*/  STL [R1+0xbd0], R60 ;  /* 0x000bd03c01007387 */ /* 0x000fe80000100800 */
[----:B------:R1:W-:Y:S04]  /*1c2a0*/  STL [R1+0xbc4], R0 ;  /* 0x000bc40001007387 */ /* 0x0003e80000100800 */
[----:B------:R-:W-:Y:S01]  /*1c2b0*/  STL [R1+0xbd8], R62 ;  /* 0x000bd83e01007387 */ /* 0x000fe20000100800 */
[----:B-1----:R-:W-:-:S05]  /*1c2c0*/  MOV R0, R61 ;  /* 0x0000003d00007202 */ /* 0x002fca0000000f00 */
[----:B------:R1:W-:Y:S04]  /*1c2d0*/  STL [R1+0xbcc], R0 ;  /* 0x000bcc0001007387 */ /* 0x0003e80000100800 */
[----:B------:R-:W-:Y:S01]  /*1c2e0*/  STL [R1+0xbe0], R64 ;  /* 0x000be04001007387 */ /* 0x000fe20000100800 */
[----:B-1----:R-:W-:-:S05]  /*1c2f0*/  IMAD.MOV.U32 R0, RZ, RZ, R63 ;  /* 0x000000ffff007224 */ /* 0x002fca00078e003f */
        /* <DEDUP_REMOVED lines=8> */
[----:B-1----:R-:W-:-:S05]  /*1c380*/  MOV R0, R69 ;  /* 0x0000004500007202 */ /* 0x002fca0000000f00 */
[----:B------:R1:W-:Y:S02]  /*1c390*/  STL [R1+0xbec], R0 ;  /* 0x000bec0001007387 */ /* 0x0003e40000100800 */
[----:B-1----:R-:W-:Y:S02]  /*1c3a0*/  IMAD.MOV.U32 R0, RZ, RZ, R71 ;  /* 0x000000ffff007224 */ /* 0x002fe400078e0047 */
[----:B------:R-:W-:Y:S04]  /*1c3b0*/  STL [R1+0xc00], R72 ;  /* 0x000c004801007387 */ /* 0x000fe80000100800 */
[----:B------:R1:W-:Y:S04]  /*1c3c0*/  STL [R1+0xbf4], R0 ;  /* 0x000bf40001007387 */ /* 0x0003e80000100800 */
[----:B------:R-:W-:Y:S01]  /*1c3d0*/  STL [R1+0xc08], R74 ;  /* 0x000c084a01007387 */ /* 0x000fe20000100800 */
[----:B-1----:R-:W-:-:S05]  /*1c3e0*/  IMAD.MOV.U32 R0, RZ, RZ, R73 ;  /* 0x000000ffff007224 */ /* 0x002fca00078e0049 */
[----:B------:R1:W-:Y:S02]  /*1c3f0*/  STL [R1+0xbfc], R0 ;  /* 0x000bfc0001007387 */ /* 0x0003e40000100800 */
[----:B-1----:R-:W-:Y:S02]  /*1c400*/  IMAD.MOV.U32 R0, RZ, RZ, R75 ;  /* 0x000000ffff007224 */ /* 0x002fe400078e004b */
[----:B--2---:R-:W-:Y:S04]  /*1c410*/  STL [R1+0xc10], R76 ;  /* 0x000c104c01007387 */ /* 0x004fe80000100800 */
        /* <DEDUP_REMOVED lines=10> */
[----:B---3--:R-:W-:Y:S01]  /*1c4c0*/  STL [R1+0xc30], R84 ;  /* 0x000c305401007387 */ /* 0x008fe20000100800 */
[----:B-1----:R-:W-:-:S05]  /*1c4d0*/  IMAD.MOV.U32 R0, RZ, RZ, R83 ;  /* 0x000000ffff007224 */ /* 0x002fca00078e0053 */
[----:B------:R1:W-:Y:S04]  /*1c4e0*/  STL [R1+0xc24], R0 ;  /* 0x000c240001007387 */ /* 0x0003e80000100800 */
[----:B----4-:R-:W-:Y:S01]  /*1c4f0*/  STL [R1+0xc38], R86 ;  /* 0x000c385601007387 */ /* 0x010fe20000100800 */
[----:B-1----:R-:W-:-:S05]  /*1c500*/  MOV R0, R85 ;  /* 0x0000005500007202 */ /* 0x002fca0000000f00 */
[----:B------:R1:W-:Y:S02]  /*1c510*/  STL [R1+0xc2c], R0 ;  /* 0x000c2c0001007387 */ /* 0x0003e40000100800 */
[----:B-1----:R-:W-:-:S05]  /*1c520*/  IMAD.MOV.U32 R0, RZ, RZ, R87 ;  /* 0x000000ffff007224 */ /* 0x002fca00078e0057 */
[----:B------:R-:W-:Y:S04]  /*1c530*/  STL [R1+0xc34], R0 ;  /* 0x000c340001007387 */ /* 0x000fe80000100800 */
[----:B------:R1:W-:Y:S04]  /*1c540*/  STL [R1+0xc40], R8 ;  /* 0x000c400801007387 */ /* 0x0003e80000100800 */
[----:B------:R2:W-:Y:S04]  /*1c550*/  STL [R1+0xc3c], R9 ;  /* 0x000c3c0901007387 */ /* 0x0005e80000100800 */
[----:B------:R2:W-:Y:S04]  /*1c560*/  STL [R1], RZ ;  /* 0x000000ff01007387 */ /* 0x0005e80000100800 */
        /* <DEDUP_REMOVED lines=41> */
[----:B------:R-:W-:-:S03]  /*1c800*/  SHF.R.S32.HI R6, RZ, 0x1f, R3 ;  /* 0x0000001fff067819 */ /* 0x000fc60000011403 */
[----:B------:R2:W-:Y:S04]  /*1c810*/  STL [R1+0xa8], RZ ;  /* 0x0000a8ff01007387 */ /* 0x0005e80000100800 */
[----:B------:R2:W-:Y:S04]  /*1c820*/  STL [R1+0xac], RZ ;  /* 0x0000acff01007387 */ /* 0x0005e80000100800 */
[----:B------:R2:W-:Y:S04]  /*1c830*/  STL [R1+0xb0], RZ ;  /* 0x0000b0ff01007387 */ /* 0x0005e80000100800 */
[----:B------:R2:W-:Y:S01]  /*1c840*/  STL [R1+0xb4], RZ ;  /* 0x0000b4ff01007387 */ /* 0x0005e20000100800 */
[----:B------:R-:W-:-:S03]  /*1c850*/  LEA.HI R6, R6, R3, RZ, 0x7 ;  /* 0x0000000306067211 */ /* 0x000fc600078f38ff */
[----:B------:R2:W-:Y:S04]  /*1c860*/  STL [R1+0xb8], RZ ;  /* 0x0000b8ff01007387 */ /* 0x0005e80000100800 */
[----:B------:R2:W-:Y:S04]  /*1c870*/  STL [R1+0xbc], RZ ;  /* 0x0000bcff01007387 */ /* 0x0005e80000100800 */
[----:B------:R2:W-:Y:S04]  /*1c880*/  STL [R1+0xc0], RZ ;  /* 0x0000c0ff01007387 */ /* 0x0005e80000100800 */
[----:B------:R2:W-:Y:S01]  /*1c890*/  STL [R1+0xc4], RZ ;  /* 0x0000c4ff01007387 */ /* 0x0005e20000100800 */
[----:B------:R-:W-:-:S03]  /*1c8a0*/  SHF.R.S32.HI R6, RZ, 0x7, R6 ;  /* 0x00000007ff067819 */ /* 0x000fc60000011406 */
[----:B------:R2:W-:Y:S01]  /*1c8b0*/  STL [R1+0xc8], RZ ;  /* 0x0000c8ff01007387 */ /* 0x0005e20000100800 */
[----:B------:R-:W-:-:S03]  /*1c8c0*/  UMOV UR4, 0x1 ;  /* 0x0000000100047882 */ /* 0x000fc60000000000 */
[----:B------:R2:W-:Y:S04]  /*1c8d0*/  STL [R1+0xcc], RZ ;  /* 0x0000ccff01007387 */ /* 0x0005e80000100800 */
[----:B------:R2:W-:Y:S01]  /*1c8e0*/  STL [R1+0xd0], RZ ;  /* 0x0000d0ff01007387 */ /* 0x0005e20000100800 */
[----:B------:R-:W-:-:S03]  /*1c8f0*/  IMAD.U32 R5, RZ, RZ, UR4 ;  /* 0x00000004ff057e24 */ /* 0x000fc6000f8e00ff */
[----:B------:R2:W-:Y:S01]  /*1c900*/  STL [R1+0xd4], RZ ;  /* 0x0000d4ff01007387 */ /* 0x0005e20000100800 */
[----:B------:R-:W-:-:S03]  /*1c910*/  UMOV UR4, 0xffffffff ;  /* 0xffffffff00047882 */ /* 0x000fc60000000000 */
[----:B------:R2:W-:Y:S01]  /*1c920*/  STL [R1+0xd8], RZ ;  /* 0x0000d8ff01007387 */ /* 0x0005e20000100800 */
[----:B-1----:R-:W-:-:S03]  /*1c930*/  VIADD R8, R6, 0xfffffffe ;  /* 0xfffffffe06087836 */ /* 0x002fc60000000000 */
[----:B------:R2:W-:Y:S01]  /*1c940*/  STL [R1+0xdc], RZ ;  /* 0x0000dcff01007387 */ /* 0x0005e20000100800 */
[----:B------:R-:W-:-:S03]  /*1c950*/  IMAD.U32 R6, RZ, RZ, UR4 ;  /* 0x00000004ff067e24 */ /* 0x000fc6000f8e00ff */
        /* <DEDUP_REMOVED lines=8> */
[----:B------:R2:W-:Y:S01]  /*1c9e0*/  STL [R1+0xc48], R6 ;  /* 0x000c480601007387 */ /* 0x0005e20000100800 */
[----:B------:R-:W-:-:S02]  /*1c9f0*/  SHF.R.S32.HI R0, RZ, 0x1f, R2 ;  /* 0x0000001fff007819 */ /* 0x000fc40000011402 */
[----:B------:R-:W-:Y:S02]  /*1ca00*/  SHF.R.S32.HI R3, RZ, 0x1f, R13 ;  /* 0x0000001fff037819 */ /* 0x000fe4000001140d */
[----:B------:R-:W-:Y:S02]  /*1ca10*/  CS2R R152, SRZ ;  /* 0x0000000000987805 */ /* 0x000fe4000001ff00 */
[C---:B------:R-:W-:Y:S01]  /*1ca20*/  SHF.L.U64.HI R0, R2.reuse, 0x2, R0 ;  /* 0x0000000202007819 */ /* 0x040fe20000010200 */
[----:B------:R-:W-:Y:S01]  /*1ca30*/  IMAD.SHL.U32 R2, R2, 0x4, RZ ;  /* 0x0000000402027824 */ /* 0x000fe200078e00ff */
[C---:B------:R-:W-:Y:S02]  /*1ca40*/  SHF.L.U64.HI R3, R13.reuse, 0x2, R3 ;  /* 0x000000020d037819 */ /* 0x040fe40000010203 */
[----:B------:R-:W-:Y:S02]  /*1ca50*/  CS2R R154, SRZ ;  /* 0x00000000009a7805 */ /* 0x000fe4000001ff00 */
[----:B------:R-:W-:Y:S01]  /*1ca60*/  SHF.L.U32 R4, R13, 0x2, RZ ;  /* 0x000000020d047819 */ /* 0x000fe200000006ff */
[----:B------:R-:W-:Y:S01]  /*1ca70*/  IMAD.MOV.U32 R13, RZ, RZ, RZ ;  /* 0x000000ffff0d7224 */ /* 0x000fe200078e00ff */
        /* <DEDUP_REMOVED lines=93> */
[----:B--2---:R-:W-:-:S07]  /*1d050*/  CS2R R86, SRZ ;  /* 0x0000000000567805 */ /* 0x004fce000001ff00 */
.L_x_1:
[----:B------:R-:W2:Y:S01]  /*1d060*/  LDL.LU R8, [R1+0xc48] ;  /* 0x000c480001087983 */ /* 0x000ea20000300800 */
[----:B------:R-:W-:-:S04]  /*1d070*/  DEPBAR.LE SB0, 0x2 ;  /* 0x000080800000791a */ /* 0x000fc80000000000 */
[----:B------:R-:W3:Y:S04]  /*1d080*/  LDL R6, [R1+0xc58] ;  /* 0x000c580001067983 */ /* 0x000ee80000100800 */
        /* <DEDUP_REMOVED lines=32> */
[----:B-1----:R-:W4:Y:S04]  /*1d290*/  LDL.LU.64 R24, [R1] ;  /* 0x0000000001187983 */ /* 0x002f280000300a00 */
        /* <DEDUP_REMOVED lines=31> */
[----:B------:R-:W-:Y:S01]  /*1d490*/  UMOV UR7, 0x40000040 ;  /* 0x4000004000077882 */ /* 0x000fe20000000000 */
[----:B------:R-:W-:Y:S06]  /*1d4a0*/  BAR.SYNC.DEFER_BLOCKING 0x0 ;  /* 0x0000000000007b1d */ /* 0x000fec0000010000 */
[----:B------:R1:W-:Y:S04]  /*1d4b0*/  STL [R1+0xff0], R3 ;  /* 0x000ff00301007387 */ /* 0x0003e80000100800 */
[----:B-----5:R-:W-:Y:S04]  /*1d4c0*/  STL [R1+0xfdc], R12 ;  /* 0x000fdc0c01007387 */ /* 0x020fe80000100800 */
[----:B-----5:R-:W-:Y:S04]  /*1d4d0*/  STL [R1+0xfd8], R11 ;  /* 0x000fd80b01007387 */ /* 0x020fe80000100800 */
[----:B------:R-:W-:Y:S01]  /*1d4e0*/  STL [R1+0xfd4], R7 ;  /* 0x000fd40701007387 */ /* 0x000fe20000100800 */
[----:B--2---:R-:W-:-:S02]  /*1d4f0*/  R2UR UR4, R8 ;  /* 0x00000000080472ca */ /* 0x004fc400000e0000 */
[----:B------:R-:W2:Y:S01]  /*1d500*/  LDC R8, c[0x0][0x230] ;  /* 0x00008c00ff087b82 */ /* 0x000ea20000000800 */
[----:B---3--:R-:W-:-:S07]  /*1d510*/  R2UR UR28, R6 ;  /* 0x00000000061c72ca */ /* 0x008fce00000e0000 */
[----:B------:R-:W3:Y:S03]  /*1d520*/  LDC R6, c[0x0][0x230] ;  /* 0x00008c00ff067b82 */ /* 0x000ee60000000800 */
[----:B------:R-:W-:-:S04]  /*1d530*/  UIADD3 UR4, UR4, 0x1, URZ ;  /* 0x0000000104047890 */ /* 0x000fc8000fffe03f */
[----:B------:R-:W-:-:S04]  /*1d540*/  UISETP.GT.AND UP0, UPT, UR4, 0x2, UPT ;  /* 0x000000020400788c */ /* 0x000fc8000bf04270 */
[----:B------:R-:W-:-:S04]  /*1d550*/  USEL UR6, UR4, URZ, !UP0 ;  /* 0x0000003f04067287 */ /* 0x000fc8000c000000 */
[----:B------:R-:W-:Y:S02]  /*1d560*/  ULEA UR5, UR6, UR28, 0x10 ;  /* 0x0000001c06057291 */ /* 0x000fe4000f8e803f */
[----:B------:R-:W-:Y:S02]  /*1d570*/  ULEA UR4, UR6, UR28, 0x11 ;  /* 0x0000001c06047291 */ /* 0x000fe4000f8e883f */
[----:B-1----:R-:W-:Y:S01]  /*1d580*/  MOV R3, UR6 ;  /* 0x0000000600037c02 */ /* 0x002fe20008000f00 */
[----:B------:R-:W-:Y:S02]  /*1d590*/  UIADD3 UR5, UR5, 0x60000, URZ ;  /* 0x0006000005057890 */ /* 0x000fe4000fffe03f */
[----:B------:R-:W-:Y:S02]  /*1d5a0*/  USHF.R.U32.HI UR4, URZ, 0x4, UR4 ;  /* 0x000000043f047899 */ /* 0x000fe40008011604 */
[----:B------:R-:W-:Y:S01]  /*1d5b0*/  USHF.R.U32.HI UR5, URZ, 0x4, UR5 ;  /* 0x000000043f057899 */ /* 0x000fe20008011605 */
[----:B------:R-:W-:Y:S01]  /*1d5c0*/  STL [R1+0xc48], R3 ;  /* 0x000c480301007387 */ /* 0x000fe20000100800 */
[----:B------:R-:W-:-:S02]  /*1d5d0*/  USGXT.U32 UR4, UR4, 0xe ;  /* 0x0000000e0404789a */ /* 0x000fc40008000000 */
[----:B------:R-:W-:Y:S02]  /*1d5e0*/  USGXT.U32 UR6, UR5, 0xe ;  /* 0x0000000e0506789a */ /* 0x000fe40008000000 */
[----:B------:R-:W-:Y:S01]  /*1d5f0*/  UIADD3 UR8, UP0, UR4, 0x2, URZ ;  /* 0x0000000204087890 */ /* 0x000fe2000ff1e03f */
[----:B------:R-:W-:Y:S01]  /*1d600*/  UMOV UR5, 0x40000040 ;  /* 0x4000004000057882 */ /* 0x000fe20000000000 */
[----:B------:R-:W-:Y:S01]  /*1d610*/  UIADD3 UR10, UP1, UR6, 0x2, URZ ;  /* 0x00000002060a7890 */ /* 0x000fe2000ff3e03f */
[----:B----4-:R-:W-:-:S06]  /*1d620*/  WARPGROUP.ARRIVE ;  /* 0x00000000000079c5 */ /* 0x010fcc0000000000 */
[----:B------:R-:W-:Y:S01]  /*1d630*/  HGMMA.64x128x8.F32.TF32 R24, gdesc[UR4], R24, gsb0 ;  /* 0x05e00000041879f0 */ /* 0x000fe20008002818 */
[----:B------:R-:W-:Y:S01]  /*1d640*/  UMOV UR4, URZ ;  /* 0x0000003f00047c82 */ /* 0x000fe20008000000 */
[----:B------:R-:W-:Y:S01]  /*1d650*/  UMOV UR5, URZ ;  /* 0x0000003f00057c82 */ /* 0x000fe20008000000 */
[----:B------:R-:W-:Y:S02]  /*1d660*/  UIADD3.X UR9, UR4, 0x40000040, URZ, UP0, !UPT ;  /* 0x4000004004097890 */ /* 0x000fe400087fe43f */
[----:B------:R-:W-:Y:S02]  /*1d670*/  UIADD3.X UR11, UR5, 0x40000040, URZ, UP1, !UPT ;  /* 0x40000040050b7890 */ /* 0x000fe40008ffe43f */
[----:B------:R-:W-:Y:S02]  /*1d680*/  UIADD3.64 UR12, UR8, 0x2, URZ ;  /* 0x00000002080c7897 */ /* 0x000fe4000fffe03f */
[----:B------:R-:W-:Y:S02]  /*1d690*/  UIADD3.64 UR14, UR10, 0x2, URZ ;  /* 0x000000020a0e7897 */ /* 0x000fe4000fffe03f */
[----:B------:R-:W-:-:S02]  /*1d6a0*/  UIADD3.64 UR16, UR8, 0x802, URZ ;  /* 0x0000080208107897 */ /* 0x000fc4000fffe03f */
[----:B------:R-:W-:Y:S02]  /*1d6b0*/  UIADD3.64 UR18, UR10, 0x402, URZ ;  /* 0x000004020a127897 */ /* 0x000fe4000fffe03f */
[----:B------:R-:W-:Y:S02]  /*1d6c0*/  UIADD3.64 UR20, UR8, 0x804, URZ ;  /* 0x0000080408147897 */ /* 0x000fe4000fffe03f */
[----:B------:R-:W-:Y:S02]  /*1d6d0*/  UIADD3.64 UR22, UR10, 0x404, URZ ;  /* 0x000004040a167897 */ /* 0x000fe4000fffe03f */
        /* <DEDUP_REMOVED lines=14> */
[----:B------:R-:W-:Y:S01]  /*1d7c0*/  UIADD3.64 UR54, UR10, 0xc04, URZ ;  /* 0x00000c040a367897 */ /* 0x000fe2000fffe03f */
[----:B------:R-:W-:-:S02]  /*1d7d0*/  WARPGROUP.DEPBAR.LE gsb0, 0x0 ;  /* 0x00008000000079c5 */ /* 0x000fc40000010000 */
[----:B------:R-:W-:-:S06]  /*1d7e0*/  WARPGROUP.ARRIVE ;  /* 0x00000000000079c5 */ /* 0x000fcc0000000000 */
[----:B------:R-:W-:Y:S03]  /*1d7f0*/  HGMMA.64x128x8.F32.TF32 R24, gdesc[UR8], R24, gsb0 ;  /* 0x05e00000081879f0 */ /* 0x000fe60008002818 */
[----:B------:R-:W-:Y:S02]  /*1d800*/  WARPGROUP.DEPBAR.LE gsb0, 0x0 ;  /* 0x00008000000079c5 */ /* 0x000fe40000010000 */
[----:B------:R-:W-:-:S07]  /*1d810*/  WARPGROUP.ARRIVE ;  /* 0x00000000000079c5 */ /* 0x000fce0000000000 */
[----:B------:R-:W-:Y:S01]  /*1d820*/  HGMMA.64x128x8.F32.TF32 R24, gdesc[UR12], R24, gsb0 ;  /* 0x05e000000c1879f0 */ /* 0x000fe20008002818 */
[----:B------:R-:W-:Y:S02]  /*1d830*/  UIADD3.64 UR12, UR8, 0x4, URZ ;  /* 0x00000004080c7897 */ /* 0x000fe4000fffe03f */
[----:B------:R-:W-:Y:S01]  /*1d840*/  UIADD3.64 UR14, UR10, 0x4, URZ ;  /* 0x000000040a0e7897 */ /* 0x000fe2000fffe03f */
[----:B------:R-:W-:Y:S02]  /*1d850*/  WARPGROUP.DEPBAR.LE gsb0, 0x0 ;  /* 0x00008000000079c5 */ /* 0x000fe40000010000 */
[----:B------:R-:W-:-:S06]  /*1d860*/  WARPGROUP.ARRIVE ;  /* 0x00000000000079c5 */ /* 0x000fcc0000000000 */
        /* <DEDUP_REMOVED lines=10> */
[----:B------:R-:W-:Y:S03]  /*1d910*/  HGMMA.64x128x8.F32.TF32 R24, gdesc[UR12], R24, gsb0 ;  /* 0x05e000000c1879f0 */ /* 0x000fe60008002818 */
[----:B------:R-:W-:Y:S02]  /*1d920*/  WARPGROUP.DEPBAR.LE gsb0, 0x0 ;  /* 0x00008000000079c5 */ /* 0x000fe40000010000 */
[----:B------:R-:W-:-:S07]  /*1d930*/  WARPGROUP.ARRIVE ;  /* 0x00000000000079c5 */ /* 0x000fce0000000000 */
[----:B------:R-:W-:Y:S03]  /*1d940*/  HGMMA.64x128x8.F32.TF32 R24, gdesc[UR16], R24, gsb0 ;  /* 0x05e00000101879f0 */ /* 0x000fe60008002818 */
[----:B------:R-:W-:Y:S02]  /*1d950*/  WARPGROUP.DEPBAR.LE gsb0, 0x0 ;  /* 0x00008000000079c5 */ /* 0x000fe40000010000 */
[----:B------:R-:W-:-:S07]  /*1d960*/  WARPGROUP.ARRIVE ;  /* 0x00000000000079c5 */ /* 0x000fce0000000000 */
[----:B------:R-:W-:Y:S03]  /*1d970*/  HGMMA.64x128x8.F32.TF32 R24, gdesc[UR20], R24, gsb0 ;  /* 0x05e00000141879f0 */ /* 0x000fe60008002818 */
[----:B------:R-:W-:Y:S02]  /*1d980*/  WARPGROUP.DEPBAR.LE gsb0, 0x0 ;  /* 0x00008000000079c5 */ /* 0x000fe40000010000 */
[----:B------:R-:W-:-:S07]  /*1d990*/  WARPGROUP.ARRIVE ;  /* 0x00000000000079c5 */ /* 0x000fce0000000000 */
[----:B------:R-:W-:Y:S01]  /*1d9a0*/  HGMMA.64x128x8.F32.TF32 R24, gdesc[UR24], R24, gsb0 ;  /* 0x05e00000181879f0 */ /* 0x000fe20008002818 */
[----:B------:R-:W-:Y:S01]  /*1d9b0*/  UMOV UR25, UR28 ;  /* 0x0000001c00197c82 */ /* 0x000fe20008000000 */
[----:B------:R-:W-:Y:S01]  /*1d9c0*/  UIADD3.64 UR28, UR8, 0x1000, URZ ;  /* 0x00001000081c7897 */ /* 0x000fe2000fffe03f */
        /* <DEDUP_REMOVED lines=18> */
[----:B------:R-:W-:Y:S02]  /*1daf0*/  UIADD3.64 UR4, UR8, 0x1fe, URZ ;  /* 0x000001fe08047897 */ /* 0x000fe4000fffe03f */
[----:B------:R-:W-:Y:S02]  /*1db00*/  WARPGROUP.DEPBAR.LE gsb0, 0x0 ;  /* 0x00008000000079c5 */ /* 0x000fe40000010000 */
[----:B------:R-:W-:-:S07]  /*1db10*/  WARPGROUP.ARRIVE ;  /* 0x00000000000079c5 */ /* 0x000fce0000000000 */
[----:B------:R-:W-:Y:S01]  /*1db20*/  HGMMA.64x128x8.F32.TF32 R24, gdesc[UR52], R24, gsb0 ;  /* 0x05e00000341879f0 */ /* 0x000fe20008002818 */
[----:B------:R-:W-:Y:S01]  /*1db30*/  UIADD3.64 UR56, UR8, 0x200, URZ ;  /* 0x0000020008387897 */ /* 0x000fe2000fffe03f */
[----:B------:R-:W-:Y:S01]  /*1db40*/  UMOV UR58, UR10 ;  /* 0x0000000a003a7c82 */ /* 0x000fe20008000000 */
[----:B------:R-:W-:Y:S01]  /*1db50*/  UMOV UR59, UR11 ;  /* 0x0000000b003b7c82 */ /* 0x000fe20008000000 */
[----:B------:R-:W-:Y:S02]  /*1db60*/  WARPGROUP.DEPBAR.LE gsb0, 0x0 ;  /* 0x00008000000079c5 */ /* 0x000fe40000010000 */
[----:B------:R-:W-:Y:S01]  /*1db70*/  WARPGROUP.ARRIVE ;  /* 0x00000000000079c5 */ /* 0x000fe20000000000 */
[----:B------:R-:W-:Y:S01]  /*1db80*/  UIADD3.64 UR12, UR10, 0x2, URZ ;  /* 0x000000020a0c7897 */ /* 0x000fe2000fffe03f */
[----:B------:R-:W-:Y:S04]  /*1db90*/  STL.64 [R1], R24 ;  /* 0x0000001801007387 */ /* 0x000fe80000100a00 */
[----:B------:R-:W-:Y:S01]  /*1dba0*/  HGMMA.64x128x8.F32.TF32 R152, gdesc[UR4], R152, gsb0 ;  /* 0x05e00000049879f0 */ /* 0x000fe20008002898 */
[----:B------:R-:W-:Y:S01]  /*1dbb0*/  UIADD3.64 UR16, UR10, 0x4, URZ ;  /* 0x000000040a107897 */ /* 0x000fe2000fffe03f */
[----:B------:R-:W-:Y:S01]  /*1dbc0*/  STL.64 [R1+0x8], R26 ;  /* 0x0000081a01007387 */ /* 0x000fe20000100a00 */
[----:B------:R-:W-:-:S02]  /*1dbd0*/  UIADD3.64 UR20, UR8, 0xa04, URZ ;  /* 0x00000a0408147897 */ /* 0x000fc4000fffe03f */
[----:B------:R-:W-:Y:S01]  /*1dbe0*/  UIADD3.64 UR28, UR8, 0x1200, URZ ;  /* 0x00001200081c7897 */ /* 0x000fe2000fffe03f */
[----:B------:R-:W-:Y:S01]  /*1dbf0*/  STL.64 [R1+0x10], R28 ;  /* 0x0000101c01007387 */ /* 0x000fe20000100a00 */
[----:B------:R-:W-:Y:S02]  /*1dc00*/  UIADD3.64 UR32, UR8, 0x1202, URZ ;  /* 0x0000120208207897 */ /* 0x000fe4000fffe03f */
[----:B------:R-:W-:Y:S01]  /*1dc10*/  UIADD3.64 UR36, UR8, 0x1204, URZ ;  /* 0x0000120408247897 */ /* 0x000fe2000fffe03f */
[----:B------:R-:W-:Y:S01]  /*1dc20*/  STL.64 [R1+0x18], R30 ;  /* 0x0000181e01007387 */ /* 0x000fe20000100a00 */
[----:B------:R-:W-:Y:S02]  /*1dc30*/  UIADD3.64 UR40, UR8, 0x19fe, URZ ;  /* 0x000019fe08287897 */ /* 0x000fe4000fffe03f */
[----:B------:R-:W-:Y:S01]  /*1dc40*/  UIADD3.64 UR44, UR8, 0x1a00, URZ ;  /* 0x00001a00082c7897 */ /* 0x000fe2000fffe03f */
[----:B------:R-:W-:Y:S01]  /*1dc50*/  STL.64 [R1+0x20], R32 ;  /* 0x0000202001007387 */ /* 0x000fe20000100a00 */
[----:B------:R-:W-:-:S02]  /*1dc60*/  UIADD3.64 UR48, UR8, 0x1a02, URZ ;  /* 0x00001a0208307897 */ /* 0x000fc4000fffe03f */
[----:B------:R-:W-:Y:S01]  /*1dc70*/  UIADD3.64 UR52, UR8, 0x1a04, URZ ;  /* 0x00001a0408347897 */ /* 0x000fe2000fffe03f */
[----:B------:R-:W-:Y:S01]  /*1dc80*/  STL.64 [R1+0x28], R34 ;  /* 0x0000282201007387 */ /* 0x000fe20000100a00 */
[----:B------:R-:W-:-:S03]  /*1dc90*/  UIADD3.64 UR4, UR8, 0x3fe, URZ ;  /* 0x000003fe08047897 */ /* 0x000fc6000fffe03f */
        /* <DEDUP_REMOVED lines=25> */
[----:B------:R1:W-:Y:S01]  /*1de30*/  STL.64 [R1+0xf8], R86 ;  /* 0x0000f85601007387 */ /* 0x0003e20000100a00 */
[----:B------:R-:W-:-:S02]  /*1de40*/  WARPGROUP.DEPBAR.LE gsb0, 0x0 ;  /* 0x00008000000079c5 */ /* 0x000fc40000010000 */
[----:B------:R-:W-:Y:S01]  /*1de50*/  WARPGROUP.ARRIVE ;  /* 0x00000000000079c5 */ /* 0x000fe20000000000 */
[----:B-1----:R-:W4:Y:S04]  /*1de60*/  LDL.LU.64 R86, [R1+0x10f0] ;  /* 0x0010f00001567983 */ /* 0x002f280000300a00 */
[----:B------:R-:W4:Y:S01]  /*1de70*/  LDL.LU.64 R84, [R1+0x10e8] ;  /* 0x0010e80001547983 */ /* 0x000f220000300a00 */
[----:B------:R-:W-:Y:S01]  /*1de80*/  HGMMA.64x128x8.F32.TF32 R152, gdesc[UR56], R152, gsb0 ;  /* 0x05e00000389879f0 */ /* 0x000fe20008002898 */
[----:B------:R-:W-:Y:S01]  /*1de90*/  UIADD3.64 UR56, UR8, 0x202, URZ ;  /* 0x0000020208387897 */ /* 0x000fe2000fffe03f */
[----:B------:R-:W-:Y:S01]  /*1dea0*/  UMOV UR58, UR12 ;  /* 0x0000000c003a7c82 */ /* 0x000fe20008000000 */
[----:B------:R-:W-:Y:S01]  /*1deb0*/  UMOV UR59, UR13 ;  /* 0x0000000d003b7c82 */ /* 0x000fe20008000000 */
[----:B------:R-:W4:Y:S01]  /*1dec0*/  LDL.LU.64 R82, [R1+0x10e0] ;  /* 0x0010e00001527983 */ /* 0x000f220000300a00 */
[----:B------:R-:W-:-:S02]  /*1ded0*/  WARPGROUP.DEPBAR.LE gsb0, 0x0 ;  /* 0x00008000000079c5 */ /* 0x000fc40000010000 */
[----:B------:R-:W-:Y:S01]  /*1dee0*/  WARPGROUP.ARRIVE ;  /* 0x00000000000079c5 */ /* 0x000fe20000000000 */
[----:B------:R-:W-:Y:S01]  /*1def0*/  UIADD3.64 UR12, UR10, 0x3fe, URZ ;  /* 0x000003fe0a0c7897 */ /* 0x000fe2000fffe03f */
[----:B------:R-:W4:Y:S04]  /*1df00*/  LDL.LU.64 R80, [R1+0x10d8] ;  /* 0x0010d80001507983 */ /* 0x000f280000300a00 */
[----:B------:R-:W-:Y:S01]  /*1df10*/  HGMMA.64x128x8.F32.TF32 R152, gdesc[UR56], R152, gsb0 ;  /* 0x05e00000389879f0 */ /* 0x000fe20008002898 */
[----:B------:R-:W-:Y:S01]  /*1df20*/  UIADD3.64 UR56, UR8, 0x204, URZ ;  /* 0x0000020408387897 */ /* 0x000fe2000fffe03f */
[----:B------:R-:W4:Y:S01]  /*1df30*/  LDL.LU.64 R78, [R1+0x10d0] ;  /* 0x0010d000014e7983 */ /* 0x000f220000300a00 */
[----:B------:R-:W-:Y:S01]  /*1df40*/  UMOV UR58, UR16 ;  /* 0x00000010003a7c82 */ /* 0x000fe20008000000 */
[----:B------:R-:W-:Y:S01]  /*1df50*/  UMOV UR59, UR17 ;  /* 0x00000011003b7c82 */ /* 0x000fe20008000000 */
[----:B------:R-:W-:-:S02]  /*1df60*/  WARPGROUP.DEPBAR.LE gsb0, 0x0 ;  /* 0x00008000000079c5 */ /* 0x000fc40000010000 */
[----:B------:R-:W-:Y:S01]  /*1df70*/  WARPGROUP.ARRIVE ;  /* 0x00000000000079c5 */ /* 0x000fe20000000000 */
[----:B------:R-:W4:Y:S01]  /*1df80*/  LDL.LU.64 R76, [R1+0x10c8] ;  /* 0x0010c800014c7983 */ /* 0x000f220000300a00 */
[----:B------:R-:W-:-:S03]  /*1df90*/  UIADD3.64 UR16, UR8, 0xa02, URZ ;  /* 0x00000a0208107897 */ /* 0x000fc6000fffe03f */
[----:B------:R-:W4:Y:S01]  /*1dfa0*/  LDL.LU.64 R74, [R1+0x10c0] ;  /* 0x0010c000014a7983 */ /* 0x000f220000300a00 */
[----:B------:R-:W-:Y:S01]  /*1dfb0*/  HGMMA.64x128x8.F32.TF32 R152, gdesc[UR56], R152, gsb0 ;  /* 0x05e00000389879f0 */ /* 0x000fe20008002898 */
[----:B------:R-:W-:Y:S01]  /*1dfc0*/  UIADD3.64 UR56, UR8, 0x9fe, URZ ;  /* 0x000009fe08387897 */ /* 0x000fe2000fffe03f */
[----:B------:R-:W-:Y:S01]  /*1dfd0*/  UMOV UR58, UR12 ;  /* 0x0000000c003a7c82 */ /* 0x000fe20008000000 */
[----:B------:R-:W-:Y:S01]  /*1dfe0*/  UMOV UR59, UR13 ;  /* 0x0000000d003b7c82 */ /* 0x000fe20008000000 */
[----:B------:R-:W-:Y:S01]  /*1dff0*/  UIADD3.64 UR12, UR8, 0xa00, URZ ;  /* 0x00000a00080c7897 */ /* 0x000fe2000fffe03f */
        /* <DEDUP_REMOVED lines=25> */
[----:B--2---:R-:W-:-:S02]  /*1e190*/  VIADD R8, R8, 0x7f ;  /* 0x0000007f08087836 */ /* 0x004fc40000000000 */
[----:B---3--:R-:W-:-:S03]  /*1e1a0*/  VIADD R6, R6, 0xffffff00 ;  /* 0xffffff0006067836 */ /* 0x008fc60000000000 */
[----:B------:R-:W-:-:S04]  /*1e1b0*/  SHF.R.S32.HI R3, RZ, 0x1f, R8 ;  /* 0x0000001fff037819 */ /* 0x000fc80000011408 */
[----:B------:R-:W-:-:S04]  /*1e1c0*/  LEA.HI R3, R3, R8, RZ, 0x7 ;  /* 0x0000000803037211 */ /* 0x000fc800078f38ff */
[----:B------:R-:W-:-:S05]  /*1e1d0*/  SHF.R.S32.HI R3, RZ, 0x7, R3 ;  /* 0x00000007ff037819 */ /* 0x000fca0000011403 */
[----:B------:R-:W-:-:S05]  /*1e1e0*/  VIADD R3, R3, 0xfffffffe ;  /* 0xfffffffe03037836 */ /* 0x000fca0000000000 */
[----:B------:R-:W-:Y:S01]  /*1e1f0*/  ISETP.GE.AND P0, PT, R13, R3, PT ;  /* 0x000000030d00720c */ /* 0x000fe20003f06270 */
[----:B------:R-:W-:Y:S02]  /*1e200*/  WARPGROUP.DEPBAR.LE gsb0, 0x0 ;  /* 0x00008000000079c5 */ /* 0x000fe40000010000 */
[----:B------:R-:W-:-:S06]  /*1e210*/  WARPGROUP.ARRIVE ;  /* 0x00000000000079c5 */ /* 0x000fcc0000000000 */
[----:B------:R-:W-:Y:S01]  /*1e220*/  HGMMA.64x128x8.F32.TF32 R152, gdesc[UR56], R152, gsb0 ;  /* 0x05e00000389879f0 */ /* 0x000fe20008002898 */
[----:B------:R-:W-:Y:S01]  /*1e230*/  UIADD3.64 UR56, UR8, 0x400, URZ ;  /* 0x0000040008387897 */ /* 0x000fe2000fffe03f */
[----:B------:R-:W-:Y:S01]  /*1e240*/  UMOV UR58, UR10 ;  /* 0x0000000a003a7c82 */ /* 0x000fe20008000000 */
[----:B------:R-:W-:Y:S01]  /*1e250*/  UMOV UR59, UR11 ;  /* 0x0000000b003b7c82 */ /* 0x000fe20008000000 */
[----:B------:R-:W-:Y:S02]  /*1e260*/  WARPGROUP.DEPBAR.LE gsb0, 0x0 ;  /* 0x00008000000079c5 */ /* 0x000fe40000010000 */
[----:B------:R-:W-:-:S06]  /*1e270*/  WARPGROUP.ARRIVE ;  /* 0x00000000000079c5 */ /* 0x000fcc0000000000 */
[----:B------:R-:W-:Y:S01]  /*1e280*/  HGMMA.64x128x8.F32.TF32 R152, gdesc[UR12], R152, gsb0 ;  /* 0x05e000000c9879f0 */ /* 0x000fe20008002898 */
[----:B------:R-:W-:Y:S02]  /*1e290*/  UIADD3.64 UR12, UR10, 0x2, URZ ;  /* 0x000000020a0c7897 */ /* 0x000fe4000fffe03f */
[----:B------:R-:W-:Y:S02]  /*1e2a0*/  WARPGROUP.DEPBAR.LE gsb0, 0x0 ;  /* 0x00008000000079c5 */ /* 0x000fe40000010000 */
[----:B------:R-:W-:-:S07]  /*1e2b0*/  WARPGROUP.ARRIVE ;  /* 0x00000000000079c5 */ /* 0x000fce0000000000 */
[----:B------:R-:W-:Y:S01]  /*1e2c0*/  HGMMA.64x128x8.F32.TF32 R152, gdesc[UR16], R152, gsb0 ;  /* 0x05e00000109879f0 */ /* 0x000fe20008002898 */
[----:B------:R-:W-:Y:S02]  /*1e2d0*/  UIADD3.64 UR16, UR10, 0x4, URZ ;  /* 0x000000040a107897 */ /* 0x000fe4000fffe03f */
[----:B------:R-:W-:Y:S02]  /*1e2e0*/  WARPGROUP.DEPBAR.LE gsb0, 0x0 ;  /* 0x00008000000079c5 */ /* 0x000fe40000010000 */
[----:B------:R-:W-:-:S07]  /*1e2f0*/  WARPGROUP.ARRIVE ;  /* 0x00000000000079c5 */ /* 0x000fce0000000000 */
[----:B------:R-:W-:Y:S01]  /*1e300*/  HGMMA.64x128x8.F32.TF32 R152, gdesc[UR20], R152, gsb0 ;  /* 0x05e00000149879f0 */ /* 0x000fe20008002898 */
[----:B------:R-:W-:Y:S01]  /*1e310*/  UMOV UR21, UR25 ;  /* 0x0000001900157c82 */ /* 0x000fe20008000000 */
[----:B------:R-:W-:Y:S01]  /*1e320*/  UIADD3.64 UR24, UR8, 0x11fe, URZ ;  /* 0x000011fe08187897 */ /* 0x000fe2000fffe03f */
[----:B------:R-:W-:Y:S02]  /*1e330*/  WARPGROUP.DEPBAR.LE gsb0, 0x0 ;  /* 0x00008000000079c5 */ /* 0x000fe40000010000 */
[----:B------:R-:W-:-:S07]  /*1e340*/  WARPGROUP.ARRIVE ;  /* 0x00000000000079c5 */ /* 0x000fce0000000000 */
        /* <DEDUP_REMOVED lines=31> */
[----:B------:R-:W-:Y:S01]  /*1e540*/  WARPGROUP.ARRIVE ;  /* 0x00000000000079c5 */ /* 0x000fe20000000000 */
[----:B------:R-:W-:Y:S04]  /*1e550*/  STL [R1+0xfec], R212 ;  /* 0x000fecd401007387 */ /* 0x000fe80000100800 */
[----:B------:R1:W-:Y:S02]  /*1e560*/  STL [R1+0xfe8], R213 ;  /* 0x000fe8d501007387 */ /* 0x0003e40000100800 */
[----:B------:R-:W-:Y:S01]  /*1e570*/  HGMMA.64x128x8.F32.TF32 R88, gdesc[UR4], R88, gsb0 ;  /* 0x05e00000045879f0 */ /* 0x000fe20008002858 */
[----:B------:R-:W-:Y:S01]  /*1e580*/  UIADD3.64 UR4, UR8, 0x5fe, URZ ;  /* 0x000005fe08047897 */ /* 0x000fe2000fffe03f */
[----:B------:R-:W-:Y:S04]  /*1e590*/  STL [R1+0xfe4], R214 ;  /* 0x000fe4d601007387 */ /* 0x000fe80000100800 */
[----:B------:R2:W-:Y:S04]  /*1e5a0*/  STL [R1+0xfe0], R215 ;  /* 0x000fe0d701007387 */ /* 0x0005e80000100800 */
[----:B-1----:R-:W3:Y:S04]  /*1e5b0*/  LDL.LU R213, [R1+0x244] ;  /* 0x0002440001d57983 */ /* 0x002ee80000300800 */
[----:B------:R-:W2:Y:S04]  /*1e5c0*/  LDL.LU R212, [R1+0x248] ;  /* 0x0002480001d47983 */ /* 0x000ea80000300800 */
[----:B------:R-:W3:Y:S04]  /*1e5d0*/  LDL.LU R12, [R1+0x24c] ;  /* 0x00024c00010c7983 */ /* 0x000ee80000300800 */
[----:B------:R-:W3:Y:S04]  /*1e5e0*/  LDL.LU R11, [R1+0x250] ;  /* 0x00025000010b7983 */ /* 0x000ee80000300800 */
[----:B------:R-:W3:Y:S04]  /*1e5f0*/  LDL.LU R7, [R1+0x254] ;  /* 0x0002540001077983 */ /* 0x000ee80000300800 */
[----:B------:R-:W3:Y:S01]  /*1e600*/  LDL.LU R3, [R1+0x258] ;  /* 0x0002580001037983 */ /* 0x000ee20000300800 */
[----:B------:R-:W-:-:S02]  /*1e610*/  WARPGROUP.DEPBAR.LE gsb0, 0x0 ;  /* 0x00008000000079c5 */ /* 0x000fc40000010000 */
[----:B------:R-:W-:-:S06]  /*1e620*/  WARPGROUP.ARRIVE ;  /* 0x00000000000079c5 */ /* 0x000fcc0000000000 */
[----:B------:R-:W-:Y:S01]  /*1e630*/  HGMMA.64x128x8.F32.TF32 R88, gdesc[UR56], R88, gsb0 ;  /* 0x05e00000385879f0 */ /* 0x000fe20008002858 */
[----:B------:R-:W-:Y:S01]  /*1e640*/  UIADD3.64 UR56, UR8, 0x402, URZ ;  /* 0x0000040208387897 */ /* 0x000fe2000fffe03f */
[----:B------:R-:W-:Y:S01]  /*1e650*/  UMOV UR58, UR12 ;  /* 0x0000000c003a7c82 */ /* 0x000fe20008000000 */
[----:B------:R-:W-:Y:S01]  /*1e660*/  UMOV UR59, UR13 ;  /* 0x0000000d003b7c82 */ /* 0x000fe20008000000 */
[----:B------:R-:W-:Y:S01]  /*1e670*/  UIADD3.64 UR12, UR10, 0x3fe, URZ ;  /* 0x000003fe0a0c7897 */ /* 0x000fe2000fffe03f */
        /* <DEDUP_REMOVED lines=15> */
[----:B------:R-:W-:Y:S01]  /*1e770*/  UMOV UR56, UR12 ;  /* 0x0000000c00387c82 */ /* 0x000fe20008000000 */
[----:B------:R-:W-:Y:S01]  /*1e780*/  UMOV UR57, UR13 ;  /* 0x0000000d00397c82 */ /* 0x000fe20008000000 */
[----:B------:R-:W-:Y:S01]  /*1e790*/  UIADD3.64 UR12, UR8, 0xc00, URZ ;  /* 0x00000c00080c7897 */ /* 0x000fe2000fffe03f */
[----:B------:R-:W-:Y:S01]  /*1e7a0*/  UMOV UR59, UR21 ;  /* 0x00000015003b7c82 */ /* 0x000fe20008000000 */
[----:B------:R-:W-:Y:S01]  /*1e7b0*/  UIADD3.64 UR20, UR8, 0xc04, URZ ;  /* 0x00000c0408147897 */ /* 0x000fe2000fffe03f */
[----:B------:R-:W-:Y:S02]  /*1e7c0*/  WARPGROUP.DEPBAR.LE gsb0, 0x0 ;  /* 0x00008000000079c5 */ /* 0x000fe40000010000 */
[----:B------:R-:W-:-:S06]  /*1e7d0*/  WARPGROUP.ARRIVE ;  /* 0x00000000000079c5 */ /* 0x000fcc0000000000 */
[----:B------:R-:W-:Y:S01]  /*1e7e0*/  HGMMA.64x128x8.F32.TF32 R88, gdesc[UR12], R88, gsb0 ;  /* 0x05e000000c5879f0 */ /* 0x000fe20008002858 */
[----:B------:R-:W-:Y:S01]  /*1e7f0*/  UMOV UR12, UR16 ;  /* 0x00000010000c7c82 */ /* 0x000fe20008000000 */
[----:B------:R-:W-:Y:S01]  /*1e800*/  UMOV UR13, UR17 ;  /* 0x00000011000d7c82 */ /* 0x000fe20008000000 */
[----:B------:R-:W-:Y:S01]  /*1e810*/  UIADD3.64 UR16, UR8, 0xc02, URZ ;  /* 0x00000c0208107897 */ /* 0x000fe2000fffe03f */
        /* <DEDUP_REMOVED lines=38> */
[----:B------:R-:W-:Y:S03]  /*1ea80*/  HGMMA.64x128x8.F32.TF32 R88, gdesc[UR52], R88, gsb0 ;  /* 0x05e00000345879f0 */ /* 0x000fe60008002858 */
[----:B------:R-:W-:Y:S02]  /*1ea90*/  WARPGROUP.DEPBAR.LE gsb0, 0x0 ;  /* 0x00008000000079c5 */ /* 0x000fe40000010000 */
[----:B----4-:R-:W-:-:S07]  /*1eaa0*/  WARPGROUP.ARRIVE ;  /* 0x00000000000079c5 */ /* 0x010fce0000000000 */
[----:B------:R-:W-:Y:S01]  /*1eab0*/  HGMMA.64x128x8.F32.TF32 R24, gdesc[UR4], R24, gsb0 ;  /* 0x05e00000041879f0 */ /* 0x000fe20008002818 */
[----:B------:R-:W-:Y:S01]  /*1eac0*/  UIADD3.64 UR4, UR8, 0x600, URZ ;  /* 0x0000060008047897 */ /* 0x000fe2000fffe03f */
[----:B------:R-:W-:Y:S01]  /*1ead0*/  UMOV UR6, UR10 ;  /* 0x0000000a00067c82 */ /* 0x000fe20008000000 */
[----:B------:R-:W-:Y:S01]  /*1eae0*/  UMOV UR7, UR11 ;  /* 0x0000000b00077c82 */ /* 0x000fe20008000000 */
[----:B------:R-:W-:Y:S01]  /*1eaf0*/  UIADD3.64 UR52, UR8, 0x1e04, URZ ;  /* 0x00001e0408347897 */ /* 0x000fe2000fffe03f */
[----:B------:R-:W-:Y:S01]  /*1eb00*/  R2UR UR10, R5 ;  /* 0x00000000050a72ca */ /* 0x000fe200000e0000 */
[----:B------:R-:W-:-:S05]  /*1eb10*/  IMAD R5, R13, -0x80, R6 ;  /* 0xffffff800d057824 */ /* 0x000fca00078e0206 */
[----:B------:R-:W-:Y:S01]  /*1eb20*/  ISETP.GT.AND P1, PT, R5, RZ, PT ;  /* 0x000000ff0500720c */ /* 0x000fe20003f24270 */
[----:B------:R-:W-:Y:S02]  /*1eb30*/  WARPGROUP.DEPBAR.LE gsb0, 0x0 ;  /* 0x00008000000079c5 */ /* 0x000fe40000010000 */
        /* <DEDUP_REMOVED lines=22> */
[----:B------:R-:W-:Y:S02]  /*1eca0*/  UIADD3 UR4, UR10, 0x1, URZ ;  /* 0x000000010a047890 */ /* 0x000fe4000fffe03f */
        /* <DEDUP_REMOVED lines=30> */
[----:B------:R-:W-:Y:S01]  /*1ee90*/  SEL R6, RZ, 0x4, !P1 ;  /* 0x00000004ff067807 */ /* 0x000fe20004800000 */
[----:B------:R-:W-:-:S03]  /*1eea0*/  UISETP.GT.AND UP0, UPT, UR4, 0x2, UPT ;  /* 0x000000020400788c */ /* 0x000fc6000bf04270 */
[----:B------:R-:W-:Y:S01]  /*1eeb0*/  SEL R6, R6, RZ, !P0 ;  /* 0x000000ff06067207 */ /* 0x000fe20004000000 */
[----:B------:R-:W-:Y:S01]  /*1eec0*/  USEL UR4, UR4, URZ, !UP0 ;  /* 0x0000003f04047287 */ /* 0x000fe2000c000000 */
[----:B------:R-:W-:Y:S01]  /*1eed0*/  IADD3 R15, P1, R15, R2, RZ ;  /* 0x000000020f0f7210 */ /* 0x000fe20007f3e0ff */
[----:B------:R-:W-:Y:S02]  /*1eee0*/  WARPGROUP.DEPBAR.LE gsb0, 0x0 ;  /* 0x00008000000079c5 */ /* 0x000fe40000010000 */
[----:B------:R-:W-:-:S06]  /*1eef0*/  WARPGROUP.ARRIVE ;  /* 0x00000000000079c5 */ /* 0x000fcc0000000000 */
[----:B------:R-:W-:Y:S01]  /*1ef00*/  HGMMA.64x128x8.F32.TF32 R24, gdesc[UR52], R24, gsb0 ;  /* 0x05e00000341879f0 */ /* 0x000fe20008002818 */
[----:B------:R-:W-:Y:S01]  /*1ef10*/  ISETP.NE.U32.AND P2, PT, R6, RZ, PT ;  /* 0x000000ff0600720c */ /* 0x000fe20003f45070 */
[----:B------:R-:W-:Y:S01]  /*1ef20*/  ULEA UR5, UR4, UR59, 0x11 ;  /* 0x0000003b04057291 */ /* 0x000fe2000f8e883f */
[----:B------:R-:W-:Y:S01]  /*1ef30*/  IADD3.X R14, R14, R0, RZ, P1, !PT ;  /* 0x000000000e0e7210 */ /* 0x000fe20000ffe4ff */
[----:B------:R-:W-:Y:S01]  /*1ef40*/  IMAD.MOV.U32 R8, RZ, RZ, R15 ;  /* 0x000000ffff087224 */ /* 0x000fe200078e000f */
[----:B------:R-:W-:-:S03]  /*1ef50*/  ISETP.GT.AND P1, PT, R5, 0x1, PT ;  /* 0x000000010500780c */ /* 0x000fc60003f24270 */
[----:B------:R-:W-:Y:S02]  /*1ef60*/  VIADD R6, R10, UR5 ;  /* 0x000000050a067c36 */ /* 0x000fe40008000000 */
[----:B------:R-:W-:Y:S01]  /*1ef70*/  IMAD.MOV.U32 R9, RZ, RZ, R14 ;  /* 0x000000ffff097224 */ /* 0x000fe200078e000e */
[-C--:B------:R-:W-:Y:S02]  /*1ef80*/  IADD3 R17, P3, R17, R2.reuse, RZ ;  /* 0x0000000211117210 */ /* 0x080fe40007f7e0ff */
[----:B------:R-:W-:Y:S02]  /*1ef90*/  IADD3 R19, P4, R19, R2, RZ ;  /* 0x0000000213137210 */ /* 0x000fe40007f9e0ff */
[----:B------:R-:W-:-:S03]  /*1efa0*/  IADD3.X R16, R16, R0, RZ, P3, !PT ;  /* 0x0000000010107210 */ /* 0x000fc60001ffe4ff */
[----:B------:R-:W-:Y:S01]  /*1efb0*/  IMAD.X R18, R18, 0x1, R0, P4 ;  /* 0x0000000112127824 */ /* 0x000fe200020e0600 */
[-C--:B------:R-:W-:Y:S02]  /*1efc0*/  IADD3 R21, P3, R21, R2.reuse, RZ ;  /* 0x0000000215157210 */ /* 0x080fe40007f7e0ff */
[----:B------:R-:W-:-:S03]  /*1efd0*/  IADD3 R23, P4, R23, R2, RZ ;  /* 0x0000000217177210 */ /* 0x000fc60007f9e0ff */
[--C-:B------:R-:W-:Y:S02]  /*1efe0*/  IMAD.X R20, R20, 0x1, R0.reuse, P3 ;  /* 0x0000000114147824 */ /* 0x100fe400018e0600 */
[----:B------:R-:W-:Y:S01]  /*1eff0*/  IMAD.X R22, R22, 0x1, R0, P4 ;  /* 0x0000000116167824 */ /* 0x000fe200020e0600 */
[-C--:B------:R-:W-:Y:S02]  /*1f000*/  IADD3 R217, P3, R217, R2.reuse, RZ ;  /* 0x00000002d9d97210 */ /* 0x080fe40007f7e0ff */
[----:B------:R-:W-:Y:S02]  /*1f010*/  IADD3 R219, P4, R219, R2, RZ ;  /* 0x00000002dbdb7210 */ /* 0x000fe40007f9e0ff */
[----:B------:R-:W-:-:S03]  /*1f020*/  IADD3.X R216, R216, R0, RZ, P3, !PT ;  /* 0x00000000d8d87210 */ /* 0x000fc60001ffe4ff */
[----:B------:R-:W-:Y:S01]  /*1f030*/  IMAD.X R218, R218, 0x1, R0, P4 ;  /* 0x00000001dada7824 */ /* 0x000fe200020e0600 */
[-C--:B------:R-:W-:Y:S02]  /*1f040*/  IADD3 R221, P3, R221, R2.reuse, RZ ;  /* 0x00000002dddd7210 */ /* 0x080fe40007f7e0ff */
[----:B--2---:R-:W-:Y:S01]  /*1f050*/  IADD3 R212, P4, R212, R2, RZ ;  /* 0x00000002d4d47210 */ /* 0x004fe20007f9e0ff */
[----:B------:R-:W-:Y:S02]  /*1f060*/  WARPGROUP.DEPBAR.LE gsb0, 0x0 ;  /* 0x00008000000079c5 */ /* 0x000fe40000010000 */
[----:B------:R-:W-:Y:S06]  /*1f070*/  BAR.SYNC.DEFER_BLOCKING 0x0 ;  /* 0x0000000000007b1d */ /* 0x000fec0000010000 */
[----:B------:R-:W-:Y:S01]  /*1f080*/  @!PT LDS RZ, [RZ] ;  /* 0x00000000fffff984 */ /* 0x000fe20000000800 */
[----:B------:R-:W-:Y:S01]  /*1f090*/  @!PT LDS RZ, [RZ] ;  /* 0x00000000fffff984 */ /* 0x000fe20000000800 */
[----:B------:R-:W-:Y:S01]  /*1f0a0*/  @!PT LDS RZ, [RZ] ;  /* 0x00000000fffff984 */ /* 0x000fe20000000800 */
[----:B------:R1:W-:Y:S02]  /*1f0b0*/  LDGSTS.E [R6], desc[UR60][R8.64], P2 ;  /* 0x0000000008067fae */ /* 0x0003e4000912187c */
[----:B-1----:R-:W-:-:S04]  /*1f0c0*/  SEL R8, RZ, 0x4, !P1 ;  /* 0x00000004ff087807 */ /* 0x002fc80004800000 */
[----:B------:R-:W-:Y:S01]  /*1f0d0*/  SEL R8, R8, RZ, !P0 ;  /* 0x000000ff08087207 */ /* 0x000fe20004000000 */
[----:B------:R-:W-:-:S03]  /*1f0e0*/  IMAD.MOV.U32 R9, RZ, RZ, R16 ;  /* 0x000000ffff097224 */ /* 0x000fc600078e0010 */
[----:B------:R-:W-:Y:S01]  /*1f0f0*/  ISETP.NE.U32.AND P1, PT, R8, RZ, PT ;  /* 0x000000ff0800720c */ /* 0x000fe20003f25070 */
[----:B------:R-:W-:-:S05]  /*1f100*/  IMAD.MOV.U32 R8, RZ, RZ, R17 ;  /* 0x000000ffff087224 */ /* 0x000fca00078e0011 */
[----:B------:R1:W-:Y:S01]  /*1f110*/  LDGSTS.E [R6+0x4000], desc[UR60][R8.64], P2 ;  /* 0x0400000008067fae */ /* 0x0003e2000912187c */
[----:B------:R-:W-:Y:S02]  /*1f120*/  ISETP.GT.AND P2, PT, R5, 0x2, PT ;  /* 0x000000020500780c */ /* 0x000fe40003f44270 */
[----:B-1----:R-:W-:Y:S01]  /*1f130*/  MOV R8, R19 ;  /* 0x0000001300087202 */ /* 0x002fe20000000f00 */
[----:B------:R-:W-:-:S05]  /*1f140*/  IMAD.MOV.U32 R9, RZ, RZ, R18 ;  /* 0x000000ffff097224 */ /* 0x000fca00078e0012 */
[----:B------:R1:W-:Y:S02]  /*1f150*/  LDGSTS.E [R6+0x4], desc[UR60][R8.64], P1 ;  /* 0x0000400008067fae */ /* 0x0003e4000892187c */
[----:B-1----:R-:W-:-:S04]  /*1f160*/  SEL R8, RZ, 0x4, !P2 ;  /* 0x00000004ff087807 */ /* 0x002fc80005000000 */
[----:B------:R-:W-:Y:S01]  /*1f170*/  SEL R8, R8, RZ, !P0 ;  /* 0x000000ff08087207 */ /* 0x000fe20004000000 */
[----:B------:R-:W-:-:S03]  /*1f180*/  IMAD.MOV.U32 R9, RZ, RZ, R20 ;  /* 0x000000ffff097224 */ /* 0x000fc600078e0014 */
[----:B------:R-:W-:Y:S02]  /*1f190*/  ISETP.NE.U32.AND P2, PT, R8, RZ, PT ;  /* 0x000000ff0800720c */ /* 0x000fe40003f45070 */
[----:B------:R-:W-:-:S05]  /*1f1a0*/  MOV R8, R21 ;  /* 0x0000001500087202 */ /* 0x000fca0000000f00 */
[----:B------:R1:W-:Y:S01]  /*1f1b0*/  LDGSTS.E [R6+0x4004], desc[UR60][R8.64], P1 ;  /* 0x0400400008067fae */ /* 0x0003e2000892187c */
[----:B------:R-:W-:Y:S01]  /*1f1c0*/  ISETP.GT.AND P1, PT, R5, 0x3, PT ;  /* 0x000000030500780c */ /* 0x000fe20003f24270 */
[----:B-1----:R-:W-:Y:S02]  /*1f1d0*/  IMAD.MOV.U32 R8, RZ, RZ, R23 ;  /* 0x000000ffff087224 */ /* 0x002fe400078e0017 */
[----:B------:R-:W-:-:S05]  /*1f1e0*/  IMAD.MOV.U32 R9, RZ, RZ, R22 ;  /* 0x000000ffff097224 */ /* 0x000fca00078e0016 */
[----:B------:R1:W-:Y:S02]  /*1f1f0*/  LDGSTS.E [R6+0x8], desc[UR60][R8.64], P2 ;  /* 0x0000800008067fae */ /* 0x0003e4000912187c */
        /* <DEDUP_REMOVED lines=9> */
[----:B------:R1:W-:Y:S01]  /*1f290*/  LDGSTS.E [R6+0xc], desc[UR60][R8.64], P1 ;  /* 0x0000c00008067fae */ /* 0x0003e2000892187c */
[--C-:B------:R-:W-:Y:S02]  /*1f2a0*/  IMAD.X R220, R220, 0x1, R0.reuse, P3 ;  /* 0x00000001dcdc7824 */ /* 0x100fe400018e0600 */
[----:B---3--:R-:W-:Y:S01]  /*1f2b0*/  IMAD.X R213, R213, 0x1, R0, P4 ;  /* 0x00000001d5d57824 */ /* 0x008fe200020e0600 */
[----:B-1----:R-:W-:-:S04]  /*1f2c0*/  SEL R8, RZ, 0x4, !P2 ;  /* 0x00000004ff087807 */ /* 0x002fc80005000000 */
[----:B------:R-:W-:Y:S01]  /*1f2d0*/  SEL R8, R8, RZ, !P0 ;  /* 0x000000ff08087207 */ /* 0x000fe20004000000 */
[----:B------:R-:W-:-:S03]  /*1f2e0*/  IMAD.MOV.U32 R9, RZ, RZ, R220 ;  /* 0x000000ffff097224 */ /* 0x000fc600078e00dc */
[----:B------:R-:W-:Y:S02]  /*1f2f0*/  ISETP.NE.U32.AND P2, PT, R8, RZ, PT ;  /* 0x000000ff0800720c */ /* 0x000fe40003f45070 */
[----:B------:R-:W-:Y:S01]  /*1f300*/  MOV R8, R221 ;  /* 0x000000dd00087202 */ /* 0x000fe20000000f00 */
[----:B------:R-:W-:Y:S04]  /*1f310*/  STL [R1+0x248], R212 ;  /* 0x000248d401007387 */ /* 0x000fe80000100800 */
[----:B------:R1:W-:Y:S04]  /*1f320*/  STL [R1+0x244], R213 ;  /* 0x000244d501007387 */ /* 0x0003e80000100800 */
[----:B------:R2:W-:Y:S04]  /*1f330*/  LDGSTS.E [R6+0x400c], desc[UR60][R8.64], P1 ;  /* 0x0400c00008067fae */ /* 0x0005e8000892187c */
[----:B------:R-:W3:Y:S01]  /*1f340*/  LDL.LU R215, [R1+0x25c] ;  /* 0x00025c0001d77983 */ /* 0x000ee20000300800 */
[----:B------:R-:W-:-:S03]  /*1f350*/  ISETP.GT.AND P1, PT, R5, 0x21, PT ;  /* 0x000000210500780c */ /* 0x000fc60003f24270 */
[----:B------:R-:W4:Y:S01]  /*1f360*/  LDL.LU R214, [R1+0x260] ;  /* 0x0002600001d67983 */ /* 0x000f220000300800 */
[----:B--2---:R-:W-:Y:S02]  /*1f370*/  IMAD.MOV.U32 R9, RZ, RZ, R213 ;  /* 0x000000ffff097224 */ /* 0x004fe400078e00d5 */
[----:B------:R-:W-:Y:S01]  /*1f380*/  IMAD.MOV.U32 R8, RZ, RZ, R212 ;  /* 0x000000ffff087224 */ /* 0x000fe200078e00d4 */
[----:B-1----:R-:W2:Y:S04]  /*1f390*/  LDL.LU R213, [R1+0x264] ;  /* 0x0002640001d57983 */ /* 0x002ea80000300800 */
[----:B------:R-:W2:Y:S01]  /*1f3a0*/  LDL.LU R212, [R1+0x268] ;  /* 0x0002680001d47983 */ /* 0x000ea20000300800 */
[----:B------:R-:W-:-:S03]  /*1f3b0*/  IADD3 R11, P3, R11, R2, RZ ;  /* 0x000000020b0b7210 */ /* 0x000fc60007f7e0ff */
[----:B------:R1:W-:Y:S01]  /*1f3c0*/  LDGSTS.E [R6+0x8000], desc[UR60][R8.64], P2 ;  /* 0x0800000008067fae */ /* 0x0003e2000912187c */
[----:B------:R-:W-:Y:S02]  /*1f3d0*/  IADD3 R3, P4, R3, R2, RZ ;  /* 0x0000000203037210 */ /* 0x000fe40007f9e0ff */
[----:B------:R-:W-:Y:S02]  /*1f3e0*/  IADD3.X R12, R12, R0, RZ, P3, !PT ;  /* 0x000000000c0c7210 */ /* 0x000fe40001ffe4ff */
[----:B-1----:R-:W-:-:S04]  /*1f3f0*/  SEL R8, RZ, 0x4, !P1 ;  /* 0x00000004ff087807 */ /* 0x002fc80004800000 */
[----:B------:R-:W-:Y:S01]  /*1f400*/  SEL R8, R8, RZ, !P0 ;  /* 0x000000ff08087207 */ /* 0x000fe20004000000 */
[----:B------:R-:W-:Y:S01]  /*1f410*/  IMAD.X R7, R7, 0x1, R0, P4 ;  /* 0x0000000107077824 */ /* 0x000fe200020e0600 */
[----:B------:R-:W-:Y:S01]  /*1f420*/  STL [R1+0x250], R11 ;  /* 0x0002500b01007387 */ /* 0x000fe20000100800 */
[----:B------:R-:W-:Y:S01]  /*1f430*/  IMAD.MOV.U32 R9, RZ, RZ, R12 ;  /* 0x000000ffff097224 */ /* 0x000fe200078e000c */
[----:B------:R-:W-:Y:S01]  /*1f440*/  ISETP.NE.U32.AND P1, PT, R8, RZ, PT ;  /* 0x000000ff0800720c */ /* 0x000fe20003f25070 */
[----:B------:R-:W-:Y:S01]  /*1f450*/  IMAD.MOV.U32 R8, RZ, RZ, R11 ;  /* 0x000000ffff087224 */ /* 0x000fe200078e000b */
[----:B------:R1:W-:Y:S04]  /*1f460*/  STL [R1+0x24c], R12 ;  /* 0x00024c0c01007387 */ /* 0x0003e80000100800 */
[----:B------:R-:W-:Y:S04]  /*1f470*/  STL [R1+0x258], R3 ;  /* 0x0002580301007387 */ /* 0x000fe80000100800 */
[----:B------:R1:W-:Y:S04]  /*1f480*/  STL [R1+0x254], R7 ;  /* 0x0002540701007387 */ /* 0x0003e80000100800 */
[----:B------:R1:W-:Y:S04]  /*1f490*/  LDGSTS.E [R6+0xc000], desc[UR60][R8.64], P2 ;  /* 0x0c00000008067fae */ /* 0x0003e8000912187c */
[----:B-1----:R-:W2:Y:S04]  /*1f4a0*/  LDL.LU R12, [R1+0x26c] ;  /* 0x00026c00010c7983 */ /* 0x002ea80000300800 */
[----:B------:R-:W2:Y:S01]  /*1f4b0*/  LDL.LU R11, [R1+0x270] ;  /* 0x00027000010b7983 */ /* 0x000ea20000300800 */
[----:B------:R-:W-:Y:S01]  /*1f4c0*/  IMAD.MOV.U32 R9, RZ, RZ, R7 ;  /* 0x000000ffff097224 */ /* 0x000fe200078e0007 */
[----:B------:R-:W-:-:S02]  /*1f4d0*/  MOV R8, R3 ;  /* 0x0000000300087202 */ /* 0x000fc40000000f00 */
[----:B------:R-:W2:Y:S04]  /*1f4e0*/  LDL.LU R7, [R1+0x274] ;  /* 0x0002740001077983 */ /* 0x000ea80000300800 */
[----:B------:R-:W2:Y:S01]  /*1f4f0*/  LDL.LU R3, [R1+0x278] ;  /* 0x0002780001037983 */ /* 0x000ea20000300800 */
[----:B------:R-:W-:-:S03]  /*1f500*/  ISETP.GT.AND P2, PT, R5, 0x22, PT ;  /* 0x000000220500780c */ /* 0x000fc60003f44270 */
[----:B------:R1:W-:Y:S02]  /*1f510*/  LDGSTS.E [R6+0x8004], desc[UR60][R8.64], P1 ;  /* 0x0800400008067fae */ /* 0x0003e4000892187c */
[----:B-1----:R-:W-:-:S04]  /*1f520*/  SEL R8, RZ, 0x4, !P2 ;  /* 0x00000004ff087807 */ /* 0x002fc80005000000 */
[----:B------:R-:W-:-:S04]  /*1f530*/  SEL R8, R8, RZ, !P0 ;  /* 0x000000ff08087207 */ /* 0x000fc80004000000 */
[----:B------:R-:W-:Y:S02]  /*1f540*/  ISETP.NE.U32.AND P2, PT, R8, RZ, PT ;  /* 0x000000ff0800720c */ /* 0x000fe40003f45070 */
[----:B----4-:R-:W-:-:S05]  /*1f550*/  IADD3 R214, P3, R214, R2, RZ ;  /* 0x00000002d6d67210 */ /* 0x010fca0007f7e0ff */
[--C-:B---3--:R-:W-:Y:S01]  /*1f560*/  IMAD.X R215, R215, 0x1, R0.reuse, P3 ;  /* 0x00000001d7d77824 */ /* 0x108fe200018e0600 */
[----:B--2---:R-:W-:Y:S01]  /*1f570*/  IADD3 R212, P4, R212, R2, RZ ;  /* 0x00000002d4d47210 */ /* 0x004fe20007f9e0ff */
[----:B------:R-:W-:Y:S01]  /*1f580*/  STL [R1+0x260], R214 ;  /* 0x000260d601007387 */ /* 0x000fe20000100800 */
[----:B------:R-:W-:Y:S01]  /*1f590*/  MOV R8, R214 ;  /* 0x000000d600087202 */ /* 0x000fe20000000f00 */
[----:B------:R-:W-:Y:S02]  /*1f5a0*/  IMAD.MOV.U32 R9, RZ, RZ, R215 ;  /* 0x000000ffff097224 */ /* 0x000fe400078e00d7 */
[----:B------:R-:W-:Y:S01]  /*1f5b0*/  IMAD.X R213, R213, 0x1, R0, P4 ;  /* 0x00000001d5d57824 */ /* 0x000fe200020e0600 */
[----:B------:R1:W-:Y:S04]  /*1f5c0*/  STL [R1+0x25c], R215 ;  /* 0x00025cd701007387 */ /* 0x0003e80000100800 */
[----:B------:R-:W-:Y:S04]  /*1f5d0*/  STL [R1+0x268], R212 ;  /* 0x000268d401007387 */ /* 0x000fe80000100800 */
[----:B------:R2:W-:Y:S04]  /*1f5e0*/  STL [R1+0x264], R213 ;  /* 0x000264d501007387 */ /* 0x0005e80000100800 */
[----:B-1----:R-:W3:Y:S04]  /*1f5f0*/  LDL.LU R215, [R1+0x27c] ;  /* 0x00027c0001d77983 */ /* 0x002ee80000300800 */
[----:B------:R1:W-:Y:S04]  /*1f600*/  LDGSTS.E [R6+0xc004], desc[UR60][R8.64], P1 ;  /* 0x0c00400008067fae */ /* 0x0003e8000892187c */
[----:B------:R-:W4:Y:S01]  /*1f610*/  LDL.LU R214, [R1+0x280] ;  /* 0x0002800001d67983 */ /* 0x000f220000300800 */
[----:B------:R-:W-:Y:S01]  /*1f620*/  ISETP.GT.AND P1, PT, R5, 0x23, PT ;  /* 0x000000230500780c */ /* 0x000fe20003f24270 */
[----:B-1----:R-:W-:-:S02]  /*1f630*/  IMAD.MOV.U32 R9, RZ, RZ, R213 ;  /* 0x000000ffff097224 */ /* 0x002fc400078e00d5 */
[----:B------:R-:W-:Y:S01]  /*1f640*/  IMAD.MOV.U32 R8, RZ, RZ, R212 ;  /* 0x000000ffff087224 */ /* 0x000fe200078e00d4 */
[----:B--2---:R-:W2:Y:S04]  /*1f650*/  LDL.LU R213, [R1+0x444] ;  /* 0x0004440001d57983 */ /* 0x004ea80000300800 */
[----:B------:R-:W2:Y:S04]  /*1f660*/  LDL.LU R212, [R1+0x448] ;  /* 0x0004480001d47983 */ /* 0x000ea80000300800 */
[----:B------:R1:W-:Y:S01]  /*1f670*/  LDGSTS.E [R6+0x8008], desc[UR60][R8.64], P2 ;  /* 0x0800800008067fae */ /* 0x0003e2000912187c */
[----:B------:R-:W-:-:S04]  /*1f680*/  IADD3 R11, P3, R11, R2, RZ ;  /* 0x000000020b0b7210 */ /* 0x000fc80007f7e0ff */
[----:B------:R-:W-:Y:S02]  /*1f690*/  IADD3.X R12, R12, R0, RZ, P3, !PT ;  /* 0x000000000c0c7210 */ /* 0x000fe40001ffe4ff */
[----:B-1----:R-:W-:Y:S02]  /*1f6a0*/  SEL R8, RZ, 0x4, !P1 ;  /* 0x00000004ff087807 */ /* 0x002fe40004800000 */
[----:B------:R-:W-:Y:S02]  /*1f6b0*/  IADD3 R3, P4, R3, R2, RZ ;  /* 0x0000000203037210 */ /* 0x000fe40007f9e0ff */
[----:B------:R-:W-:Y:S01]  /*1f6c0*/  SEL R8, R8, RZ, !P0 ;  /* 0x000000ff08087207 */ /* 0x000fe20004000000 */
[----:B------:R-:W-:Y:S02]  /*1f6d0*/  STL [R1+0x270], R11 ;  /* 0x0002700b01007387 */ /* 0x000fe40000100800 */
[----:B------:R-:W-:Y:S01]  /*1f6e0*/  IMAD.X R7, R7, 0x1, R0, P4 ;  /* 0x0000000107077824 */ /* 0x000fe200020e0600 */
[----:B------:R-:W-:Y:S01]  /*1f6f0*/  ISETP.NE.U32.AND P1, PT, R8, RZ, PT ;  /* 0x000000ff0800720c */ /* 0x000fe20003f25070 */
[----:B------:R-:W-:Y:S01]  /*1f700*/  IMAD.MOV.U32 R8, RZ, RZ, R11 ;  /* 0x000000ffff087224 */ /* 0x000fe200078e000b */
[----:B------:R1:W-:Y:S01]  /*1f710*/  STL [R1+0x26c], R12 ;  /* 0x00026c0c01007387 */ /* 0x0003e20000100800 */
[----:B------:R-:W-:-:S03]  /*1f720*/  IMAD.MOV.U32 R9, RZ, RZ, R12 ;  /* 0x000000ffff097224 */ /* 0x000fc600078e000c */
[----:B------:R-:W-:Y:S04]  /*1f730*/  STL [R1+0x278], R3 ;  /* 0x0002780301007387 */ /* 0x000fe80000100800 */
[----:B------:R1:W-:Y:S04]  /*1f740*/  STL [R1+0x274], R7 ;  /* 0x0002740701007387 */ /* 0x0003e80000100800 */
[----:B-1----:R-:W2:Y:S04]  /*1f750*/  LDL.LU R12, [R1+0x44c] ;  /* 0x00044c00010c7983 */ /* 0x002ea80000300800 */
[----:B------:R1:W-:Y:S04]  /*1f760*/  LDGSTS.E [R6+0xc008], desc[UR60][R8.64], P2 ;  /* 0x0c00800008067fae */ /* 0x0003e8000912187c */
[----:B------:R-:W2:Y:S01]  /*1f770*/  LDL.LU R11, [R1+0x450] ;  /* 0x00045000010b7983 */ /* 0x000ea20000300800 */
[----:B-1----:R-:W-:Y:S01]  /*1f780*/  IMAD.MOV.U32 R9, RZ, RZ, R7 ;  /* 0x000000ffff097224 */ /* 0x002fe200078e0007 */
        /* <DEDUP_REMOVED lines=10> */
[----:B------:R-:W-:Y:S01]  /*1f830*/  MOV R8, R214 ;  /* 0x000000d600087202 */ /* 0x000fe20000000f00 */
[----:B------:R-:W-:Y:S02]  /*1f840*/  STL [R1+0x280], R214 ;  /* 0x000280d601007387 */ /* 0x000fe40000100800 */
[----:B------:R-:W-:Y:S01]  /*1f850*/  IMAD.MOV.U32 R9, RZ, RZ, R215 ;  /* 0x000000ffff097224 */ /* 0x000fe200078e00d7 */
[----:B--2---:R-:W-:Y:S01]  /*1f860*/  IADD3 R212, P4, R212, R2, RZ ;  /* 0x00000002d4d47210 */ /* 0x004fe20007f9e0ff */
[----:B------:R1:W-:Y:S04]  /*1f870*/  STL [R1+0x27c], R215 ;  /* 0x00027cd701007387 */ /* 0x0003e80000100800 */
[----:B------:R-:W-:Y:S01]  /*1f880*/  IMAD.X R213, R213, 0x1, R0, P4 ;  /* 0x00000001d5d57824 */ /* 0x000fe200020e0600 */
[----:B------:R-:W-:Y:S04]  /*1f890*/  STL [R1+0x448], R212 ;  /* 0x000448d401007387 */ /* 0x000fe80000100800 */
[----:B------:R2:W-:Y:S04]  /*1f8a0*/  STL [R1+0x444], R213 ;  /* 0x000444d501007387 */ /* 0x0005e80000100800 */
[----:B------:R3:W-:Y:S04]  /*1f8b0*/  LDGSTS.E [R6+0xc00c], desc[UR60][R8.64], P1 ;  /* 0x0c00c00008067fae */ /* 0x0007e8000892187c */
[----:B-1----:R-:W4:Y:S01]  /*1f8c0*/  LDL.LU R215, [R1+0x45c] ;  /* 0x00045c0001d77983 */ /* 0x002f220000300800 */
[----:B------:R-:W-:-:S03]  /*1f8d0*/  ISETP.GT.AND P1, PT, R5, 0x41, PT ;  /* 0x000000410500780c */ /* 0x000fc60003f24270 */
[----:B------:R-:W4:Y:S01]  /*1f8e0*/  LDL.LU R214, [R1+0x460] ;  /* 0x0004600001d67983 */ /* 0x000f220000300800 */
[----:B---3--:R-:W-:Y:S02]  /*1f8f0*/  IMAD.MOV.U32 R9, RZ, RZ, R213 ;  /* 0x000000ffff097224 */ /* 0x008fe400078e00d5 */
[----:B------:R-:W-:Y:S01]  /*1f900*/  IMAD.MOV.U32 R8, RZ, RZ, R212 ;  /* 0x000000ffff087224 */ /* 0x000fe200078e00d4 */
[----:B--2---:R-:W2:Y:S04]  /*1f910*/  LDL.LU R213, [R1+0x464] ;  /* 0x0004640001d57983 */ /* 0x004ea80000300800 */
[----:B------:R-:W3:Y:S04]  /*1f920*/  LDL.LU R212, [R1+0x468] ;  /* 0x0004680001d47983 */ /* 0x000ee80000300800 */
[----:B------:R1:W-:Y:S01]  /*1f930*/  LDGSTS.E [R6+0x10000], desc[UR60][R8.64], P2 ;  /* 0x1000000008067fae */ /* 0x0003e2000912187c */
[----:B------:R-:W-:-:S02]  /*1f940*/  IADD3 R11, P3, R11, R2, RZ ;  /* 0x000000020b0b7210 */ /* 0x000fc40007f7e0ff */
[----:B-1----:R-:W-:Y:S02]  /*1f950*/  SEL R8, RZ, 0x4, !P1 ;  /* 0x00000004ff087807 */ /* 0x002fe40004800000 */
[----:B------:R-:W-:Y:S02]  /*1f960*/  IADD3.X R12, R12, R0, RZ, P3, !PT ;  /* 0x000000000c0c7210 */ /* 0x000fe40001ffe4ff */
[----:B------:R-:W-:Y:S02]  /*1f970*/  SEL R8, R8, RZ, !P0 ;  /* 0x000000ff08087207 */ /* 0x000fe40004000000 */
[----:B------:R-:W-:Y:S01]  /*1f980*/  IADD3 R3, P4, R3, R2, RZ ;  /* 0x0000000203037210 */ /* 0x000fe20007f9e0ff */
[----:B------:R-:W-:Y:S01]  /*1f990*/  IMAD.MOV.U32 R9, RZ, RZ, R12 ;  /* 0x000000ffff097224 */ /* 0x000fe200078e000c */
[----:B------:R-:W-:Y:S01]  /*1f9a0*/  ISETP.NE.U32.AND P1, PT, R8, RZ, PT ;  /* 0x000000ff0800720c */ /* 0x000fe20003f25070 */
[----:B------:R-:W-:Y:S02]  /*1f9b0*/  IMAD.MOV.U32 R8, RZ, RZ, R11 ;  /* 0x000000ffff087224 */ /* 0x000fe400078e000b */
[----:B------:R-:W-:Y:S01]  /*1f9c0*/  IMAD.X R7, R7, 0x1, R0, P4 ;  /* 0x0000000107077824 */ /* 0x000fe200020e0600 */
[----:B------:R-:W-:Y:S04]  /*1f9d0*/  STL [R1+0x450], R11 ;  /* 0x0004500b01007387 */ /* 0x000fe80000100800 */
        /* <DEDUP_REMOVED lines=16> */
[--C-:B------:R-:W-:Y:S01]  /*1fae0*/  IMAD.X R215, R215, 0x1, R0.reuse, P3 ;  /* 0x00000001d7d77824 */ /* 0x100fe200018e0600 */
[----:B---3--:R-:W-:Y:S01]  /*1faf0*/  IADD3 R212, P4, R212, R2, RZ ;  /* 0x00000002d4d47210 */ /* 0x008fe20007f9e0ff */
[----:B------:R-:W-:Y:S04]  /*1fb00*/  STL [R1+0x460], R214 ;  /* 0x000460d601007387 */ /* 0x000fe80000100800 */
[----:B--2---:R-:W-:Y:S01]  /*1fb10*/  IMAD.X R213, R213, 0x1, R0, P4 ;  /* 0x00000001d5d57824 */ /* 0x004fe200020e0600 */
[----:B------:R1:W-:Y:S01]  /*1fb20*/  STL [R1+0x45c], R215 ;  /* 0x00045cd701007387 */ /* 0x0003e20000100800 */
[----:B------:R-:W-:Y:S01]  /*1fb30*/  MOV R8, R214 ;  /* 0x000000d600087202 */ /* 0x000fe20000000f00 */
[----:B------:R-:W-:Y:S02]  /*1fb40*/  IMAD.MOV.U32 R9, RZ, RZ, R215 ;  /* 0x000000ffff097224 */ /* 0x000fe400078e00d7 */
[----:B------:R-:W-:Y:S04]  /*1fb50*/  STL [R1+0x468], R212 ;  /* 0x000468d401007387 */ /* 0x000fe80000100800 */
[----:B------:R2:W-:Y:S04]  /*1fb60*/  STL [R1+0x464], R213 ;  /* 0x000464d501007387 */ /* 0x0005e80000100800 */
[----:B-1----:R-:W3:Y:S04]  /*1fb70*/  LDL.LU R215, [R1+0x47c] ;  /* 0x00047c0001d77983 */ /* 0x002ee80000300800 */
[----:B------:R-:W4:Y:S04]  /*1fb80*/  LDL.LU R214, [R1+0x480] ;  /* 0x0004800001d67983 */ /* 0x000f280000300800 */
[----:B------:R1:W-:Y:S01]  /*1fb90*/  LDGSTS.E [R6+0x14004], desc[UR60][R8.64], P1 ;  /* 0x1400400008067fae */ /* 0x0003e2000892187c */
[----:B------:R-:W-:Y:S01]  /*1fba0*/  ISETP.GT.AND P1, PT, R5, 0x43, PT ;  /* 0x000000430500780c */ /* 0x000fe20003f24270 */
[----:B-1----:R-:W-:-:S02]  /*1fbb0*/  IMAD.MOV.U32 R9, RZ, RZ, R213 ;  /* 0x000000ffff097224 */ /* 0x002fc400078e00d5 */
[----:B------:R-:W-:Y:S01]  /*1fbc0*/  IMAD.MOV.U32 R8, RZ, RZ, R212 ;  /* 0x000000ffff087224 */ /* 0x000fe200078e00d4 */
[----:B--2---:R-:W2:Y:S04]  /*1fbd0*/  LDL.LU R213, [R1+0x644] ;  /* 0x0006440001d57983 */ /* 0x004ea80000300800 */
[----:B------:R-:W2:Y:S04]  /*1fbe0*/  LDL.LU R212, [R1+0x648] ;  /* 0x0006480001d47983 */ /* 0x000ea80000300800 */
[----:B------:R1:W-:Y:S01]  /*1fbf0*/  LDGSTS.E [R6+0x10008], desc[UR60][R8.64], P2 ;  /* 0x1000800008067fae */ /* 0x0003e2000912187c */
[----:B------:R-:W-:-:S02]  /*1fc00*/  IADD3 R11, P3, R11, R2, RZ ;  /* 0x000000020b0b7210 */ /* 0x000fc40007f7e0ff */
[----:B-1----:R-:W-:Y:S02]  /*1fc10*/  SEL R8, RZ, 0x4, !P1 ;  /* 0x00000004ff087807 */ /* 0x002fe40004800000 */
[----:B------:R-:W-:Y:S02]  /*1fc20*/  IADD3.X R12, R12, R0, RZ, P3, !PT ;  /* 0x000000000c0c7210 */ /* 0x000fe40001ffe4ff */
[----:B------:R-:W-:Y:S02]  /*1fc30*/  IADD3 R3, P4, R3, R2, RZ ;  /* 0x0000000203037210 */ /* 0x000fe40007f9e0ff */
[----:B------:R-:W-:Y:S01]  /*1fc40*/  SEL R8, R8, RZ, !P0 ;  /* 0x000000ff08087207 */ /* 0x000fe20004000000 */
[----:B------:R-:W-:Y:S02]  /*1fc50*/  STL [R1+0x470], R11 ;  /* 0x0004700b01007387 */ /* 0x000fe40000100800 */
[----:B------:R-:W-:Y:S01]  /*1fc60*/  IMAD.X R7, R7, 0x1, R0, P4 ;  /* 0x0000000107077824 */ /* 0x000fe200020e0600 */
[----:B------:R-:W-:Y:S01]  /*1fc70*/  ISETP.NE.U32.AND P1, PT, R8, RZ, PT ;  /* 0x000000ff0800720c */ /* 0x000fe20003f25070 */
[----:B------:R1:W-:Y:S01]  /*1fc80*/  STL [R1+0x46c], R12 ;  /* 0x00046c0c01007387 */ /* 0x0003e20000100800 */
[----:B------:R-:W-:-:S02]  /*1fc90*/  IMAD.MOV.U32 R8, RZ, RZ, R11 ;  /* 0x000000ffff087224 */ /* 0x000fc400078e000b */
[----:B------:R-:W-:Y:S01]  /*1fca0*/  IMAD.MOV.U32 R9, RZ, RZ, R12 ;  /* 0x000000ffff097224 */ /* 0x000fe200078e000c */
[----:B------:R-:W-:Y:S04]  /*1fcb0*/  STL [R1+0x478], R3 ;  /* 0x0004780301007387 */ /* 0x000fe80000100800 */
[----:B------:R1:W-:Y:S04]  /*1fcc0*/  STL [R1+0x474], R7 ;  /* 0x0004740701007387 */ /* 0x0003e80000100800 */
[----:B-1----:R-:W2:Y:S04]  /*1fcd0*/  LDL.LU R12, [R1+0x64c] ;  /* 0x00064c00010c7983 */ /* 0x002ea80000300800 */
[----:B------:R-:W2:Y:S04]  /*1fce0*/  LDL.LU R11, [R1+0x650] ;  /* 0x00065000010b7983 */ /* 0x000ea80000300800 */
[----:B------:R1:W-:Y:S02]  /*1fcf0*/  LDGSTS.E [R6+0x14008], desc[UR60][R8.64], P2 ;  /* 0x1400800008067fae */ /* 0x0003e4000912187c */
[----:B-1----:R-:W-:Y:S01]  /*1fd00*/  IMAD.MOV.U32 R9, RZ, RZ, R7 ;  /* 0x000000ffff097224 */ /* 0x002fe200078e0007 */
[----:B------:R-:W-:Y:S01]  /*1fd10*/  MOV R8, R3 ;  /* 0x0000000300087202 */ /* 0x000fe20000000f00 */
        /* <DEDUP_REMOVED lines=8> */
[----:B---3--:R-:W-:Y:S01]  /*1fda0*/  IMAD.X R215, R215, 0x1, R0, P3 ;  /* 0x00000001d7d77824 */ /* 0x008fe200018e0600 */
[----:B------:R-:W-:-:S03]  /*1fdb0*/  MOV R8, R214 ;  /* 0x000000d600087202 */ /* 0x000fc60000000f00 */
[----:B------:R-:W-:-:S05]  /*1fdc0*/  IMAD.MOV.U32 R9, RZ, RZ, R215 ;  /* 0x000000ffff097224 */ /* 0x000fca00078e00d7 */
[----:B------:R1:W-:Y:S01]  /*1fdd0*/  LDGSTS.E [R6+0x1400c], desc[UR60][R8.64], P1 ;  /* 0x1400c00008067fae */ /* 0x0003e2000892187c */
[----:B--2---:R-:W-:-:S05]  /*1fde0*/  IADD3 R212, P4, R212, R2, RZ ;  /* 0x00000002d4d47210 */ /* 0x004fca0007f9e0ff */
[----:B------:R-:W-:Y:S02]  /*1fdf0*/  IMAD.X R213, R213, 0x1, R0, P4 ;  /* 0x00000001d5d57824 */ /* 0x000fe400020e0600 */
[----:B-1----:R-:W-:Y:S02]  /*1fe00*/  IMAD.MOV.U32 R8, RZ, RZ, R212 ;  /* 0x000000ffff087224 */ /* 0x002fe400078e00d4 */
[----:B------:R-:W-:Y:S01]  /*1fe10*/  IMAD.MOV.U32 R9, RZ, RZ, R213 ;  /* 0x000000ffff097224 */ /* 0x000fe200078e00d5 */
[----:B------:R-:W-:-:S04]  /*1fe20*/  ISETP.GT.AND P1, PT, R5, 0x61, PT ;  /* 0x000000610500780c */ /* 0x000fc80003f24270 */
[----:B------:R1:W-:Y:S02]  /*1fe30*/  LDGSTS.E [R6+0x18000], desc[UR60][R8.64], P2 ;  /* 0x1800000008067fae */ /* 0x0003e4000912187c */
[----:B-1----:R-:W-:-:S04]  /*1fe40*/  SEL R8, RZ, 0x4, !P1 ;  /* 0x00000004ff087807 */ /* 0x002fc80004800000 */
[----:B------:R-:W-:Y:S01]  /*1fe50*/  SEL R8, R8, RZ, !P0 ;  /* 0x000000ff08087207 */ /* 0x000fe20004000000 */
[----:B------:R1:W-:Y:S03]  /*1fe60*/  STL [R1+0x480], R214 ;  /* 0x000480d601007387 */ /* 0x0003e60000100800 */
[----:B------:R-:W-:Y:S02]  /*1fe70*/  ISETP.NE.U32.AND P1, PT, R8, RZ, PT ;  /* 0x000000ff0800720c */ /* 0x000fe40003f25070 */
[----:B------:R-:W-:-:S04]  /*1fe80*/  IADD3 R11, P3, R11, R2, RZ ;  /* 0x000000020b0b7210 */ /* 0x000fc80007f7e0ff */
[----:B------:R-:W-:Y:S01]  /*1fe90*/  IADD3.X R12, R12, R0, RZ, P3, !PT ;  /* 0x000000000c0c7210 */ /* 0x000fe20001ffe4ff */
[----:B------:R-:W-:Y:S01]  /*1fea0*/  IMAD.MOV.U32 R8, RZ, RZ, R11 ;  /* 0x000000ffff087224 */ /* 0x000fe200078e000b */
[----:B------:R2:W-:Y:S03]  /*1feb0*/  STL [R1+0x47c], R215 ;  /* 0x00047cd701007387 */ /* 0x0005e60000100800 */
[----:B------:R-:W-:Y:S01]  /*1fec0*/  IMAD.MOV.U32 R9, RZ, RZ, R12 ;  /* 0x000000ffff097224 */ /* 0x000fe200078e000c */
[----:B------:R-:W-:Y:S04]  /*1fed0*/  STL [R1+0x648], R212 ;  /* 0x000648d401007387 */ /* 0x000fe80000100800 */
[----:B------:R3:W-:Y:S04]  /*1fee0*/  STL [R1+0x644], R213 ;  /* 0x000644d501007387 */ /* 0x0007e80000100800 */
[----:B-1----:R-:W4:Y:S01]  /*1fef0*/  LDL.LU R214, [R1+0x668] ;  /* 0x0006680001d67983 */ /* 0x002f220000300800 */
[----:B------:R-:W-:-:S03]  /*1ff00*/  IADD3 R3, P4, R3, R2, RZ ;  /* 0x0000000203037210 */ /* 0x000fc60007f9e0ff */
[----:B------:R1:W-:Y:S02]  /*1ff10*/  LDGSTS.E [R6+0x1c000], desc[UR60][R8.64], P2 ;  /* 0x1c00000008067fae */ /* 0x0003e4000912187c */
[----:B------:R-:W-:Y:S02]  /*1ff20*/  IMAD.X R7, R7, 0x1, R0, P4 ;  /* 0x0000000107077824 */ /* 0x000fe400020e0600 */
[----:B------:R-:W-:Y:S01]  /*1ff30*/  STL [R1+0x650], R11 ;  /* 0x0006500b01007387 */ /* 0x000fe20000100800 */
[----:B------:R-:W-:-:S03]  /*1ff40*/  ISETP.GT.AND P2, PT, R5, 0x62, PT ;  /* 0x000000620500780c */ /* 0x000fc60003f44270 */
[----:B------:R3:W-:Y:S01]  /*1ff50*/  STL [R1+0x64c], R12 ;  /* 0x00064c0c01007387 */ /* 0x0007e20000100800 */
[----:B-1----:R-:W-:Y:S01]  /*1ff60*/  MOV R8, R3 ;  /* 0x0000000300087202 */ /* 0x002fe20000000f00 */
[----:B------:R-:W-:Y:S02]  /*1ff70*/  IMAD.MOV.U32 R9, RZ, RZ, R7 ;  /* 0x000000ffff097224 */ /* 0x000fe400078e0007 */
[----:B------:R-:W-:Y:S04]  /*1ff80*/  STL [R1+0x658], R3 ;  /* 0x0006580301007387 */ /* 0x000fe80000100800 */
[----:B--2---:R-:W2:Y:S04]  /*1ff90*/  LDL.LU R215, [R1+0x664] ;  /* 0x0006640001d77983 */ /* 0x004ea80000300800 */
[----:B------:R1:W-:Y:S04]  /*1ffa0*/  STL [R1+0x654], R7 ;  /* 0x0006540701007387 */ /* 0x0003e80000100800 */
[----:B---3--:R-:W3:Y:S04]  /*1ffb0*/  LDL.LU R213, [R1+0x66c] ;  /* 0x00066c0001d57983 */ /* 0x008ee80000300800 */
[----:B------:R1:W-:Y:S04]  /*1ffc0*/  LDGSTS.E [R6+0x18004], desc[UR60][R8.64], P1 ;  /* 0x1800400008067fae */ /* 0x0003e8000892187c */
[----:B------:R-:W3:Y:S04]  /*1ffd0*/  LDL.LU R212, [R1+0x670] ;  /* 0x0006700001d47983 */ /* 0x000ee80000300800 */
[----:B------:R-:W3:Y:S01]  /*1ffe0*/  LDL.LU R12, [R1+0x674] ;  /* 0x00067400010c7983 */ /* 0x000ee20000300800 */
[----:B-1----:R-:W-:-:S03]  /*1fff0*/  SEL R8, RZ, 0x4, !P2 ;  /* 0x00000004ff087807 */ /* 0x002fc60005000000 */
[----:B------:R-:W3:Y:S01]  /*20000*/  LDL.LU R11, [R1+0x678] ;  /* 0x00067800010b7983 */ /* 0x000ee20000300800 */
[----:B------:R-:W-:-:S03]  /*20010*/  SEL R8, R8, RZ, !P0 ;  /* 0x000000ff08087207 */ /* 0x000fc60004000000 */
[----:B------:R-:W3:Y:S04]  /*20020*/  LDL.LU R7, [R1+0x67c] ;  /* 0x00067c0001077983 */ /* 0x000ee80000300800 */
[----:B------:R-:W3:Y:S04]  /*20030*/  LDL.LU R3, [R1+0x680] ;  /* 0x0006800001037983 */ /* 0x000ee80000300800 */
[----:B------:R-:W3:Y:S01]  /*20040*/  LDL.LU R9, [R1+0x660] ;  /* 0x0006600001097983 */ /* 0x000ee20000300800 */
[----:B------:R-:W-:-:S03]  /*20050*/  ISETP.NE.U32.AND P2, PT, R8, RZ, PT ;  /* 0x000000ff0800720c */ /* 0x000fc60003f45070 */
[----:B------:R-:W3:Y:S01]  /*20060*/  LDL.LU R8, [R1+0x65c] ;  /* 0x00065c0001087983 */ /* 0x000ee20000300800 */
[----:B----4-:R-:W-:-:S05]  /*20070*/  IADD3 R214, P4, R214, R2, RZ ;  /* 0x00000002d6d67210 */ /* 0x010fca0007f9e0ff */
[----:B--2---:R-:W-:Y:S01]  /*20080*/  IMAD.X R215, R215, 0x1, R0, P4 ;  /* 0x00000001d7d77824 */ /* 0x004fe200020e0600 */
[----:B---3--:R-:W-:-:S05]  /*20090*/  IADD3 R9, P3, R9, R2, RZ ;  /* 0x0000000209097210 */ /* 0x008fca0007f7e0ff */
[----:B------:R-:W-:Y:S01]  /*200a0*/  IMAD.X R8, R8, 0x1, R0, P3 ;  /* 0x0000000108087824 */ /* 0x000fe200018e0600 */
[----:B------:R1:W-:Y:S04]  /*200b0*/  STL [R1+0x660], R9 ;  /* 0x0006600901007387 */ /* 0x0003e80000100800 */
[----:B------:R2:W-:Y:S01]  /*200c0*/  STL [R1+0x65c], R8 ;  /* 0x00065c0801007387 */ /* 0x0005e20000100800 */
[----:B-1----:R-:W-:-:S04]  /*200d0*/  LOP3.LUT R9, R9, R8, RZ, 0x3c, !PT ;  /* 0x0000000809097212 */ /* 0x002fc800078e3cff */
[----:B--2---:R-:W-:-:S04]  /*200e0*/  LOP3.LUT R8, R9, R8, RZ, 0x3c, !PT ;  /* 0x0000000809087212 */ /* 0x004fc800078e3cff */
[----:B------:R-:W-:-:S05]  /*200f0*/  LOP3.LUT R9, R9, R8, RZ, 0x3c, !PT ;  /* 0x0000000809097212 */ /* 0x000fca00078e3cff */
[----:B------:R1:W-:Y:S01]  /*20100*/  LDGSTS.E [R6+0x1c004], desc[UR60][R8.64], P1 ;  /* 0x1c00400008067fae */ /* 0x0003e2000892187c */
[----:B------:R-:W-:Y:S02]  /*20110*/  ISETP.GT.AND P1, PT, R5, 0x63, PT ;  /* 0x000000630500780c */ /* 0x000fe40003f24270 */
[----:B------:R-:W-:Y:S02]  /*20120*/  IADD3 R212, P3, R212, R2, RZ ;  /* 0x00000002d4d47210 */ /* 0x000fe40007f7e0ff */
[----:B-1----:R-:W-:Y:S01]  /*20130*/  MOV R8, R214 ;  /* 0x000000d600087202 */ /* 0x002fe20000000f00 */
[----:B------:R-:W-:-:S05]  /*20140*/  IMAD.MOV.U32 R9, RZ, RZ, R215 ;  /* 0x000000ffff097224 */ /* 0x000fca00078e00d7 */
[----:B------:R1:W-:Y:S01]  /*20150*/  LDGSTS.E [R6+0x18008], desc[UR60][R8.64], P2 ;  /* 0x1800800008067fae */ /* 0x0003e2000912187c */
[----:B------:R-:W-:Y:S01]  /*20160*/  IMAD.X R213, R213, 0x1, R0, P3 ;  /* 0x00000001d5d57824 */ /* 0x000fe200018e0600 */
[----:B-1----:R-:W-:-:S04]  /*20170*/  SEL R8, RZ, 0x4, !P1 ;  /* 0x00000004ff087807 */ /* 0x002fc80004800000 */
[----:B------:R-:W-:Y:S02]  /*20180*/  SEL R8, R8, RZ, !P0 ;  /* 0x000000ff08087207 */ /* 0x000fe40004000000 */
[----:B------:R-:W-:Y:S02]  /*20190*/  MOV R9, R213 ;  /* 0x000000d500097202 */ /* 0x000fe40000000f00 */
[----:B------:R-:W-:Y:S01]  /*201a0*/  ISETP.NE.U32.AND P1, PT, R8, RZ, PT ;  /* 0x000000ff0800720c */ /* 0x000fe20003f25070 */
[----:B------:R-:W-:Y:S01]  /*201b0*/  IMAD.MOV.U32 R8, RZ, RZ, R212 ;  /* 0x000000ffff087224 */ /* 0x000fe200078e00d4 */
[----:B------:R-:W-:-:S04]  /*201c0*/  IADD3 R3, P3, R3, R2, RZ ;  /* 0x0000000203037210 */ /* 0x000fc80007f7e0ff */
[----:B------:R1:W-:Y:S01]  /*201d0*/  LDGSTS.E [R6+0x1c008], desc[UR60][R8.64], P2 ;  /* 0x1c00800008067fae */ /* 0x0003e2000912187c */
[----:B------:R-:W-:Y:S01]  /*201e0*/  IADD3 R11, P2, R11, R2, RZ ;  /* 0x000000020b0b7210 */ /* 0x000fe20007f5e0ff */
[--C-:B------:R-:W-:Y:S02]  /*201f0*/  IMAD.X R7, R7, 0x1, R0.reuse, P3 ;  /* 0x0000000107077824 */ /* 0x100fe400018e0600 */
[----:B------:R-:W-:Y:S02]  /*20200*/  STL [R1+0x668], R214 ;  /* 0x000668d601007387 */ /* 0x000fe40000100800 */
[----:B------:R-:W-:Y:S02]  /*20210*/  IMAD.X R12, R12, 0x1, R0, P2 ;  /* 0x000000010c0c7824 */ /* 0x000fe400010e0600 */
[----:B------:R-:W-:Y:S04]  /*20220*/  STL [R1+0x664], R215 ;  /* 0x000664d701007387 */ /* 0x000fe80000100800 */
[----:B------:R-:W-:Y:S04]  /*20230*/  STL [R1+0x670], R212 ;  /* 0x000670d401007387 */ /* 0x000fe80000100800 */
[----:B------:R2:W-:Y:S04]  /*20240*/  STL [R1+0x66c], R213 ;  /* 0x00066cd501007387 */ /* 0x0005e80000100800 */
[----:B------:R-:W-:Y:S04]  /*20250*/  STL [R1+0x678], R11 ;  /* 0x0006780b01007387 */ /* 0x000fe80000100800 */
[----:B------:R3:W-:Y:S04]  /*20260*/  STL [R1+0x674], R12 ;  /* 0x0006740c01007387 */ /* 0x0007e80000100800 */
[----:B------:R-:W-:Y:S04]  /*20270*/  STL [R1+0x680], R3 ;  /* 0x0006800301007387 */ /* 0x000fe80000100800 */
[----:B------:R4:W-:Y:S04]  /*20280*/  STL [R1+0x67c], R7 ;  /* 0x00067c0701007387 */ /* 0x0009e80000100800 */
[----:B--2---:R-:W2:Y:S04]  /*20290*/  LDL.LU R213, [R1+0x284] ;  /* 0x0002840001d57983 */ /* 0x004ea80000300800 */
[----:B------:R-:W2:Y:S01]  /*202a0*/  LDL.LU R212, [R1+0x288] ;  /* 0x0002880001d47983 */ /* 0x000ea20000300800 */
[----:B-1----:R-:W-:Y:S01]  /*202b0*/  IMAD.MOV.U32 R8, RZ, RZ, R11 ;  /* 0x000000ffff087224 */ /* 0x002fe200078e000b */
[----:B------:R-:W-:-:S02]  /*202c0*/  MOV R9, R12 ;  /* 0x0000000c00097202 */ /* 0x000fc40000000f00 */
[----:B---3--:R-:W3:Y:S04]  /*202d0*/  LDL.LU R12, [R1+0x28c] ;  /* 0x00028c00010c7983 */ /* 0x008ee80000300800 */
[----:B------:R1:W-:Y:S04]  /*202e0*/  LDGSTS.E [R6+0x1800c], desc[UR60][R8.64], P1 ;  /* 0x1800c00008067fae */ /* 0x0003e8000892187c */
[----:B------:R-:W3:Y:S01]  /*202f0*/  LDL.LU R11, [R1+0x290] ;  /* 0x00029000010b7983 */ /* 0x000ee20000300800 */
[----:B-1----:R-:W-:Y:S02]  /*20300*/  IMAD.MOV.U32 R9, RZ, RZ, R7 ;  /* 0x000000ffff097224 */ /* 0x002fe400078e0007 */
[----:B------:R-:W-:Y:S01]  /*20310*/  IMAD.MOV.U32 R8, RZ, RZ, R3 ;  /* 0x000000ffff087224 */ /* 0x000fe200078e0003 */
[----:B----4-:R-:W4:Y:S04]  /*20320*/  LDL.LU R7, [R1+0x294] ;  /* 0x0002940001077983 */ /* 0x010f280000300800 */
[----:B------:R-:W4:Y:S04]  /*20330*/  LDL.LU R3, [R1+0x298] ;  /* 0x0002980001037983 */ /* 0x000f280000300800 */
[----:B------:R1:W-:Y:S01]  /*20340*/  LDGSTS.E [R6+0x1c00c], desc[UR60][R8.64], P1 ;  /* 0x1c00c00008067fae */ /* 0x0003e2000892187c */
[----:B------:R-:W-:-:S04]  /*20350*/  ISETP.GT.AND P1, PT, R5, 0x4, PT ;  /* 0x000000040500780c */ /* 0x000fc80003f24270 */
[----:B-1----:R-:W-:-:S04]  /*20360*/  SEL R6, RZ, 0x4, !P1 ;  /* 0x00000004ff067807 */ /* 0x002fc80004800000 */
[----:B------:R-:W-:Y:S02]  /*20370*/  SEL R6, R6, RZ, !P0 ;  /* 0x000000ff06067207 */ /* 0x000fe40004000000 */
[----:B------:R-:W-:Y:S02]  /*20380*/  IADD3 R223, P1, R223, R2, RZ ;  /* 0x00000002dfdf7210 */ /* 0x000fe40007f3e0ff */
[----:B------:R-:W-:Y:S02]  /*20390*/  ISETP.NE.U32.AND P2, PT, R6, RZ, PT ;  /* 0x000000ff0600720c */ /* 0x000fe40003f45070 */
[----:B------:R-:W-:Y:S01]  /*203a0*/  LOP3.LUT R6, R10, 0x10, RZ, 0x3c, !PT ;  /* 0x000000100a067812 */ /* 0x000fe200078e3cff */
[----:B------:R-:W-:Y:S02]  /*203b0*/  IMAD.X R222, R222, 0x1, R0, P1 ;  /* 0x00000001dede7824 */ /* 0x000fe400008e0600 */
[----:B------:R-:W-:Y:S01]  /*203c0*/  IMAD.MOV.U32 R8, RZ, RZ, R223 ;  /* 0x000000ffff087224 */ /* 0x000fe200078e00df */
[----:B------:R-:W-:Y:S01]  /*203d0*/  IADD3 R6, R6, UR5, RZ ;  /* 0x0000000506067c10 */ /* 0x000fe2000fffe0ff */
[----:B------:R-:W-:Y:S01]  /*203e0*/  IMAD.MOV.U32 R9, RZ, RZ, R222 ;  /* 0x000000ffff097224 */ /* 0x000fe200078e00de */
[----:B------:R-:W-:-:S02]  /*203f0*/  ISETP.GT.AND P1, PT, R5, 0x5, PT ;  /* 0x000000050500780c */ /* 0x000fc40003f24270 */
[----:B------:R-:W-:-:S03]  /*20400*/  IADD3 R225, P3, R225, R2, RZ ;  /* 0x00000002e1e17210 */ /* 0x000fc60007f7e0ff */
[----:B------:R1:W-:Y:S02]  /*20410*/  LDGSTS.E [R6], desc[UR60][R8.64], P2 ;  /* 0x0000000008067fae */ /* 0x0003e4000912187c */
[----:B------:R-:W-:Y:S01]  /*20420*/  IMAD.X R224, R224, 0x1, R0, P3 ;  /* 0x00000001e0e07824 */ /* 0x000fe200018e0600 */
[----:B------:R-:W-:Y:S02]  /*20430*/  IADD3 R227, P4, R227, R2, RZ ;  /* 0x00000002e3e37210 */ /* 0x000fe40007f9e0ff */
[----:B-1----:R-:W-:-:S04]  /*20440*/  SEL R8, RZ, 0x4, !P1 ;  /* 0x00000004ff087807 */ /* 0x002fc80004800000 */
[----:B------:R-:W-:Y:S01]  /*20450*/  SEL R8, R8, RZ, !P0 ;  /* 0x000000ff08087207 */ /* 0x000fe20004000000 */
[----:B------:R-:W-:-:S03]  /*20460*/  IMAD.MOV.U32 R9, RZ, RZ, R224 ;  /* 0x000000ffff097224 */ /* 0x000fc600078e00e0 */
[----:B------:R-:W-:Y:S01]  /*20470*/  ISETP.NE.U32.AND P1, PT, R8, RZ, PT ;  /* 0x000000ff0800720c */ /* 0x000fe20003f25070 */
[----:B------:R-:W-:Y:S01]  /*20480*/  IMAD.MOV.U32 R8, RZ, RZ, R225 ;  /* 0x000000ffff087224 */ /* 0x000fe200078e00e1 */
[----:B------:R-:W-:-:S04]  /*20490*/  IADD3.X R226, R226, R0, RZ, P4, !PT ;  /* 0x00000000e2e27210 */ /* 0x000fc800027fe4ff */
[----:B------:R1:W-:Y:S01]  /*204a0*/  LDGSTS.E [R6+0x4000], desc[UR60][R8.64], P2 ;  /* 0x0400000008067fae */ /* 0x0003e2000912187c */
[----:B------:R-:W-:Y:S02]  /*204b0*/  ISETP.GT.AND P2, PT, R5, 0x6, PT ;  /* 0x000000060500780c */ /* 0x000fe40003f44270 */
[----:B------:R-:W-:Y:S01]  /*204c0*/  IADD3 R229, P3, R229, R2, RZ ;  /* 0x00000002e5e57210 */ /* 0x000fe20007f7e0ff */
[----:B-1----:R-:W-:Y:S01]  /*204d0*/  IMAD.MOV.U32 R8, RZ, RZ, R227 ;  /* 0x000000ffff087224 */ /* 0x002fe200078e00e3 */
[----:B------:R-:W-:-:S05]  /*204e0*/  MOV R9, R226 ;  /* 0x000000e200097202 */ /* 0x000fca0000000f00 */
[----:B------:R1:W-:Y:S01]  /*204f0*/  LDGSTS.E [R6+0x4], desc[UR60][R8.64], P1 ;  /* 0x0000400008067fae */ /* 0x0003e2000892187c */
[----:B------:R-:W-:Y:S01]  /*20500*/  IMAD.X R228, R228, 0x1, R0, P3 ;  /* 0x00000001e4e47824 */ /* 0x000fe200018e0600 */
[----:B------:R-:W-:Y:S02]  /*20510*/  IADD3 R231, P4, R231, R2, RZ ;  /* 0x00000002e7e77210 */ /* 0x000fe40007f9e0ff */
[----:B-1----:R-:W-:-:S04]  /*20520*/  SEL R8, RZ, 0x4, !P2 ;  /* 0x00000004ff087807 */ /* 0x002fc80005000000 */
[----:B------:R-:W-:Y:S02]  /*20530*/  SEL R8, R8, RZ, !P0 ;  /* 0x000000ff08087207 */ /* 0x000fe40004000000 */
[----:B------:R-:W-:Y:S02]  /*20540*/  MOV R9, R228 ;  /* 0x000000e400097202 */ /* 0x000fe40000000f00 */
[----:B------:R-:W-:Y:S01]  /*20550*/  ISETP.NE.U32.AND P2, PT, R8, RZ, PT ;  /* 0x000000ff0800720c */ /* 0x000fe20003f45070 */
[----:B------:R-:W-:Y:S02]  /*20560*/  IMAD.MOV.U32 R8, RZ, RZ, R229 ;  /* 0x000000ffff087224 */ /* 0x000fe400078e00e5 */
[----:B------:R-:W-:-:S03]  /*20570*/  IMAD.X R230, R230, 0x1, R0, P4 ;  /* 0x00000001e6e67824 */ /* 0x000fc600020e0600 */
[----:B------:R1:W-:Y:S01]  /*20580*/  LDGSTS.E [R6+0x4004], desc[UR60][R8.64], P1 ;  /* 0x0400400008067fae */ /* 0x0003e2000892187c */
[----:B------:R-:W-:Y:S02]  /*20590*/  ISETP.GT.AND P1, PT, R5, 0x7, PT ;  /* 0x000000070500780c */ /* 0x000fe40003f24270 */
[----:B------:R-:W-:Y:S01]  /*205a0*/  IADD3 R233, P3, R233, R2, RZ ;  /* 0x00000002e9e97210 */ /* 0x000fe20007f7e0ff */
[----:B-1----:R-:W-:Y:S02]  /*205b0*/  IMAD.MOV.U32 R8, RZ, RZ, R231 ;  /* 0x000000ffff087224 */ /* 0x002fe400078e00e7 */
[----:B------:R-:W-:-:S05]  /*205c0*/  IMAD.MOV.U32 R9, RZ, RZ, R230 ;  /* 0x000000ffff097224 */ /* 0x000fca00078e00e6 */
[----:B------:R1:W-:Y:S01]  /*205d0*/  LDGSTS.E [R6+0x8], desc[UR60][R8.64], P2 ;  /* 0x0000800008067fae */ /* 0x0003e2000912187c */
        /* <DEDUP_REMOVED lines=15> */
[----:B-1----:R-:W-:-:S04]  /*206d0*/  SEL R8, RZ, 0x4, !P2 ;  /* 0x00000004ff087807 */ /* 0x002fc80005000000 */
[----:B------:R-:W-:Y:S02]  /*206e0*/  SEL R8, R8, RZ, !P0 ;  /* 0x000000ff08087207 */ /* 0x000fe40004000000 */
[----:B------:R-:W-:Y:S02]  /*206f0*/  MOV R9, R236 ;  /* 0x000000ec00097202 */ /* 0x000fe40000000f00 */
[----:B------:R-:W-:Y:S01]  /*20700*/  ISETP.NE.U32.AND P2, PT, R8, RZ, PT ;  /* 0x000000ff0800720c */ /* 0x000fe20003f45070 */
[----:B------:R-:W-:-:S05]  /*20710*/  IMAD.MOV.U32 R8, RZ, RZ, R237 ;  /* 0x000000ffff087224 */ /* 0x000fca00078e00ed */
[----:B------:R1:W-:Y:S01]  /*20720*/  LDGSTS.E [R6+0x400c], desc[UR60][R8.64], P1 ;  /* 0x0400c00008067fae */ /* 0x0003e2000892187c */
[----:B------:R-:W-:Y:S02]  /*20730*/  ISETP.GT.AND P1, PT, R5, 0x25, PT ;  /* 0x000000250500780c */ /* 0x000fe40003f24270 */
[----:B--2---:R-:W-:-:S05]  /*20740*/  IADD3 R212, P4, R212, R2, RZ ;  /* 0x00000002d4d47210 */ /* 0x004fca0007f9e0ff */
[----:B------:R-:W-:Y:S01]  /*20750*/  IMAD.X R213, R213, 0x1, R0, P4 ;  /* 0x00000001d5d57824 */ /* 0x000fe200020e0600 */
[----:B------:R-:W-:Y:S01]  /*20760*/  STL [R1+0x288], R212 ;  /* 0x000288d401007387 */ /* 0x000fe20000100800 */
[----:B-1----:R-:W-:-:S03]  /*20770*/  IMAD.MOV.U32 R8, RZ, RZ, R212 ;  /* 0x000000ffff087224 */ /* 0x002fc600078e00d4 */
[----:B------:R1:W-:Y:S01]  /*20780*/  STL [R1+0x284], R213 ;  /* 0x000284d501007387 */ /* 0x0003e20000100800 */
[----:B------:R-:W-:-:S03]  /*20790*/  IMAD.MOV.U32 R9, RZ, RZ, R213 ;  /* 0x000000ffff097224 */ /* 0x000fc600078e00d5 */
[----:B------:R-:W2:Y:S04]  /*207a0*/  LDL.LU R215, [R1+0x29c] ;  /* 0x00029c0001d77983 */ /* 0x000ea80000300800 */
[----:B------:R-:W2:Y:S04]  /*207b0*/  LDL.LU R214, [R1+0x2a0] ;  /* 0x0002a00001d67983 */ /* 0x000ea80000300800 */
[----:B-1----:R-:W2:Y:S04]  /*207c0*/  LDL.LU R213, [R1+0x2a4] ;  /* 0x0002a40001d57983 */ /* 0x002ea80000300800 */
[----:B------:R-:W2:Y:S01]  /*207d0*/  LDL.LU R212, [R1+0x2a8] ;  /* 0x0002a80001d47983 */ /* 0x000ea20000300800 */
[----:B---3--:R-:W-:-:S03]  /*207e0*/  IADD3 R11, P3, R11, R2, RZ ;  /* 0x000000020b0b7210 */ /* 0x008fc60007f7e0ff */
[----:B------:R1:W-:Y:S01]  /*207f0*/  LDGSTS.E [R6+0x8000], desc[UR60][R8.64], P2 ;  /* 0x0800000008067fae */ /* 0x0003e2000912187c */
[----:B----4-:R-:W-:Y:S01]  /*20800*/  IADD3 R3, P4, R3, R2, RZ ;  /* 0x0000000203037210 */ /* 0x010fe20007f9e0ff */
[----:B------:R-:W-:-:S03]  /*20810*/  IMAD.X R12, R12, 0x1, R0, P3 ;  /* 0x000000010c0c7824 */ /* 0x000fc600018e0600 */
[----:B------:R-:W-:Y:S02]  /*20820*/  IADD3.X R7, R7, R0, RZ, P4, !PT ;  /* 0x0000000007077210 */ /* 0x000fe400027fe4ff */
[----:B-1----:R-:W-:-:S04]  /*20830*/  SEL R8, RZ, 0x4, !P1 ;  /* 0x00000004ff087807 */ /* 0x002fc80004800000 */
[----:B------:R-:W-:Y:S01]  /*20840*/  SEL R8, R8, RZ, !P0 ;  /* 0x000000ff08087207 */ /* 0x000fe20004000000 */
[----:B------:R-:W-:Y:S01]  /*20850*/  STL [R1+0x290], R11 ;  /* 0x0002900b01007387 */ /* 0x000fe20000100800 */
[----:B------:R-:W-:Y:S02]  /*20860*/  IMAD.MOV.U32 R9, RZ, RZ, R12 ;  /* 0x000000ffff097224 */ /* 0x000fe400078e000c */
[----:B------:R-:W-:Y:S01]  /*20870*/  ISETP.NE.U32.AND P1, PT, R8, RZ, PT ;  /* 0x000000ff0800720c */ /* 0x000fe20003f25070 */
[----:B------:R-:W-:Y:S01]  /*20880*/  IMAD.MOV.U32 R8, RZ, RZ, R11 ;  /* 0x000000ffff087224 */ /* 0x000fe200078e000b */
[----:B------:R1:W-:Y:S04]  /*20890*/  STL [R1+0x28c], R12 ;  /* 0x00028c0c01007387 */ /* 0x0003e80000100800 */
[----:B------:R-:W-:Y:S04]  /*208a0*/  STL [R1+0x298], R3 ;  /* 0x0002980301007387 */ /* 0x000fe80000100800 */
[----:B------:R3:W-:Y:S04]  /*208b0*/  STL [R1+0x294], R7 ;  /* 0x0002940701007387 */ /* 0x0007e80000100800 */
[----:B-1----:R-:W4:Y:S04]  /*208c0*/  LDL.LU R12, [R1+0x2ac] ;  /* 0x0002ac00010c7983 */ /* 0x002f280000300800 */
[----:B------:R1:W-:Y:S04]  /*208d0*/  LDGSTS.E [R6+0xc000], desc[UR60][R8.64], P2 ;  /* 0x0c00000008067fae */ /* 0x0003e8000912187c */
[----:B------:R-:W4:Y:S01]  /*208e0*/  LDL.LU R11, [R1+0x2b0] ;  /* 0x0002b000010b7983 */ /* 0x000f220000300800 */
[----:B-1----:R-:W-:Y:S01]  /*208f0*/  MOV R9, R7 ;  /* 0x0000000700097202 */ /* 0x002fe20000000f00 */
[----:B------:R-:W-:-:S02]  /*20900*/  IMAD.MOV.U32 R8, RZ, RZ, R3 ;  /* 0x000000ffff087224 */ /* 0x000fc400078e0003 */
[----:B---3--:R-:W3:Y:S04]  /*20910*/  LDL.LU R7, [R1+0x2b4] ;  /* 0x0002b40001077983 */ /* 0x008ee80000300800 */
[----:B------:R-:W3:Y:S01]  /*20920*/  LDL.LU R3, [R1+0x2b8] ;  /* 0x0002b80001037983 */ /* 0x000ee20000300800 */
[----:B------:R-:W-:-:S03]  /*20930*/  ISETP.GT.AND P2, PT, R5, 0x26, PT ;  /* 0x000000260500780c */ /* 0x000fc60003f44270 */
[----:B------:R1:W-:Y:S02]  /*20940*/  LDGSTS.E [R6+0x8004], desc[UR60][R8.64], P1 ;  /* 0x0800400008067fae */ /* 0x0003e4000892187c */
[----:B-1----:R-:W-:-:S04]  /*20950*/  SEL R8, RZ, 0x4, !P2 ;  /* 0x00000004ff087807 */ /* 0x002fc80005000000 */
[----:B------:R-:W-:-:S04]  /*20960*/  SEL R8, R8, RZ, !P0 ;  /* 0x000000ff08087207 */ /* 0x000fc80004000000 */
[----:B------:R-:W-:Y:S02]  /*20970*/  ISETP.NE.U32.AND P2, PT, R8, RZ, PT ;  /* 0x000000ff0800720c */ /* 0x000fe40003f45070 */
[----:B--2---:R-:W-:-:S05]  /*20980*/  IADD3 R214, P3, R214, R2, RZ ;  /* 0x00000002d6d67210 */ /* 0x004fca0007f7e0ff */
[----:B------:R-:W-:Y:S01]  /*20990*/  IMAD.X R215, R215, 0x1, R0, P3 ;  /* 0x00000001d7d77824 */ /* 0x000fe200018e0600 */
[----:B------:R-:W-:Y:S01]  /*209a0*/  IADD3 R212, P4, R212, R2, RZ ;  /* 0x00000002d4d47210 */ /* 0x000fe20007f9e0ff */
[----:B------:R-:W-:Y:S01]  /*209b0*/  STL [R1+0x2a0], R214 ;  /* 0x0002a0d601007387 */ /* 0x000fe20000100800 */
[----:B------:R-:W-:-:S03]  /*209c0*/  IMAD.MOV.U32 R8, RZ, RZ, R214 ;  /* 0x000000ffff087224 */ /* 0x000fc600078e00d6 */
[----:B------:R-:W-:Y:S01]  /*209d0*/  IMAD.X R213, R213, 0x1, R0, P4 ;  /* 0x00000001d5d57824 */ /* 0x000fe200020e0600 */
[----:B------:R1:W-:Y:S01]  /*209e0*/  STL [R1+0x29c], R215 ;  /* 0x00029cd701007387 */ /* 0x0003e20000100800 */
[----:B------:R-:W-:-:S03]  /*209f0*/  MOV R9, R215 ;  /* 0x000000d700097202 */ /* 0x000fc60000000f00 */
[----:B------:R-:W-:Y:S04]  /*20a00*/  STL [R1+0x2a8], R212 ;  /* 0x0002a8d401007387 */ /* 0x000fe80000100800 */
[----:B------:R2:W-:Y:S04]  /*20a10*/  STL [R1+0x2a4], R213 ;  /* 0x0002a4d501007387 */ /* 0x0005e80000100800 */
[----:B-1----:R-:W3:Y:S04]  /*20a20*/  LDL.LU R215, [R1+0x2bc] ;  /* 0x0002bc0001d77983 */ /* 0x002ee80000300800 */
[----:B------:R-:W3:Y:S04]  /*20a30*/  LDL.LU R214, [R1+0x2c0] ;  /* 0x0002c00001d67983 */ /* 0x000ee80000300800 */
[----:B------:R1:W-:Y:S01]  /*20a40*/  LDGSTS.E [R6+0xc004], desc[UR60][R8.64], P1 ;  /* 0x0c00400008067fae */ /* 0x0003e2000892187c */
[----:B------:R-:W-:Y:S01]  /*20a50*/  ISETP.GT.AND P1, PT, R5, 0x27, PT ;  /* 0x000000270500780c */ /* 0x000fe20003f24270 */
[----:B-1----:R-:W-:-:S02]  /*20a60*/  IMAD.MOV.U32 R9, RZ, RZ, R213 ;  /* 0x000000ffff097224 */ /* 0x002fc400078e00d5 */
[----:B------:R-:W-:Y:S01]  /*20a70*/  IMAD.MOV.U32 R8, RZ, RZ, R212 ;  /* 0x000000ffff087224 */ /* 0x000fe200078e00d4 */
[----:B--2---:R-:W2:Y:S04]  /*20a80*/  LDL.LU R213, [R1+0x484] ;  /* 0x0004840001d57983 */ /* 0x004ea80000300800 */
[----:B------:R-:W2:Y:S01]  /*20a90*/  LDL.LU R212, [R1+0x488] ;  /* 0x0004880001d47983 */ /* 0x000ea20000300800 */
[----:B----4-:R-:W-:-:S03]  /*20aa0*/  IADD3 R11, P3, R11, R2, RZ ;  /* 0x000000020b0b7210 */ /* 0x010fc60007f7e0ff */
[----:B------:R1:W-:Y:S02]  /*20ab0*/  LDGSTS.E [R6+0x8008], desc[UR60][R8.64], P2 ;  /* 0x0800800008067fae */ /* 0x0003e4000912187c */
[----:B------:R-:W-:Y:S01]  /*20ac0*/  IMAD.X R12, R12, 0x1, R0, P3 ;  /* 0x000000010c0c7824 */ /* 0x000fe200018e0600 */
[----:B-1----:R-:W-:Y:S02]  /*20ad0*/  SEL R8, RZ, 0x4, !P1 ;  /* 0x00000004ff087807 */ /* 0x002fe40004800000 */
[----:B---3--:R-:W-:Y:S02]  /*20ae0*/  IADD3 R3, P4, R3, R2, RZ ;  /* 0x0000000203037210 */ /* 0x008fe40007f9e0ff */
[----:B------:R-:W-:Y:S02]  /*20af0*/  SEL R8, R8, RZ, !P0 ;  /* 0x000000ff08087207 */ /* 0x000fe40004000000 */
[----:B------:R-:W-:Y:S01]  /*20b00*/  IADD3.X R7, R7, R0, RZ, P4, !PT ;  /* 0x0000000007077210 */ /* 0x000fe200027fe4ff */
[----:B------:R-:W-:Y:S01]  /*20b10*/  STL [R1+0x2b0], R11 ;  /* 0x0002b00b01007387 */ /* 0x000fe20000100800 */
[----:B------:R-:W-:Y:S01]  /*20b20*/  ISETP.NE.U32.AND P1, PT, R8, RZ, PT ;  /* 0x000000ff0800720c */ /* 0x000fe20003f25070 */
[----:B------:R-:W-:-:S02]  /*20b30*/  IMAD.MOV.U32 R8, RZ, RZ, R11 ;  /* 0x000000ffff087224 */ /* 0x000fc400078e000b */
        /* <DEDUP_REMOVED lines=16> */
[----:B------:R-:W-:-:S05]  /*20c40*/  IADD3 R214, P3, R214, R2, RZ ;  /* 0x00000002d6d67210 */ /* 0x000fca0007f7e0ff */
[----:B------:R-:W-:Y:S01]  /*20c50*/  IMAD.X R215, R215, 0x1, R0, P3 ;  /* 0x00000001d7d77824 */ /* 0x000fe200018e0600 */
[----:B------:R-:W-:Y:S01]  /*20c60*/  STL [R1+0x2c0], R214 ;  /* 0x0002c0d601007387 */ /* 0x000fe20000100800 */
[----:B------:R-:W-:-:S03]  /*20c70*/  IMAD.MOV.U32 R8, RZ, RZ, R214 ;  /* 0x000000ffff087224 */ /* 0x000fc600078e00d6 */
[----:B------:R-:W-:Y:S01]  /*20c80*/  MOV R9, R215 ;  /* 0x000000d700097202 */ /* 0x000fe20000000f00 */
[----:B------:R1:W-:Y:S04]  /*20c90*/  STL [R1+0x2bc], R215 ;  /* 0x0002bcd701007387 */ /* 0x0003e80000100800 */
[----:B------:R1:W-:Y:S01]  /*20ca0*/  LDGSTS.E [R6+0xc00c], desc[UR60][R8.64], P1 ;  /* 0x0c00c00008067fae */ /* 0x0003e2000892187c */
        /* <DEDUP_REMOVED lines=8> */
[----:B-1----:R-:W2:Y:S01]  /*20d30*/  LDL.LU R213, [R1+0x4a4] ;  /* 0x0004a40001d57983 */ /* 0x002ea20000300800 */
[----:B------:R-:W-:-:S03]  /*20d40*/  ISETP.GT.AND P1, PT, R5, 0x45, PT ;  /* 0x000000450500780c */ /* 0x000fc60003f24270 */
[----:B------:R-:W2:Y:S04]  /*20d50*/  LDL.LU R212, [R1+0x4a8] ;  /* 0x0004a80001d47983 */ /* 0x000ea80000300800 */
[----:B------:R1:W-:Y:S02]  /*20d60*/  LDGSTS.E [R6+0x10000], desc[UR60][R8.64], P2 ;  /* 0x1000000008067fae */ /* 0x0003e4000912187c */
[----:B-1----:R-:W-:Y:S02]  /*20d70*/  SEL R8, RZ, 0x4, !P1 ;  /* 0x00000004ff087807 */ /* 0x002fe40004800000 */
[----:B----4-:R-:W-:Y:S02]  /*20d80*/  IADD3 R11, P3, R11, R2, RZ ;  /* 0x000000020b0b7210 */ /* 0x010fe40007f7e0ff */
[----:B------:R-:W-:-:S03]  /*20d90*/  SEL R8, R8, RZ, !P0 ;  /* 0x000000ff08087207 */ /* 0x000fc60004000000 */
[----:B------:R-:W-:Y:S01]  /*20da0*/  IMAD.X R12, R12, 0x1, R0, P3 ;  /* 0x000000010c0c7824 */ /* 0x000fe200018e0600 */
[----:B------:R-:W-:Y:S01]  /*20db0*/  ISETP.NE.U32.AND P1, PT, R8, RZ, PT ;  /* 0x000000ff0800720c */ /* 0x000fe20003f25070 */
[----:B------:R-:W-:Y:S01]  /*20dc0*/  STL [R1+0x490], R11 ;  /* 0x0004900b01007387 */ /* 0x000fe20000100800 */
[----:B------:R-:W-:Y:S01]  /*20dd0*/  IMAD.MOV.U32 R8, RZ, RZ, R11 ;  /* 0x000000ffff087224 */ /* 0x000fe200078e000b */
[----:B---3--:R-:W-:Y:S01]  /*20de0*/  IADD3 R3, P4, R3, R2, RZ ;  /* 0x0000000203037210 */ /* 0x008fe20007f9e0ff */
[----:B------:R-:W-:-:S03]  /*20df0*/  IMAD.MOV.U32 R9, RZ, RZ, R12 ;  /* 0x000000ffff097224 */ /* 0x000fc600078e000c */
[----:B------:R-:W-:Y:S01]  /*20e00*/  IADD3.X R7, R7, R0, RZ, P4, !PT ;  /* 0x0000000007077210 */ /* 0x000fe200027fe4ff */
        /* <DEDUP_REMOVED lines=16> */
[--C-:B------:R-:W-:Y:S01]  /*20f10*/  IMAD.X R215, R215, 0x1, R0.reuse, P3 ;  /* 0x00000001d7d77824 */ /* 0x100fe200018e0600 */
[----:B------:R-:W-:Y:S01]  /*20f20*/  IADD3 R212, P4, R212, R2, RZ ;  /* 0x00000002d4d47210 */ /* 0x000fe20007f9e0ff */
[----:B------:R-:W-:Y:S04]  /*20f30*/  STL [R1+0x4a0], R214 ;  /* 0x0004a0d601007387 */ /* 0x000fe80000100800 */
[----:B------:R-:W-:Y:S01]  /*20f40*/  IMAD.X R213, R213, 0x1, R0, P4 ;  /* 0x00000001d5d57824 */ /* 0x000fe200020e0600 */
[----:B------:R1:W-:Y:S01]  /*20f50*/  STL [R1+0x49c], R215 ;  /* 0x00049cd701007387 */ /* 0x0003e20000100800 */
[----:B------:R-:W-:Y:S01]  /*20f60*/  MOV R9, R215 ;  /* 0x000000d700097202 */ /* 0x000fe20000000f00 */
[----:B------:R-:W-:Y:S02]  /*20f70*/  IMAD.MOV.U32 R8, RZ, RZ, R214 ;  /* 0x000000ffff087224 */ /* 0x000fe400078e00d6 */
        /* <DEDUP_REMOVED lines=9> */
[----:B------:R-:W2:Y:S04]  /*21010*/  LDL.LU R212, [R1+0x688] ;  /* 0x0006880001d47983 */ /* 0x000ea80000300800 */
[----:B------:R1:W-:Y:S01]  /*21020*/  LDGSTS.E [R6+0x10008], desc[UR60][R8.64], P2 ;  /* 0x1000800008067fae */ /* 0x0003e2000912187c */
[----:B----4-:R-:W-:-:S02]  /*21030*/  IADD3 R11, P3, R11, R2, RZ ;  /* 0x000000020b0b7210 */ /* 0x010fc40007f7e0ff */
[----:B-1----:R-:W-:-:S03]  /*21040*/  SEL R8, RZ, 0x4, !P1 ;  /* 0x00000004ff087807 */ /* 0x002fc60004800000 */
[----:B------:R-:W-:Y:S01]  /*21050*/  IMAD.X R12, R12, 0x1, R0, P3 ;  /* 0x000000010c0c7824 */ /* 0x000fe200018e0600 */
[----:B------:R-:W-:Y:S01]  /*21060*/  SEL R8, R8, RZ, !P0 ;  /* 0x000000ff08087207 */ /* 0x000fe20004000000 */
[----:B------:R-:W-:Y:S01]  /*21070*/  STL [R1+0x4b0], R11 ;  /* 0x0004b00b01007387 */ /* 0x000fe20000100800 */
[----:B---3--:R-:W-:-:S03]  /*21080*/  IADD3 R3, P4, R3, R2, RZ ;  /* 0x0000000203037210 */ /* 0x008fc60007f9e0ff */
[----:B------:R1:W-:Y:S01]  /*21090*/  STL [R1+0x4ac], R12 ;  /* 0x0004ac0c01007387 */ /* 0x0003e20000100800 */
[----:B------:R-:W-:-:S03]  /*210a0*/  IADD3.X R7, R7, R0, RZ, P4, !PT ;  /* 0x0000000007077210 */ /* 0x000fc600027fe4ff */
[----:B------:R-:W-:Y:S01]  /*210b0*/  STL [R1+0x4b8], R3 ;  /* 0x0004b80301007387 */ /* 0x000fe20000100800 */
[----:B------:R-:W-:Y:S01]  /*210c0*/  ISETP.NE.U32.AND P1, PT, R8, RZ, PT ;  /* 0x000000ff0800720c */ /* 0x000fe20003f25070 */
[----:B------:R-:W-:Y:S02]  /*210d0*/  IMAD.MOV.U32 R9, RZ, RZ, R12 ;  /* 0x000000ffff097224 */ /* 0x000fe400078e000c */
[----:B------:R3:W-:Y:S01]  /*210e0*/  STL [R1+0x4b4], R7 ;  /* 0x0004b40701007387 */ /* 0x0007e20000100800 */
[----:B------:R-:W-:-:S03]  /*210f0*/  IMAD.MOV.U32 R8, RZ, RZ, R11 ;  /* 0x000000ffff087224 */ /* 0x000fc600078e000b */
[----:B-1----:R-:W4:Y:S04]  /*21100*/  LDL.LU R12, [R1+0x68c] ;  /* 0x00068c00010c7983 */ /* 0x002f280000300800 */
[----:B------:R-:W4:Y:S04]  /*21110*/  LDL.LU R11, [R1+0x690] ;  /* 0x00069000010b7983 */ /* 0x000f280000300800 */
[----:B------:R1:W-:Y:S02]  /*21120*/  LDGSTS.E [R6+0x14008], desc[UR60][R8.64], P2 ;  /* 0x1400800008067fae */ /* 0x0003e4000912187c */
[----:B-1----:R-:W-:Y:S01]  /*21130*/  MOV R9, R7 ;  /* 0x0000000700097202 */ /* 0x002fe20000000f00 */
[----:B------:R-:W-:Y:S01]  /*21140*/  IMAD.MOV.U32 R8, RZ, RZ, R3 ;  /* 0x000000ffff087224 */ /* 0x000fe200078e0003 */
        /* <DEDUP_REMOVED lines=8> */
[----:B------:R-:W-:Y:S02]  /*211d0*/  IMAD.X R215, R215, 0x1, R0, P3 ;  /* 0x00000001d7d77824 */ /* 0x000fe400018e0600 */
[----:B------:R-:W-:-:S03]  /*211e0*/  IMAD.MOV.U32 R8, RZ, RZ, R214 ;  /* 0x000000ffff087224 */ /* 0x000fc600078e00d6 */
[----:B------:R-:W-:-:S05]  /*211f0*/  MOV R9, R215 ;  /* 0x000000d700097202 */ /* 0x000fca0000000f00 */
        /* <DEDUP_REMOVED lines=10> */
[----:B------:R-:W-:Y:S01]  /*212a0*/  ISETP.NE.U32.AND P1, PT, R8, RZ, PT ;  /* 0x000000ff0800720c */ /* 0x000fe20003f25070 */
[----:B------:R2:W-:Y:S01]  /*212b0*/  STL [R1+0x4bc], R215 ;  /* 0x0004bcd701007387 */ /* 0x0005e20000100800 */
[----:B----4-:R-:W-:-:S05]  /*212c0*/  IADD3 R11, P3, R11, R2, RZ ;  /* 0x000000020b0b7210 */ /* 0x010fca0007f7e0ff */
[----:B------:R-:W-:Y:S02]  /*212d0*/  IMAD.X R12, R12, 0x1, R0, P3 ;  /* 0x000000010c0c7824 */ /* 0x000fe400018e0600 */
[----:B------:R-:W-:Y:S02]  /*212e0*/  IMAD.MOV.U32 R8, RZ, RZ, R11 ;  /* 0x000000ffff087224 */ /* 0x000fe400078e000b */
[----:B------:R-:W-:Y:S01]  /*212f0*/  IMAD.MOV.U32 R9, RZ, RZ, R12 ;  /* 0x000000ffff097224 */ /* 0x000fe200078e000c */
[----:B------:R-:W-:Y:S04]  /*21300*/  STL [R1+0x688], R212 ;  /* 0x000688d401007387 */ /* 0x000fe80000100800 */
[----:B------:R4:W-:Y:S04]  /*21310*/  STL [R1+0x684], R213 ;  /* 0x000684d501007387 */ /* 0x0009e80000100800 */
[----:B-1----:R-:W4:Y:S01]  /*21320*/  LDL.LU R214, [R1+0x6a8] ;  /* 0x0006a80001d67983 */ /* 0x002f220000300800 */
[----:B---3--:R-:W-:-:S03]  /*21330*/  IADD3 R3, P4, R3, R2, RZ ;  /* 0x0000000203037210 */ /* 0x008fc60007f9e0ff */
[----:B------:R1:W-:Y:S01]  /*21340*/  LDGSTS.E [R6+0x1c000], desc[UR60][R8.64], P2 ;  /* 0x1c00000008067fae */ /* 0x0003e2000912187c */
[----:B------:R-:W-:-:S03]  /*21350*/  IADD3.X R7, R7, R0, RZ, P4, !PT ;  /* 0x0000000007077210 */ /* 0x000fc600027fe4ff */
[----:B------:R-:W-:Y:S01]  /*21360*/  STL [R1+0x690], R11 ;  /* 0x0006900b01007387 */ /* 0x000fe20000100800 */
[----:B------:R-:W-:-:S03]  /*21370*/  ISETP.GT.AND P2, PT, R5, 0x66, PT ;  /* 0x000000660500780c */ /* 0x000fc60003f44270 */
[----:B------:R3:W-:Y:S01]  /*21380*/  STL [R1+0x68c], R12 ;  /* 0x00068c0c01007387 */ /* 0x0007e20000100800 */
[----:B-1----:R-:W-:Y:S01]  /*21390*/  IMAD.MOV.U32 R8, RZ, RZ, R3 ;  /* 0x000000ffff087224 */ /* 0x002fe200078e0003 */
[----:B------:R-:W-:Y:S02]  /*213a0*/  MOV R9, R7 ;  /* 0x0000000700097202 */ /* 0x000fe40000000f00 */
[----:B------:R-:W-:Y:S04]  /*213b0*/  STL [R1+0x698], R3 ;  /* 0x0006980301007387 */ /* 0x000fe80000100800 */
[----:B--2---:R-:W2:Y:S04]  /*213c0*/  LDL.LU R215, [R1+0x6a4] ;  /* 0x0006a40001d77983 */ /* 0x004ea80000300800 */
[----:B------:R1:W-:Y:S04]  /*213d0*/  STL [R1+0x694], R7 ;  /* 0x0006940701007387 */ /* 0x0003e80000100800 */
[----:B----4-:R-:W4:Y:S04]  /*213e0*/  LDL.LU R213, [R1+0x6ac] ;  /* 0x0006ac0001d57983 */ /* 0x010f280000300800 */
[----:B------:R1:W-:Y:S04]  /*213f0*/  LDGSTS.E [R6+0x18004], desc[UR60][R8.64], P1 ;  /* 0x1800400008067fae */ /* 0x0003e8000892187c */
[----:B------:R-:W4:Y:S04]  /*21400*/  LDL.LU R212, [R1+0x6b0] ;  /* 0x0006b00001d47983 */ /* 0x000f280000300800 */
[----:B---3--:R-:W3:Y:S01]  /*21410*/  LDL.LU R12, [R1+0x6b4] ;  /* 0x0006b400010c7983 */ /* 0x008ee20000300800 */
[----:B-1----:R-:W-:-:S03]  /*21420*/  SEL R8, RZ, 0x4, !P2 ;  /* 0x00000004ff087807 */ /* 0x002fc60005000000 */
[----:B------:R-:W3:Y:S01]  /*21430*/  LDL.LU R11, [R1+0x6b8] ;  /* 0x0006b800010b7983 */ /* 0x000ee20000300800 */
[----:B------:R-:W-:-:S03]  /*21440*/  SEL R8, R8, RZ, !P0 ;  /* 0x000000ff08087207 */ /* 0x000fc60004000000 */
[----:B------:R-:W3:Y:S04]  /*21450*/  LDL.LU R7, [R1+0x6bc] ;  /* 0x0006bc0001077983 */ /* 0x000ee80000300800 */
[----:B------:R-:W3:Y:S04]  /*21460*/  LDL.LU R3, [R1+0x6c0] ;  /* 0x0006c00001037983 */ /* 0x000ee80000300800 */
[----:B------:R-:W4:Y:S01]  /*21470*/  LDL.LU R9, [R1+0x6a0] ;  /* 0x0006a00001097983 */ /* 0x000f220000300800 */
[----:B------:R-:W-:-:S03]  /*21480*/  ISETP.NE.U32.AND P2, PT, R8, RZ, PT ;  /* 0x000000ff0800720c */ /* 0x000fc60003f45070 */
[----:B------:R-:W3:Y:S01]  /*21490*/  LDL.LU R8, [R1+0x69c] ;  /* 0x00069c0001087983 */ /* 0x000ee20000300800 */
[----:B------:R-:W-:-:S05]  /*214a0*/  IADD3 R214, P4, R214, R2, RZ ;  /* 0x00000002d6d67210 */ /* 0x000fca0007f9e0ff */
[----:B--2---:R-:W-:Y:S01]  /*214b0*/  IMAD.X R215, R215, 0x1, R0, P4 ;  /* 0x00000001d7d77824 */ /* 0x004fe200020e0600 */
[----:B----4-:R-:W-:-:S05]  /*214c0*/  IADD3 R9, P3, R9, R2, RZ ;  /* 0x0000000209097210 */ /* 0x010fca0007f7e0ff */
[----:B---3--:R-:W-:Y:S01]  /*214d0*/  IMAD.X R8, R8, 0x1, R0, P3 ;  /* 0x0000000108087824 */ /* 0x008fe200018e0600 */
[----:B------:R1:W-:Y:S04]  /*214e0*/  STL [R1+0x6a0], R9 ;  /* 0x0006a00901007387 */ /* 0x0003e80000100800 */
[----:B------:R2:W-:Y:S01]  /*214f0*/  STL [R1+0x69c], R8 ;  /* 0x00069c0801007387 */ /* 0x0005e20000100800 */
[----:B-1----:R-:W-:-:S04]  /*21500*/  LOP3.LUT R9, R9, R8, RZ, 0x3c, !PT ;  /* 0x0000000809097212 */ /* 0x002fc800078e3cff */
[----:B--2---:R-:W-:-:S04]  /*21510*/  LOP3.LUT R8, R9, R8, RZ, 0x3c, !PT ;  /* 0x0000000809087212 */ /* 0x004fc800078e3cff */
[----:B------:R-:W-:-:S05]  /*21520*/  LOP3.LUT R9, R9, R8, RZ, 0x3c, !PT ;  /* 0x0000000809097212 */ /* 0x000fca00078e3cff */
        /* <DEDUP_REMOVED lines=8> */
[----:B------:R-:W-:Y:S01]  /*215b0*/  SEL R8, R8, RZ, !P0 ;  /* 0x000000ff08087207 */ /* 0x000fe20004000000 */
[----:B------:R-:W-:-:S03]  /*215c0*/  IMAD.MOV.U32 R9, RZ, RZ, R213 ;  /* 0x000000ffff097224 */ /* 0x000fc600078e00d5 */
[----:B------:R-:W-:Y:S01]  /*215d0*/  ISETP.NE.U32.AND P1, PT, R8, RZ, PT ;  /* 0x000000ff0800720c */ /* 0x000fe20003f25070 */
[----:B------:R-:W-:Y:S01]  /*215e0*/  IMAD.MOV.U32 R8, RZ, RZ, R212 ;  /* 0x000000ffff087224 */ /* 0x000fe200078e00d4 */
[----:B------:R-:W-:-:S04]  /*215f0*/  IADD3 R3, P3, R3, R2, RZ ;  /* 0x0000000203037210 */ /* 0x000fc80007f7e0ff */
[----:B------:R1:W-:Y:S01]  /*21600*/  LDGSTS.E [R6+0x1c008], desc[UR60][R8.64], P2 ;  /* 0x1c00800008067fae */ /* 0x0003e2000912187c */
[----:B------:R-:W-:Y:S01]  /*21610*/  IADD3 R11, P2, R11, R2, RZ ;  /* 0x000000020b0b7210 */ /* 0x000fe20007f5e0ff */
[----:B------:R-:W-:Y:S02]  /*21620*/  IMAD.X R7, R7, 0x1, R0, P3 ;  /* 0x0000000107077824 */ /* 0x000fe400018e0600 */
[----:B------:R2:W-:Y:S01]  /*21630*/  STL [R1+0x6a8], R214 ;  /* 0x0006a8d601007387 */ /* 0x0005e20000100800 */
[----:B------:R-:W-:-:S03]  /*21640*/  IADD3.X R12, R12, R0, RZ, P2, !PT ;  /* 0x000000000c0c7210 */ /* 0x000fc600017fe4ff */
[----:B------:R-:W-:Y:S04]  /*21650*/  STL [R1+0x6a4], R215 ;  /* 0x0006a4d701007387 */ /* 0x000fe80000100800 */
[----:B------:R-:W-:Y:S04]  /*21660*/  STL [R1+0x6b0], R212 ;  /* 0x0006b0d401007387 */ /* 0x000fe80000100800 */
[----:B------:R3:W-:Y:S04]  /*21670*/  STL [R1+0x6ac], R213 ;  /* 0x0006acd501007387 */ /* 0x0007e80000100800 */
[----:B------:R4:W-:Y:S04]  /*21680*/  STL [R1+0x6b8], R11 ;  /* 0x0006b80b01007387 */ /* 0x0009e80000100800 */
[----:B------:R4:W-:Y:S04]  /*21690*/  STL [R1+0x6b4], R12 ;  /* 0x0006b40c01007387 */ /* 0x0009e80000100800 */
[----:B------:R-:W-:Y:S01]  /*216a0*/  STL [R1+0x6c0], R3 ;  /* 0x0006c00301007387 */ /* 0x000fe20000100800 */
[----:B-1----:R-:W-:-:S03]  /*216b0*/  IMAD.MOV.U32 R8, RZ, RZ, R11 ;  /* 0x000000ffff087224 */ /* 0x002fc600078e000b */
[----:B------:R1:W-:Y:S04]  /*216c0*/  STL [R1+0x6bc], R7 ;  /* 0x0006bc0701007387 */ /* 0x0003e80000100800 */
[----:B--2---:R-:W2:Y:S04]  /*216d0*/  LDL.LU R214, [R1+0x100] ;  /* 0x0001000001d67983 */ /* 0x004ea80000300800 */
[----:B---3--:R-:W3:Y:S04]  /*216e0*/  LDL.LU R213, [R1+0x2c4] ;  /* 0x0002c40001d57983 */ /* 0x008ee80000300800 */
[----:B----4-:R-:W4:Y:S01]  /*216f0*/  LDL.LU R11, [R1+0x2c8] ;  /* 0x0002c800010b7983 */ /* 0x010f220000300800 */
[----:B------:R-:W-:-:S03]  /*21700*/  IMAD.MOV.U32 R9, RZ, RZ, R12 ;  /* 0x000000ffff097224 */ /* 0x000fc600078e000c */
[----:B------:R-:W3:Y:S04]  /*21710*/  LDL.LU R212, [R1+0x2cc] ;  /* 0x0002cc0001d47983 */ /* 0x000ee80000300800 */
[----:B------:R1:W-:Y:S04]  /*21720*/  LDGSTS.E [R6+0x1800c], desc[UR60][R8.64], P1 ;  /* 0x1800c00008067fae */ /* 0x0003e8000892187c */
[----:B------:R-:W3:Y:S01]  /*21730*/  LDL.LU R12, [R1+0x2d0] ;  /* 0x0002d000010c7983 */ /* 0x000ee20000300800 */
[----:B-1----:R-:W-:Y:S01]  /*21740*/  IMAD.MOV.U32 R9, RZ, RZ, R7 ;  /* 0x000000ffff097224 */ /* 0x002fe200078e0007 */
[----:B------:R-:W-:-:S02]  /*21750*/  MOV R8, R3 ;  /* 0x0000000300087202 */ /* 0x000fc40000000f00 */
[----:B------:R-:W3:Y:S04]  /*21760*/  LDL.LU R7, [R1+0x2d4] ;  /* 0x0002d40001077983 */ /* 0x000ee80000300800 */
[----:B------:R-:W3:Y:S04]  /*21770*/  LDL.LU R3, [R1+0x2d8] ;  /* 0x0002d80001037983 */ /* 0x000ee80000300800 */
[----:B------:R1:W-:Y:S01]  /*21780*/  LDGSTS.E [R6+0x1c00c], desc[UR60][R8.64], P1 ;  /* 0x1c00c00008067fae */ /* 0x0003e2000892187c */
[----:B------:R-:W-:-:S04]  /*21790*/  ISETP.GT.AND P1, PT, R5, 0x8, PT ;  /* 0x000000080500780c */ /* 0x000fc80003f24270 */
[----:B-1----:R-:W-:-:S04]  /*217a0*/  SEL R6, RZ, 0x4, !P1 ;  /* 0x00000004ff067807 */ /* 0x002fc80004800000 */
[----:B------:R-:W-:Y:S02]  /*217b0*/  SEL R6, R6, RZ, !P0 ;  /* 0x000000ff06067207 */ /* 0x000fe40004000000 */
[----:B------:R-:W-:Y:S02]  /*217c0*/  IADD3 R239, P1, R239, R2, RZ ;  /* 0x00000002efef7210 */ /* 0x000fe40007f3e0ff */
[----:B------:R-:W-:Y:S02]  /*217d0*/  ISETP.NE.U32.AND P2, PT, R6, RZ, PT ;  /* 0x000000ff0600720c */ /* 0x000fe40003f45070 */
[----:B------:R-:W-:Y:S01]  /*217e0*/  LOP3.LUT R6, R10, 0x20, RZ, 0x3c, !PT ;  /* 0x000000200a067812 */ /* 0x000fe200078e3cff */
[----:B------:R-:W-:Y:S01]  /*217f0*/  IMAD.X R238, R238, 0x1, R0, P1 ;  /* 0x00000001eeee7824 */ /* 0x000fe200008e0600 */
[----:B------:R-:W-:-:S03]  /*21800*/  MOV R8, R239 ;  /* 0x000000ef00087202 */ /* 0x000fc60000000f00 */
[----:B------:R-:W-:Y:S02]  /*21810*/  VIADD R6, R6, UR5 ;  /* 0x0000000506067c36 */ /* 0x000fe40008000000 */
[----:B------:R-:W-:Y:S01]  /*21820*/  IMAD.MOV.U32 R9, RZ, RZ, R238 ;  /* 0x000000ffff097224 */ /* 0x000fe200078e00ee */
[----:B------:R-:W-:Y:S02]  /*21830*/  ISETP.GT.AND P1, PT, R5, 0x9, PT ;  /* 0x000000090500780c */ /* 0x000fe40003f24270 */
[-C--:B------:R-:W-:Y:S02]  /*21840*/  IADD3 R241, P3, R241, R2.reuse, RZ ;  /* 0x00000002f1f17210 */ /* 0x080fe40007f7e0ff */
[----:B------:R1:W-:Y:S01]  /*21850*/  LDGSTS.E [R6], desc[UR60][R8.64], P2 ;  /* 0x0000000008067fae */ /* 0x0003e2000912187c */
[----:B------:R-:W-:Y:S02]  /*21860*/  IADD3 R243, P4, R243, R2, RZ ;  /* 0x00000002f3f37210 */ /* 0x000fe40007f9e0ff */
[----:B------:R-:W-:Y:S01]  /*21870*/  IMAD.X R240, R240, 0x1, R0, P3 ;  /* 0x00000001f0f07824 */ /* 0x000fe200018e0600 */
[----:B-1----:R-:W-:-:S04]  /*21880*/  SEL R8, RZ, 0x4, !P1 ;  /* 0x00000004ff087807 */ /* 0x002fc80004800000 */
[----:B------:R-:W-:Y:S01]  /*21890*/  SEL R8, R8, RZ, !P0 ;  /* 0x000000ff08087207 */ /* 0x000fe20004000000 */
[----:B------:R-:W-:-:S03]  /*218a0*/  IMAD.MOV.U32 R9, RZ, RZ, R240 ;  /* 0x000000ffff097224 */ /* 0x000fc600078e00f0 */
[----:B------:R-:W-:Y:S02]  /*218b0*/  ISETP.NE.U32.AND P1, PT, R8, RZ, PT ;  /* 0x000000ff0800720c */ /* 0x000fe40003f25070 */
[----:B------:R-:W-:Y:S01]  /*218c0*/  MOV R8, R241 ;  /* 0x000000f100087202 */ /* 0x000fe20000000f00 */
[----:B------:R-:W-:-:S04]  /*218d0*/  IMAD.X R242, R242, 0x1, R0, P4 ;  /* 0x00000001f2f27824 */ /* 0x000fc800020e0600 */
[----:B------:R1:W-:Y:S01]  /*218e0*/  LDGSTS.E [R6+0x4000], desc[UR60][R8.64], P2 ;  /* 0x0400000008067fae */ /* 0x0003e2000912187c */
[----:B------:R-:W-:Y:S02]  /*218f0*/  ISETP.GT.AND P2, PT, R5, 0xa, PT ;  /* 0x0000000a0500780c */ /* 0x000fe40003f44270 */
[----:B------:R-:W-:Y:S01]  /*21900*/  IADD3 R245, P3, R245, R2, RZ ;  /* 0x00000002f5f57210 */ /* 0x000fe20007f7e0ff */
[----:B-1----:R-:W-:Y:S02]  /*21910*/  IMAD.MOV.U32 R8, RZ, RZ, R243 ;  /* 0x000000ffff087224 */ /* 0x002fe400078e00f3 */
[----:B------:R-:W-:-:S05]  /*21920*/  IMAD.MOV.U32 R9, RZ, RZ, R242 ;  /* 0x000000ffff097224 */ /* 0x000fca00078e00f2 */
[----:B------:R1:W-:Y:S01]  /*21930*/  LDGSTS.E [R6+0x4], desc[UR60][R8.64], P1 ;  /* 0x0000400008067fae */ /* 0x0003e2000892187c */
[----:B------:R-:W-:Y:S02]  /*21940*/  IADD3.X R244, R244, R0, RZ, P3, !PT ;  /* 0x00000000f4f47210 */ /* 0x000fe40001ffe4ff */
[----:B------:R-:W-:Y:S02]  /*21950*/  IADD3 R247, P4, R247, R2, RZ ;  /* 0x00000002f7f77210 */ /* 0x000fe40007f9e0ff */
[----:B-1----:R-:W-:-:S04]  /*21960*/  SEL R8, RZ, 0x4, !P2 ;  /* 0x00000004ff087807 */ /* 0x002fc80005000000 */
[----:B------:R-:W-:Y:S01]  /*21970*/  SEL R8, R8, RZ, !P0 ;  /* 0x000000ff08087207 */ /* 0x000fe20004000000 */
[----:B------:R-:W-:-:S03]  /*21980*/  IMAD.MOV.U32 R9, RZ, RZ, R244 ;  /* 0x000000ffff097224 */ /* 0x000fc600078e00f4 */
[----:B------:R-:W-:Y:S01]  /*21990*/  ISETP.NE.U32.AND P2, PT, R8, RZ, PT ;  /* 0x000000ff0800720c */ /* 0x000fe20003f45070 */
[----:B------:R-:W-:Y:S02]  /*219a0*/  IMAD.MOV.U32 R8, RZ, RZ, R245 ;  /* 0x000000ffff087224 */ /* 0x000fe400078e00f5 */
[----:B------:R-:W-:-:S03]  /*219b0*/  IMAD.X R246, R246, 0x1, R0, P4 ;  /* 0x00000001f6f67824 */ /* 0x000fc600020e0600 */
[----:B------:R1:W-:Y:S01]  /*219c0*/  LDGSTS.E [R6+0x4004], desc[UR60][R8.64], P1 ;  /* 0x0400400008067fae */ /* 0x0003e2000892187c */
[----:B------:R-:W-:Y:S02]  /*219d0*/  ISETP.GT.AND P1, PT, R5, 0xb, PT ;  /* 0x0000000b0500780c */ /* 0x000fe40003f24270 */
[----:B------:R-:W-:Y:S02]  /*219e0*/  IADD3 R249, P3, R249, R2, RZ ;  /* 0x00000002f9f97210 */ /* 0x000fe40007f7e0ff */
[----:B-1----:R-:W-:Y:S01]  /*219f0*/  MOV R8, R247 ;  /* 0x000000f700087202 */ /* 0x002fe20000000f00 */
[----:B------:R-:W-:-:S05]  /*21a00*/  IMAD.MOV.U32 R9, RZ, RZ, R246 ;  /* 0x000000ffff097224 */ /* 0x000fca00078e00f6 */
[----:B------:R1:W-:Y:S01]  /*21a10*/  LDGSTS.E [R6+0x8], desc[UR60][R8.64], P2 ;  /* 0x0000800008067fae */ /* 0x0003e2000912187c */
[----:B------:R-:W-:Y:S01]  /*21a20*/  IMAD.X R248, R248, 0x1, R0, P3 ;  /* 0x00000001f8f87824 */ /* 0x000fe200018e0600 */
[----:B------:R-:W-:Y:S02]  /*21a30*/  IADD3 R251, P4, R251, R2, RZ ;  /* 0x00000002fbfb7210 */ /* 0x000fe40007f9e0ff */
[----:B-1----:R-:W-:-:S04]  /*21a40*/  SEL R8, RZ, 0x4, !P1 ;  /* 0x00000004ff087807 */ /* 0x002fc80004800000 */
[----:B------:R-:W-:Y:S01]  /*21a50*/  SEL R8, R8, RZ, !P0 ;  /* 0x000000ff08087207 */ /* 0x000fe20004000000 */
[----:B------:R-:W-:-:S03]  /*21a60*/  IMAD.MOV.U32 R9, RZ, RZ, R248 ;  /* 0x000000ffff097224 */ /* 0x000fc600078e00f8 */
[----:B------:R-:W-:Y:S02]  /*21a70*/  ISETP.NE.U32.AND P1, PT, R8, RZ, PT ;  /* 0x000000ff0800720c */ /* 0x000fe40003f25070 */
[----:B------:R-:W-:Y:S01]  /*21a80*/  MOV R8, R249 ;  /* 0x000000f900087202 */ /* 0x000fe20000000f00 */
[----:B------:R-:W-:-:S04]  /*21a90*/  IMAD.X R250, R250, 0x1, R0, P4 ;  /* 0x00000001fafa7824 */ /* 0x000fc800020e0600 */
[----:B------:R1:W-:Y:S01]  /*21aa0*/  LDGSTS.E [R6+0x4008], desc[UR60][R8.64], P2 ;  /* 0x0400800008067fae */ /* 0x0003e2000912187c */
[----:B------:R-:W-:Y:S01]  /*21ab0*/  ISETP.GT.AND P2, PT, R5, 0x28, PT ;  /* 0x000000280500780c */ /* 0x000fe20003f44270 */
[----:B-1----:R-:W-:Y:S02]  /*21ac0*/  IMAD.MOV.U32 R8, RZ, RZ, R251 ;  /* 0x000000ffff087224 */ /* 0x002fe400078e00fb */
[----:B------:R-:W-:-:S05]  /*21ad0*/  IMAD.MOV.U32 R9, RZ, RZ, R250 ;  /* 0x000000ffff097224 */ /* 0x000fca00078e00fa */
[----:B------:R1:W-:Y:S02]  /*21ae0*/  LDGSTS.E [R6+0xc], desc[UR60][R8.64], P1 ;  /* 0x0000c00008067fae */ /* 0x0003e4000892187c */
[----:B-1----:R-:W-:-:S04]  /*21af0*/  SEL R8, RZ, 0x4, !P2 ;  /* 0x00000004ff087807 */ /* 0x002fc80005000000 */
[----:B------:R-:W-:-:S04]  /*21b00*/  SEL R8, R8, RZ, !P0 ;  /* 0x000000ff08087207 */ /* 0x000fc80004000000 */
[----:B------:R-:W-:Y:S02]  /*21b10*/  ISETP.NE.U32.AND P2, PT, R8, RZ, PT ;  /* 0x000000ff0800720c */ /* 0x000fe40003f45070 */
[----:B--2---:R-:W-:-:S04]  /*21b20*/  IADD3 R214, P3, R214, R2, RZ ;  /* 0x00000002d6d67210 */ /* 0x004fc80007f7e0ff */
[----:B------:R-:W-:Y:S02]  /*21b30*/  IADD3.X R252, R252, R0, RZ, P3, !PT ;  /* 0x00000000fcfc7210 */ /* 0x000fe40001ffe4ff */
[----:B----4-:R-:W-:Y:S01]  /*21b40*/  IADD3 R11, P4, R11, R2, RZ ;  /* 0x000000020b0b7210 */ /* 0x010fe20007f9e0ff */
[----:B------:R-:W-:Y:S02]  /*21b50*/  IMAD.MOV.U32 R8, RZ, RZ, R214 ;  /* 0x000000ffff087224 */ /* 0x000fe400078e00d6 */
[----:B------:R-:W-:Y:S02]  /*21b60*/  IMAD.MOV.U32 R9, RZ, RZ, R252 ;  /* 0x000000ffff097224 */ /* 0x000fe400078e00fc */
[----:B---3--:R-:W-:Y:S01]  /*21b70*/  IMAD.X R213, R213, 0x1, R0, P4 ;  /* 0x00000001d5d57824 */ /* 0x008fe200020e0600 */
[----:B------:R1:W-:Y:S04]  /*21b80*/  STL [R1+0x100], R214 ;  /* 0x000100d601007387 */ /* 0x0003e80000100800 */
[----:B------:R-:W-:Y:S04]  /*21b90*/  STL [R1+0x2c8], R11 ;  /* 0x0002c80b01007387 */ /* 0x000fe80000100800 */
[----:B------:R2:W-:Y:S04]  /*21ba0*/  STL [R1+0x2c4], R213 ;  /* 0x0002c4d501007387 */ /* 0x0005e80000100800 */
[----:B------:R3:W-:Y:S04]  /*21bb0*/  LDGSTS.E [R6+0x400c], desc[UR60][R8.64], P1 ;  /* 0x0400c00008067fae */ /* 0x0007e8000892187c */
[----:B------:R-:W4:Y:S01]  /*21bc0*/  LDL.LU R215, [R1+0x2dc] ;  /* 0x0002dc0001d77983 */ /* 0x000f220000300800 */
[----:B------:R-:W-:-:S03]  /*21bd0*/  ISETP.GT.AND P1, PT, R5, 0x29, PT ;  /* 0x000000290500780c */ /* 0x000fc60003f24270 */
[----:B-1----:R-:W4:Y:S01]  /*21be0*/  LDL.LU R214, [R1+0x2e0] ;  /* 0x0002e00001d67983 */ /* 0x002f220000300800 */
[----:B---3--:R-:W-:Y:S01]  /*21bf0*/  IMAD.MOV.U32 R9, RZ, RZ, R213 ;  /* 0x000000ffff097224 */ /* 0x008fe200078e00d5 */
[----:B------:R-:W-:Y:S02]  /*21c00*/  MOV R8, R11 ;  /* 0x0000000b00087202 */ /* 0x000fe40000000f00 */
[----:B--2---:R-:W2:Y:S04]  /*21c10*/  LDL.LU R213, [R1+0x2e4] ;  /* 0x0002e40001d57983 */ /* 0x004ea80000300800 */
[----:B------:R-:W3:Y:S01]  /*21c20*/  LDL.LU R11, [R1+0x2e8] ;  /* 0x0002e800010b7983 */ /* 0x000ee20000300800 */
[----:B------:R-:W-:-:S03]  /*21c30*/  IADD3 R12, P3, R12, R2, RZ ;  /* 0x000000020c0c7210 */ /* 0x000fc60007f7e0ff */
[----:B------:R1:W-:Y:S01]  /*21c40*/  LDGSTS.E [R6+0x8000], desc[UR60][R8.64], P2 ;  /* 0x0800000008067fae */ /* 0x0003e2000912187c */
[----:B------:R-:W-:Y:S01]  /*21c50*/  IADD3 R3, P4, R3, R2, RZ ;  /* 0x0000000203037210 */ /* 0x000fe20007f9e0ff */
[----:B------:R-:W-:Y:S01]  /*21c60*/  IMAD.X R212, R212, 0x1, R0, P3 ;  /* 0x00000001d4d47824 */ /* 0x000fe200018e0600 */
[----:B-1----:R-:W-:-:S04]  /*21c70*/  SEL R8, RZ, 0x4, !P1 ;  /* 0x00000004ff087807 */ /* 0x002fc80004800000 */
[----:B------:R-:W-:Y:S01]  /*21c80*/  SEL R8, R8, RZ, !P0 ;  /* 0x000000ff08087207 */ /* 0x000fe20004000000 */
[----:B------:R-:W-:Y:S01]  /*21c90*/  IMAD.X R7, R7, 0x1, R0, P4 ;  /* 0x0000000107077824 */ /* 0x000fe200020e0600 */
[----:B------:R-:W-:Y:S01]  /*21ca0*/  STL [R1+0x2d0], R12 ;  /* 0x0002d00c01007387 */ /* 0x000fe20000100800 */
[----:B------:R-:W-:Y:S01]  /*21cb0*/  IMAD.MOV.U32 R9, RZ, RZ, R212 ;  /* 0x000000ffff097224 */ /* 0x000fe200078e00d4 */
[----:B------:R-:W-:Y:S02]  /*21cc0*/  ISETP.NE.U32.AND P1, PT, R8, RZ, PT ;  /* 0x000000ff0800720c */ /* 0x000fe40003f25070 */
[----:B------:R-:W-:Y:S01]  /*21cd0*/  MOV R8, R12 ;  /* 0x0000000c00087202 */ /* 0x000fe20000000f00 */
[----:B------:R1:W-:Y:S04]  /*21ce0*/  STL [R1+0x2cc], R212 ;  /* 0x0002ccd401007387 */ /* 0x0003e80000100800 */
[----:B------:R-:W-:Y:S04]  /*21cf0*/  STL [R1+0x2d8], R3 ;  /* 0x0002d80301007387 */ /* 0x000fe80000100800 */
[----:B------:R1:W-:Y:S04]  /*21d00*/  STL [R1+0x2d4], R7 ;  /* 0x0002d40701007387 */ /* 0x0003e80000100800 */
[----:B------:R1:W-:Y:S04]  /*21d10*/  LDGSTS.E [R6+0xc000], desc[UR60][R8.64], P2 ;  /* 0x0c00000008067fae */ /* 0x0003e8000912187c */
[----:B-1----:R-:W2:Y:S04]  /*21d20*/  LDL.LU R212, [R1+0x2ec] ;  /* 0x0002ec0001d47983 */ /* 0x002ea80000300800 */
[----:B------:R-:W2:Y:S01]  /*21d30*/  LDL.LU R12, [R1+0x2f0] ;  /* 0x0002f000010c7983 */ /* 0x000ea20000300800 */
[----:B------:R-:W-:-:S02]  /*21d40*/  IMAD.MOV.U32 R9, RZ, RZ, R7 ;  /* 0x000000ffff097224 */ /* 0x000fc400078e0007 */
[----:B------:R-:W-:Y:S01]  /*21d50*/  IMAD.MOV.U32 R8, RZ, RZ, R3 ;  /* 0x000000ffff087224 */ /* 0x000fe200078e0003 */
[----:B------:R-:W2:Y:S04]  /*21d60*/  LDL.LU R7, [R1+0x2f4] ;  /* 0x0002f40001077983 */ /* 0x000ea80000300800 */
[----:B------:R-:W2:Y:S01]  /*21d70*/  LDL.LU R3, [R1+0x2f8] ;  /* 0x0002f80001037983 */ /* 0x000ea20000300800 */
[----:B------:R-:W-:-:S03]  /*21d80*/  ISETP.GT.AND P2, PT, R5, 0x2a, PT ;  /* 0x0000002a0500780c */ /* 0x000fc60003f44270 */
[----:B------:R1:W-:Y:S02]  /*21d90*/  LDGSTS.E [R6+0x8004], desc[UR60][R8.64], P1 ;  /* 0x0800400008067fae */ /* 0x0003e4000892187c */
[----:B-1----:R-:W-:-:S04]  /*21da0*/  SEL R8, RZ, 0x4, !P2 ;  /* 0x00000004ff087807 */ /* 0x002fc80005000000 */
[----:B------:R-:W-:-:S04]  /*21db0*/  SEL R8, R8, RZ, !P0 ;  /* 0x000000ff08087207 */ /* 0x000fc80004000000 */
[----:B------:R-:W-:Y:S02]  /*21dc0*/  ISETP.NE.U32.AND P2, PT, R8, RZ, PT ;  /* 0x000000ff0800720c */ /* 0x000fe40003f45070 */
[----:B----4-:R-:W-:-:S04]  /*21dd0*/  IADD3 R214, P3, R214, R2, RZ ;  /* 0x00000002d6d67210 */ /* 0x010fc80007f7e0ff */
[----:B------:R-:W-:Y:S02]  /*21de0*/  IADD3.X R215, R215, R0, RZ, P3, !PT ;  /* 0x00000000d7d77210 */ /* 0x000fe40001ffe4ff */
[----:B---3--:R-:W-:Y:S01]  /*21df0*/  IADD3 R11, P4, R11, R2, RZ ;  /* 0x000000020b0b7210 */ /* 0x008fe20007f9e0ff */
[----:B------:R-:W-:Y:S01]  /*21e00*/  STL [R1+0x2e0], R214 ;  /* 0x0002e0d601007387 */ /* 0x000fe20000100800 */
[----:B------:R-:W-:-:S03]  /*21e10*/  IMAD.MOV.U32 R8, RZ, RZ, R214 ;  /* 0x000000ffff087224 */ /* 0x000fc600078e00d6 */
[----:B--2---:R-:W-:Y:S01]  /*21e20*/  IMAD.X R213, R213, 0x1, R0, P4 ;  /* 0x00000001d5d57824 */ /* 0x004fe200020e0600 */
[----:B------:R1:W-:Y:S01]  /*21e30*/  STL [R1+0x2dc], R215 ;  /* 0x0002dcd701007387 */ /* 0x0003e20000100800 */
[----:B------:R-:W-:-:S03]  /*21e40*/  IMAD.MOV.U32 R9, RZ, RZ, R215 ;  /* 0x000000ffff097224 */ /* 0x000fc600078e00d7 */
[----:B------:R-:W-:Y:S04]  /*21e50*/  STL [R1+0x2e8], R11 ;  /* 0x0002e80b01007387 */ /* 0x000fe80000100800 */
[----:B------:R2:W-:Y:S04]  /*21e60*/  STL [R1+0x2e4], R213 ;  /* 0x0002e4d501007387 */ /* 0x0005e80000100800 */
[----:B-1----:R-:W3:Y:S04]  /*21e70*/  LDL.LU R215, [R1+0x2fc] ;  /* 0x0002fc0001d77983 */ /* 0x002ee80000300800 */
[----:B------:R1:W-:Y:S04]  /*21e80*/  LDGSTS.E [R6+0xc004], desc[UR60][R8.64], P1 ;  /* 0x0c00400008067fae */ /* 0x0003e8000892187c */
[----:B------:R-:W4:Y:S01]  /*21e90*/  LDL.LU R214, [R1+0x300] ;  /* 0x0003000001d67983 */ /* 0x000f220000300800 */
[----:B------:R-:W-:Y:S01]  /*21ea0*/  ISETP.GT.AND P1, PT, R5, 0x2b, PT ;  /* 0x0000002b0500780c */ /* 0x000fe20003f24270 */
[----:B-1----:R-:W-:Y:S01]  /*21eb0*/  IMAD.MOV.U32 R9, RZ, RZ, R213 ;  /* 0x000000ffff097224 */ /* 0x002fe200078e00d5 */
[----:B------:R-:W-:Y:S01]  /*21ec0*/  MOV R8, R11 ;  /* 0x0000000b00087202 */ /* 0x000fe20000000f00 */
[----:B--2---:R-:W2:Y:S04]  /*21ed0*/  LDL.LU R213, [R1+0x4c4] ;  /* 0x0004c40001d57983 */ /* 0x004ea80000300800 */
[----:B------:R-:W2:Y:S04]  /*21ee0*/  LDL.LU R11, [R1+0x4c8] ;  /* 0x0004c800010b7983 */ /* 0x000ea80000300800 */
[----:B------:R1:W-:Y:S01]  /*21ef0*/  LDGSTS.E [R6+0x8008], desc[UR60][R8.64], P2 ;  /* 0x0800800008067fae */ /* 0x0003e2000912187c */
[----:B------:R-:W-:-:S02]  /*21f00*/  IADD3 R12, P3, R12, R2, RZ ;  /* 0x000000020c0c7210 */ /* 0x000fc40007f7e0ff */
[----:B-1----:R-:W-:Y:S02]  /*21f10*/  SEL R8, RZ, 0x4, !P1 ;  /* 0x00000004ff087807 */ /* 0x002fe40004800000 */
[----:B------:R-:W-:Y:S01]  /*21f20*/  IADD3 R3, P4, R3, R2, RZ ;  /* 0x0000000203037210 */ /* 0x000fe20007f9e0ff */
[--C-:B------:R-:W-:Y:S01]  /*21f30*/  IMAD.X R212, R212, 0x1, R0.reuse, P3 ;  /* 0x00000001d4d47824 */ /* 0x100fe200018e0600 */
[----:B------:R-:W-:Y:S01]  /*21f40*/  SEL R8, R8, RZ, !P0 ;  /* 0x000000ff08087207 */ /* 0x000fe20004000000 */
[----:B------:R-:W-:Y:S02]  /*21f50*/  STL [R1+0x2f0], R12 ;  /* 0x0002f00c01007387 */ /* 0x000fe40000100800 */
[----:B------:R-:W-:Y:S01]  /*21f60*/  IMAD.X R7, R7, 0x1, R0, P4 ;  /* 0x0000000107077824 */ /* 0x000fe200020e0600 */
[----:B------:R-:W-:Y:S01]  /*21f70*/  ISETP.NE.U32.AND P1, PT, R8, RZ, PT ;  /* 0x000000ff0800720c */ /* 0x000fe20003f25070 */
[----:B------:R-:W-:Y:S01]  /*21f80*/  IMAD.MOV.U32 R9, RZ, RZ, R212 ;  /* 0x000000ffff097224 */ /* 0x000fe200078e00d4 */
[----:B------:R-:W-:Y:S01]  /*21f90*/  MOV R8, R12 ;  /* 0x0000000c00087202 */ /* 0x000fe20000000f00 */
[----:B------:R1:W-:Y:S04]  /*21fa0*/  STL [R1+0x2ec], R212 ;  /* 0x0002ecd401007387 */ /* 0x0003e80000100800 */
[----:B------:R-:W-:Y:S04]  /*21fb0*/  STL [R1+0x2f8], R3 ;  /* 0x0002f80301007387 */ /* 0x000fe80000100800 */
[----:B------:R1:W-:Y:S04]  /*21fc0*/  STL [R1+0x2f4], R7 ;  /* 0x0002f40701007387 */ /* 0x0003e80000100800 */
[----:B-1----:R-:W2:Y:S04]  /*21fd0*/  LDL.LU R212, [R1+0x4cc] ;  /* 0x0004cc0001d47983 */ /* 0x002ea80000300800 */
[----:B------:R1:W-:Y:S04]  /*21fe0*/  LDGSTS.E [R6+0xc008], desc[UR60][R8.64], P2 ;  /* 0x0c00800008067fae */ /* 0x0003e8000912187c */
[----:B------:R-:W2:Y:S01]  /*21ff0*/  LDL.LU R12, [R1+0x4d0] ;  /* 0x0004d000010c7983 */ /* 0x000ea20000300800 */
[----:B-1----:R-:W-:-:S02]  /*22000*/  IMAD.MOV.U32 R9, RZ, RZ, R7 ;  /* 0x000000ffff097224 */ /* 0x002fc400078e0007 */
        /* <DEDUP_REMOVED lines=9> */
[----:B---3--:R-:W-:Y:S01]  /*220a0*/  IADD3.X R215, R215, R0, RZ, P3, !PT ;  /* 0x00000000d7d77210 */ /* 0x008fe20001ffe4ff */
[----:B------:R-:W-:Y:S01]  /*220b0*/  IMAD.MOV.U32 R8, RZ, RZ, R214 ;  /* 0x000000ffff087224 */ /* 0x000fe200078e00d6 */
[----:B------:R-:W-:Y:S01]  /*220c0*/  STL [R1+0x300], R214 ;  /* 0x000300d601007387 */ /* 0x000fe20000100800 */
[----:B--2---:R-:W-:Y:S02]  /*220d0*/  IADD3 R11, P4, R11, R2, RZ ;  /* 0x000000020b0b7210 */ /* 0x004fe40007f9e0ff */
[----:B------:R-:W-:Y:S01]  /*220e0*/  IMAD.MOV.U32 R9, RZ, RZ, R215 ;  /* 0x000000ffff097224 */ /* 0x000fe200078e00d7 */
[----:B------:R1:W-:Y:S02]  /*220f0*/  STL [R1+0x2fc], R215 ;  /* 0x0002fcd701007387 */ /* 0x0003e40000100800 */
[----:B------:R-:W-:Y:S02]  /*22100*/  IMAD.X R213, R213, 0x1, R0, P4 ;  /* 0x00000001d5d57824 */ /* 0x000fe400020e0600 */
[----:B------:R-:W-:Y:S04]  /*22110*/  STL [R1+0x4c8], R11 ;  /* 0x0004c80b01007387 */ /* 0x000fe80000100800 */
[----:B------:R2:W-:Y:S04]  /*22120*/  STL [R1+0x4c4], R213 ;  /* 0x0004c4d501007387 */ /* 0x0005e80000100800 */
[----:B------:R3:W-:Y:S04]  /*22130*/  LDGSTS.E [R6+0xc00c], desc[UR60][R8.64], P1 ;  /* 0x0c00c00008067fae */ /* 0x0007e8000892187c */
[----:B-1----:R-:W4:Y:S01]  /*22140*/  LDL.LU R215, [R1+0x4dc] ;  /* 0x0004dc0001d77983 */ /* 0x002f220000300800 */
[----:B------:R-:W-:-:S03]  /*22150*/  ISETP.GT.AND P1, PT, R5, 0x49, PT ;  /* 0x000000490500780c */ /* 0x000fc60003f24270 */
[----:B------:R-:W4:Y:S01]  /*22160*/  LDL.LU R214, [R1+0x4e0] ;  /* 0x0004e00001d67983 */ /* 0x000f220000300800 */
[----:B---3--:R-:W-:Y:S01]  /*22170*/  IMAD.MOV.U32 R9, RZ, RZ, R213 ;  /* 0x000000ffff097224 */ /* 0x008fe200078e00d5 */
[----:B------:R-:W-:Y:S02]  /*22180*/  MOV R8, R11 ;  /* 0x0000000b00087202 */ /* 0x000fe40000000f00 */
[----:B--2---:R-:W2:Y:S04]  /*22190*/  LDL.LU R213, [R1+0x4e4] ;  /* 0x0004e40001d57983 */ /* 0x004ea80000300800 */
[----:B------:R-:W3:Y:S04]  /*221a0*/  LDL.LU R11, [R1+0x4e8] ;  /* 0x0004e800010b7983 */ /* 0x000ee80000300800 */
[----:B------:R1:W-:Y:S01]  /*221b0*/  LDGSTS.E [R6+0x10000], desc[UR60][R8.64], P2 ;  /* 0x1000000008067fae */ /* 0x0003e2000912187c */
[----:B------:R-:W-:-:S02]  /*221c0*/  IADD3 R12, P3, R12, R2, RZ ;  /* 0x000000020c0c7210 */ /* 0x000fc40007f7e0ff */
[----:B-1----:R-:W-:-:S03]  /*221d0*/  SEL R8, RZ, 0x4, !P1 ;  /* 0x00000004ff087807 */ /* 0x002fc60004800000 */
[----:B------:R-:W-:Y:S01]  /*221e0*/  IMAD.X R212, R212, 0x1, R0, P3 ;  /* 0x00000001d4d47824 */ /* 0x000fe200018e0600 */
[----:B------:R-:W-:Y:S01]  /*221f0*/  SEL R8, R8, RZ, !P0 ;  /* 0x000000ff08087207 */ /* 0x000fe20004000000 */
[----:B------:R-:W-:Y:S02]  /*22200*/  STL [R1+0x4d0], R12 ;  /* 0x0004d00c01007387 */ /* 0x000fe40000100800 */
[----:B------:R-:W-:Y:S01]  /*22210*/  IMAD.MOV.U32 R9, RZ, RZ, R212 ;  /* 0x000000ffff097224 */ /* 0x000fe200078e00d4 */
[----:B------:R-:W-:Y:S02]  /*22220*/  ISETP.NE.U32.AND P1, PT, R8, RZ, PT ;  /* 0x000000ff0800720c */ /* 0x000fe40003f25070 */
[----:B------:R-:W-:Y:S02]  /*22230*/  IADD3 R3, P4, R3, R2, RZ ;  /* 0x0000000203037210 */ /* 0x000fe40007f9e0ff */
[----:B------:R-:W-:-:S03]  /*22240*/  MOV R8, R12 ;  /* 0x0000000c00087202 */ /* 0x000fc60000000f00 */
[----:B------:R-:W-:Y:S01]  /*22250*/  IMAD.X R7, R7, 0x1, R0, P4 ;  /* 0x0000000107077824 */ /* 0x000fe200020e0600 */
        /* <DEDUP_REMOVED lines=18> */
[----:B------:R-:W-:Y:S04]  /*22380*/  STL [R1+0x4e0], R214 ;  /* 0x0004e0d601007387 */ /* 0x000fe80000100800 */
[----:B--2---:R-:W-:Y:S01]  /*22390*/  IMAD.X R213, R213, 0x1, R0, P4 ;  /* 0x00000001d5d57824 */ /* 0x004fe200020e0600 */
[----:B------:R1:W-:Y:S01]  /*223a0*/  STL [R1+0x4dc], R215 ;  /* 0x0004dcd701007387 */ /* 0x0003e20000100800 */
[----:B------:R-:W-:Y:S02]  /*223b0*/  IMAD.MOV.U32 R8, RZ, RZ, R214 ;  /* 0x000000ffff087224 */ /* 0x000fe400078e00d6 */
[----:B------:R-:W-:Y:S01]  /*223c0*/  IMAD.MOV.U32 R9, RZ, RZ, R215 ;  /* 0x000000ffff097224 */ /* 0x000fe200078e00d7 */
[----:B------:R-:W-:Y:S04]  /*223d0*/  STL [R1+0x4e8], R11 ;  /* 0x0004e80b01007387 */ /* 0x000fe80000100800 */
[----:B------:R2:W-:Y:S04]  /*223e0*/  STL [R1+0x4e4], R213 ;  /* 0x0004e4d501007387 */ /* 0x0005e80000100800 */
[----:B-1----:R-:W3:Y:S04]  /*223f0*/  LDL.LU R215, [R1+0x4fc] ;  /* 0x0004fc0001d77983 */ /* 0x002ee80000300800 */
[----:B------:R-:W4:Y:S04]  /*22400*/  LDL.LU R214, [R1+0x500] ;  /* 0x0005000001d67983 */ /* 0x000f280000300800 */
[----:B------:R1:W-:Y:S01]  /*22410*/  LDGSTS.E [R6+0x14004], desc[UR60][R8.64], P1 ;  /* 0x1400400008067fae */ /* 0x0003e2000892187c */
[----:B------:R-:W-:-:S02]  /*22420*/  ISETP.GT.AND P1, PT, R5, 0x4b, PT ;  /* 0x0000004b0500780c */ /* 0x000fc40003f24270 */
[----:B-1----:R-:W-:Y:S01]  /*22430*/  MOV R8, R11 ;  /* 0x0000000b00087202 */ /* 0x002fe20000000f00 */
[----:B------:R-:W-:Y:S02]  /*22440*/  IMAD.MOV.U32 R9, RZ, RZ, R213 ;  /* 0x000000ffff097224 */ /* 0x000fe400078e00d5 */
[----:B--2---:R-:W2:Y:S04]  /*22450*/  LDL.LU R213, [R1+0x6c4] ;  /* 0x0006c40001d57983 */ /* 0x004ea80000300800 */
[----:B------:R-:W2:Y:S04]  /*22460*/  LDL.LU R11, [R1+0x6c8] ;  /* 0x0006c800010b7983 */ /* 0x000ea80000300800 */
[----:B------:R1:W-:Y:S01]  /*22470*/  LDGSTS.E [R6+0x10008], desc[UR60][R8.64], P2 ;  /* 0x1000800008067fae */ /* 0x0003e2000912187c */
[----:B------:R-:W-:-:S02]  /*22480*/  IADD3 R12, P3, R12, R2, RZ ;  /* 0x000000020c0c7210 */ /* 0x000fc40007f7e0ff */
[----:B-1----:R-:W-:-:S03]  /*22490*/  SEL R8, RZ, 0x4, !P1 ;  /* 0x00000004ff087807 */ /* 0x002fc60004800000 */
[--C-:B------:R-:W-:Y:S01]  /*224a0*/  IMAD.X R212, R212, 0x1, R0.reuse, P3 ;  /* 0x00000001d4d47824 */ /* 0x100fe200018e0600 */
[----:B------:R-:W-:Y:S02]  /*224b0*/  IADD3 R3, P4, R3, R2, RZ ;  /* 0x0000000203037210 */ /* 0x000fe40007f9e0ff */
[----:B------:R-:W-:Y:S01]  /*224c0*/  SEL R8, R8, RZ, !P0 ;  /* 0x000000ff08087207 */ /* 0x000fe20004000000 */
[----:B------:R-:W-:Y:S02]  /*224d0*/  STL [R1+0x4f0], R12 ;  /* 0x0004f00c01007387 */ /* 0x000fe40000100800 */
[----:B------:R-:W-:Y:S01]  /*224e0*/  IMAD.X R7, R7, 0x1, R0, P4 ;  /* 0x0000000107077824 */ /* 0x000fe200020e0600 */
[----:B------:R-:W-:Y:S01]  /*224f0*/  ISETP.NE.U32.AND P1, PT, R8, RZ, PT ;  /* 0x000000ff0800720c */ /* 0x000fe20003f25070 */
[----:B------:R1:W-:Y:S01]  /*22500*/  STL [R1+0x4ec], R212 ;  /* 0x0004ecd401007387 */ /* 0x0003e20000100800 */
[----:B------:R-:W-:Y:S01]  /*22510*/  MOV R8, R12 ;  /* 0x0000000c00087202 */ /* 0x000fe20000000f00 */
[----:B------:R-:W-:-:S02]  /*22520*/  IMAD.MOV.U32 R9, RZ, RZ, R212 ;  /* 0x000000ffff097224 */ /* 0x000fc400078e00d4 */
[----:B------:R-:W-:Y:S04]  /*22530*/  STL [R1+0x4f8], R3 ;  /* 0x0004f80301007387 */ /* 0x000fe80000100800 */
[----:B------:R1:W-:Y:S04]  /*22540*/  STL [R1+0x4f4], R7 ;  /* 0x0004f40701007387 */ /* 0x0003e80000100800 */
[----:B-1----:R-:W2:Y:S04]  /*22550*/  LDL.LU R212, [R1+0x6cc] ;  /* 0x0006cc0001d47983 */ /* 0x002ea80000300800 */
[----:B------:R-:W2:Y:S04]  /*22560*/  LDL.LU R12, [R1+0x6d0] ;  /* 0x0006d000010c7983 */ /* 0x000ea80000300800 */
[----:B------:R1:W-:Y:S02]  /*22570*/  LDGSTS.E [R6+0x14008], desc[UR60][R8.64], P2 ;  /* 0x1400800008067fae */ /* 0x0003e4000912187c */
        /* <DEDUP_REMOVED lines=12> */
[----:B------:R-:W-:Y:S03]  /*22640*/  STL [R1+0x500], R214 ;  /* 0x000500d601007387 */ /* 0x000fe60000100800 */
[----:B------:R-:W-:Y:S01]  /*22650*/  IMAD.MOV.U32 R9, RZ, RZ, R215 ;  /* 0x000000ffff097224 */ /* 0x000fe200078e00d7 */
[----:B------:R-:W-:Y:S04]  /*22660*/  STL [R1+0x4fc], R215 ;  /* 0x0004fcd701007387 */ /* 0x000fe80000100800 */
[----:B------:R1:W-:Y:S01]  /*22670*/  LDGSTS.E [R6+0x1400c], desc[UR60][R8.64], P1 ;  /* 0x1400c00008067fae */ /* 0x0003e2000892187c */
[----:B--2---:R-:W-:-:S05]  /*22680*/  IADD3 R11, P4, R11, R2, RZ ;  /* 0x000000020b0b7210 */ /* 0x004fca0007f9e0ff */
[----:B------:R-:W-:Y:S01]  /*22690*/  IMAD.X R213, R213, 0x1, R0, P4 ;  /* 0x00000001d5d57824 */ /* 0x000fe200020e0600 */
[----:B------:R-:W-:Y:S01]  /*226a0*/  STL [R1+0x6c8], R11 ;  /* 0x0006c80b01007387 */ /* 0x000fe20000100800 */
[----:B-1----:R-:W-:Y:S02]  /*226b0*/  MOV R8, R11 ;  /* 0x0000000b00087202 */ /* 0x002fe40000000f00 */
[----:B------:R-:W-:Y:S01]  /*226c0*/  IMAD.MOV.U32 R9, RZ, RZ, R213 ;  /* 0x000000ffff097224 */ /* 0x000fe200078e00d5 */
[----:B------:R1:W-:Y:S01]  /*226d0*/  STL [R1+0x6c4], R213 ;  /* 0x0006c4d501007387 */ /* 0x0003e20000100800 */
[----:B------:R-:W-:-:S03]  /*226e0*/  ISETP.GT.AND P1, PT, R5, 0x69, PT ;  /* 0x000000690500780c */ /* 0x000fc60003f24270 */
[----:B------:R2:W-:Y:S04]  /*226f0*/  LDGSTS.E [R6+0x18000], desc[UR60][R8.64], P2 ;  /* 0x1800000008067fae */ /* 0x0005e8000912187c */
[----:B-1----:R-:W3:Y:S04]  /*22700*/  LDL.LU R213, [R1+0x6dc] ;  /* 0x0006dc0001d57983 */ /* 0x002ee80000300800 */
[----:B------:R-:W4:Y:S01]  /*22710*/  LDL.LU R11, [R1+0x6e0] ;  /* 0x0006e000010b7983 */ /* 0x000f220000300800 */
[----:B--2---:R-:W-:-:S03]  /*22720*/  SEL R8, RZ, 0x4, !P1 ;  /* 0x00000004ff087807 */ /* 0x004fc60004800000 */
[----:B------:R-:W2:Y:S04]  /*22730*/  LDL.LU R215, [R1+0x6e4] ;  /* 0x0006e40001d77983 */ /* 0x000ea80000300800 */
[----:B------:R-:W2:Y:S01]  /*22740*/  LDL.LU R214, [R1+0x6e8] ;  /* 0x0006e80001d67983 */ /* 0x000ea20000300800 */
[----:B------:R-:W-:-:S04]  /*22750*/  SEL R8, R8, RZ, !P0 ;  /* 0x000000ff08087207 */ /* 0x000fc80004000000 */
[----:B------:R-:W-:Y:S02]  /*22760*/  ISETP.NE.U32.AND P1, PT, R8, RZ, PT ;  /* 0x000000ff0800720c */ /* 0x000fe40003f25070 */
[----:B------:R-:W-:-:S05]  /*22770*/  IADD3 R12, P3, R12, R2, RZ ;  /* 0x000000020c0c7210 */ /* 0x000fca0007f7e0ff */
[----:B------:R-:W-:Y:S01]  /*22780*/  IMAD.X R212, R212, 0x1, R0, P3 ;  /* 0x00000001d4d47824 */ /* 0x000fe200018e0600 */
[----:B------:R-:W-:Y:S01]  /*22790*/  MOV R8, R12 ;  /* 0x0000000c00087202 */ /* 0x000fe20000000f00 */
[----:B------:R-:W-:Y:S02]  /*227a0*/  STL [R1+0x6d0], R12 ;  /* 0x0006d00c01007387 */ /* 0x000fe40000100800 */
[----:B------:R-:W-:Y:S02]  /*227b0*/  IMAD.MOV.U32 R9, RZ, RZ, R212 ;  /* 0x000000ffff097224 */ /* 0x000fe400078e00d4 */
[----:B------:R1:W-:Y:S04]  /*227c0*/  STL [R1+0x6cc], R212 ;  /* 0x0006ccd401007387 */ /* 0x0003e80000100800 */
[----:B------:R1:W-:Y:S01]  /*227d0*/  LDGSTS.E [R6+0x1c000], desc[UR60][R8.64], P2 ;  /* 0x1c00000008067fae */ /* 0x0003e2000912187c */
[----:B------:R-:W-:-:S05]  /*227e0*/  IADD3 R3, P4, R3, R2, RZ ;  /* 0x0000000203037210 */ /* 0x000fca0007f9e0ff */
[----:B------:R-:W-:Y:S01]  /*227f0*/  IMAD.X R7, R7, 0x1, R0, P4 ;  /* 0x0000000107077824 */ /* 0x000fe200020e0600 */
[----:B------:R-:W-:Y:S03]  /*22800*/  STL [R1+0x6d8], R3 ;  /* 0x0006d80301007387 */ /* 0x000fe60000100800 */
[----:B-1----:R-:W-:Y:S01]  /*22810*/  IMAD.MOV.U32 R9, RZ, RZ, R7 ;  /* 0x000000ffff097224 */ /* 0x002fe200078e0007 */
[----:B------:R1:W-:Y:S04]  /*22820*/  STL [R1+0x6d4], R7 ;  /* 0x0006d40701007387 */ /* 0x0003e80000100800 */
[----:B------:R-:W2:Y:S04]  /*22830*/  LDL.LU R212, [R1+0x6ec] ;  /* 0x0006ec0001d47983 */ /* 0x000ea80000300800 */
[----:B-1----:R-:W2:Y:S01]  /*22840*/  LDL.LU R7, [R1+0x6f0] ;  /* 0x0006f00001077983 */ /* 0x002ea20000300800 */
[----:B------:R-:W-:Y:S01]  /*22850*/  IMAD.MOV.U32 R8, RZ, RZ, R3 ;  /* 0x000000ffff087224 */ /* 0x000fe200078e0003 */
[----:B------:R-:W-:-:S02]  /*22860*/  ISETP.GT.AND P2, PT, R5, 0x6a, PT ;  /* 0x0000006a0500780c */ /* 0x000fc40003f44270 */
[----:B------:R-:W2:Y:S04]  /*22870*/  LDL.LU R12, [R1+0x6f8] ;  /* 0x0006f800010c7983 */ /* 0x000ea80000300800 */
[----:B------:R1:W-:Y:S04]  /*22880*/  LDGSTS.E [R6+0x18004], desc[UR60][R8.64], P1 ;  /* 0x1800400008067fae */ /* 0x0003e8000892187c */
[----:B------:R-:W2:Y:S01]  /*22890*/  LDL.LU R3, [R1+0x700] ;  /* 0x0007000001037983 */ /* 0x000ea20000300800 */
[----:B-1----:R-:W-:-:S04]  /*228a0*/  SEL R8, RZ, 0x4, !P2 ;  /* 0x00000004ff087807 */ /* 0x002fc80005000000 */
[----:B------:R-:W-:-:S04]  /*228b0*/  SEL R8, R8, RZ, !P0 ;  /* 0x000000ff08087207 */ /* 0x000fc80004000000 */
[----:B------:R-:W-:Y:S02]  /*228c0*/  ISETP.NE.U32.AND P2, PT, R8, RZ, PT ;  /* 0x000000ff0800720c */ /* 0x000fe40003f45070 */
[----:B----4-:R-:W-:-:S04]  /*228d0*/  IADD3 R11, P3, R11, R2, RZ ;  /* 0x000000020b0b7210 */ /* 0x010fc80007f7e0ff */
[----:B---3--:R-:W-:Y:S02]  /*228e0*/  IADD3.X R213, R213, R0, RZ, P3, !PT ;  /* 0x00000000d5d57210 */ /* 0x008fe40001ffe4ff */
[----:B--2---:R-:W-:Y:S01]  /*228f0*/  IADD3 R214, P4, R214, R2, RZ ;  /* 0x00000002d6d67210 */ /* 0x004fe20007f9e0ff */
[----:B------:R-:W-:Y:S02]  /*22900*/  STL [R1+0x6e0], R11 ;  /* 0x0006e00b01007387 */ /* 0x000fe40000100800 */
[----:B------:R-:W-:Y:S02]  /*22910*/  IMAD.MOV.U32 R9, RZ, RZ, R213 ;  /* 0x000000ffff097224 */ /* 0x000fe400078e00d5 */
[----:B------:R-:W-:Y:S01]  /*22920*/  IMAD.X R215, R215, 0x1, R0, P4 ;  /* 0x00000001d7d77824 */ /* 0x000fe200020e0600 */
[----:B------:R1:W-:Y:S01]  /*22930*/  STL [R1+0x6dc], R213 ;  /* 0x0006dcd501007387 */ /* 0x0003e20000100800 */
[----:B------:R-:W-:-:S03]  /*22940*/  IMAD.MOV.U32 R8, RZ, RZ, R11 ;  /* 0x000000ffff087224 */ /* 0x000fc600078e000b */
[----:B------:R-:W-:Y:S04]  /*22950*/  STL [R1+0x6e8], R214 ;  /* 0x0006e8d601007387 */ /* 0x000fe80000100800 */
[----:B------:R2:W-:Y:S04]  /*22960*/  LDGSTS.E [R6+0x1c004], desc[UR60][R8.64], P1 ;  /* 0x1c00400008067fae */ /* 0x0005e8000892187c */
[----:B-1----:R-:W3:Y:S04]  /*22970*/  LDL.LU R213, [R1+0x6f4] ;  /* 0x0006f40001d57983 */ /* 0x002ee80000300800 */
[----:B------:R-:W-:Y:S04]  /*22980*/  STL [R1+0x6e4], R215 ;  /* 0x0006e4d701007387 */ /* 0x000fe80000100800 */
[----:B------:R-:W4:Y:S01]  /*22990*/  LDL.LU R11, [R1+0x6fc] ;  /* 0x0006fc00010b7983 */ /* 0x000f220000300800 */
[----:B--2---:R-:W-:Y:S01]  /*229a0*/  MOV R8, R214 ;  /* 0x000000d600087202 */ /* 0x004fe20000000f00 */
[----:B------:R-:W-:Y:S01]  /*229b0*/  IMAD.MOV.U32 R9, RZ, RZ, R215 ;  /* 0x000000ffff097224 */ /* 0x000fe200078e00d7 */
[----:B------:R-:W-:-:S04]  /*229c0*/  ISETP.GT.AND P1, PT, R5, 0x6b, PT ;  /* 0x0000006b0500780c */ /* 0x000fc80003f24270 */
[----:B------:R1:W-:Y:S02]  /*229d0*/  LDGSTS.E [R6+0x18008], desc[UR60][R8.64], P2 ;  /* 0x1800800008067fae */ /* 0x0003e4000912187c */
[----:B-1----:R-:W-:-:S04]  /*229e0*/  SEL R8, RZ, 0x4, !P1 ;  /* 0x00000004ff087807 */ /* 0x002fc80004800000 */
[----:B------:R-:W-:Y:S02]  /*229f0*/  SEL R8, R8, RZ, !P0 ;  /* 0x000000ff08087207 */ /* 0x000fe40004000000 */
[----:B------:R-:W-:-:S05]  /*22a00*/  IADD3 R7, P3, R7, R2, RZ ;  /* 0x0000000207077210 */ /* 0x000fca0007f7e0ff */
[----:B------:R-:W-:Y:S01]  /*22a10*/  IMAD.X R212, R212, 0x1, R0, P3 ;  /* 0x00000001d4d47824 */ /* 0x000fe200018e0600 */
[----:B------:R-:W-:Y:S01]  /*22a20*/  STL [R1+0x6f0], R7 ;  /* 0x0006f00701007387 */ /* 0x000fe20000100800 */
[----:B------:R-:W-:Y:S01]  /*22a30*/  ISETP.NE.U32.AND P1, PT, R8, RZ, PT ;  /* 0x000000ff0800720c */ /* 0x000fe20003f25070 */
[----:B------:R-:W-:Y:S02]  /*22a40*/  IMAD.MOV.U32 R8, RZ, RZ, R7 ;  /* 0x000000ffff087224 */ /* 0x000fe400078e0007 */
[----:B------:R1:W-:Y:S01]  /*22a50*/  STL [R1+0x6ec], R212 ;  /* 0x0006ecd401007387 */ /* 0x0003e20000100800 */
[----:B------:R-:W-:-:S05]  /*22a60*/  MOV R9, R212 ;  /* 0x000000d400097202 */ /* 0x000fca0000000f00 */
[----:B------:R2:W-:Y:S04]  /*22a70*/  LDGSTS.E [R6+0x1c008], desc[UR60][R8.64], P2 ;  /* 0x1c00800008067fae */ /* 0x0005e8000912187c */
[----:B-1----:R-:W4:Y:S04]  /*22a80*/  LDL.LU R212, [R1+0x104] ;  /* 0x0001040001d47983 */ /* 0x002f280000300800 */
[----:B------:R-:W4:Y:S01]  /*22a90*/  LDL.LU R7, [R1+0x108] ;  /* 0x0001080001077983 */ /* 0x000f220000300800 */
[-C--:B------:R-:W-:Y:S02]  /*22aa0*/  IADD3 R12, P2, R12, R2.reuse, RZ ;  /* 0x000000020c0c7210 */ /* 0x080fe40007f5e0ff */
[----:B------:R-:W-:-:S03]  /*22ab0*/  IADD3 R3, P3, R3, R2, RZ ;  /* 0x0000000203037210 */ /* 0x000fc60007f7e0ff */
[----:B--2---:R-:W-:Y:S01]  /*22ac0*/  IMAD.MOV.U32 R8, RZ, RZ, R12 ;  /* 0x000000ffff087224 */ /* 0x004fe200078e000c */
[----:B------:R-:W-:Y:S01]  /*22ad0*/  STL [R1+0x6f8], R12 ;  /* 0x0006f80c01007387 */ /* 0x000fe20000100800 */
[----:B---3--:R-:W-:-:S05]  /*22ae0*/  IMAD.X R213, R213, 0x1, R0, P2 ;  /* 0x00000001d5d57824 */ /* 0x008fca00010e0600 */
[----:B------:R-:W-:Y:S01]  /*22af0*/  MOV R9, R213 ;  /* 0x000000d500097202 */ /* 0x000fe20000000f00 */
[----:B----4-:R-:W-:Y:S01]  /*22b00*/  IMAD.X R11, R11, 0x1, R0, P3 ;  /* 0x000000010b0b7824 */ /* 0x010fe200018e0600 */
[----:B------:R1:W-:Y:S04]  /*22b10*/  STL [R1+0x6f4], R213 ;  /* 0x0006f4d501007387 */ /* 0x0003e80000100800 */
[----:B------:R-:W-:Y:S04]  /*22b20*/  STL [R1+0x700], R3 ;  /* 0x0007000301007387 */ /* 0x000fe80000100800 */
[----:B------:R2:W-:Y:S04]  /*22b30*/  STL [R1+0x6fc], R11 ;  /* 0x0006fc0b01007387 */ /* 0x0005e80000100800 */
[----:B------:R3:W-:Y:S04]  /*22b40*/  LDGSTS.E [R6+0x1800c], desc[UR60][R8.64], P1 ;  /* 0x1800c00008067fae */ /* 0x0007e8000892187c */
[----:B-1----:R-:W4:Y:S04]  /*22b50*/  LDL.LU R213, [R1+0x10c] ;  /* 0x00010c0001d57983 */ /* 0x002f280000300800 */
[----:B------:R-:W4:Y:S01]  /*22b60*/  LDL.LU R12, [R1+0x110] ;  /* 0x00011000010c7983 */ /* 0x000f220000300800 */
[----:B---3--:R-:W-:-:S02]  /*22b70*/  IMAD.MOV.U32 R8, RZ, RZ, R3 ;  /* 0x000000ffff087224 */ /* 0x008fc400078e0003 */
[----:B------:R-:W-:Y:S02]  /*22b80*/  IMAD.MOV.U32 R9, RZ, RZ, R11 ;  /* 0x000000ffff097224 */ /* 0x000fe400078e000b */
[----:B--2---:R-:W2:Y:S04]  /*22b90*/  LDL.LU R11, [R1+0x114] ;  /* 0x00011400010b7983 */ /* 0x004ea80000300800 */
[----:B------:R-:W3:Y:S04]  /*22ba0*/  LDL.LU R3, [R1+0x118] ;  /* 0x0001180001037983 */ /* 0x000ee80000300800 */
[----:B------:R1:W-:Y:S01]  /*22bb0*/  LDGSTS.E [R6+0x1c00c], desc[UR60][R8.64], P1 ;  /* 0x1c00c00008067fae */ /* 0x0003e2000892187c */
[----:B------:R-:W-:-:S04]  /*22bc0*/  ISETP.GT.AND P1, PT, R5, 0xc, PT ;  /* 0x0000000c0500780c */ /* 0x000fc80003f24270 */
[----:B-1----:R-:W-:Y:S02]  /*22bd0*/  SEL R6, RZ, 0x4, !P1 ;  /* 0x00000004ff067807 */ /* 0x002fe40004800000 */
[----:B------:R-:W-:-:S05]  /*22be0*/  IADD3 R7, P1, R7, R2, RZ ;  /* 0x0000000207077210 */ /* 0x000fca0007f3e0ff */
[----:B------:R-:W-:Y:S01]  /*22bf0*/  IMAD.X R212, R212, 0x1, R0, P1 ;  /* 0x00000001d4d47824 */ /* 0x000fe200008e0600 */
[----:B------:R-:W-:Y:S01]  /*22c00*/  STL [R1+0x108], R7 ;  /* 0x0001080701007387 */ /* 0x000fe20000100800 */
[----:B------:R-:W-:-:S03]  /*22c10*/  IMAD.MOV.U32 R8, RZ, RZ, R7 ;  /* 0x000000ffff087224 */ /* 0x000fc600078e0007 */
[----:B------:R1:W-:Y:S01]  /*22c20*/  STL [R1+0x104], R212 ;  /* 0x000104d401007387 */ /* 0x0003e20000100800 */
[----:B------:R-:W-:-:S03]  /*22c30*/  IMAD.MOV.U32 R9, RZ, RZ, R212 ;  /* 0x000000ffff097224 */ /* 0x000fc600078e00d4 */
[----:B------:R-:W2:Y:S04]  /*22c40*/  LDL.LU R215, [R1+0x11c] ;  /* 0x00011c0001d77983 */ /* 0x000ea80000300800 */
[----:B------:R-:W2:Y:S04]  /*22c50*/  LDL.LU R214, [R1+0x120] ;  /* 0x0001200001d67983 */ /* 0x000ea80000300800 */
[----:B-1----:R-:W2:Y:S04]  /*22c60*/  LDL.LU R212, [R1+0x124] ;  /* 0x0001240001d47983 */ /* 0x002ea80000300800 */
[----:B------:R-:W2:Y:S01]  /*22c70*/  LDL.LU R7, [R1+0x128] ;  /* 0x0001280001077983 */ /* 0x000ea20000300800 */
[----:B------:R-:W-:-:S04]  /*22c80*/  SEL R6, R6, RZ, !P0 ;  /* 0x000000ff06067207 */ /* 0x000fc80004000000 */
[----:B------:R-:W-:Y:S02]  /*22c90*/  ISETP.NE.U32.AND P2, PT, R6, RZ, PT ;  /* 0x000000ff0600720c */ /* 0x000fe40003f45070 */
[----:B------:R-:W-:Y:S02]  /*22ca0*/  LOP3.LUT R6, R10, 0x30, RZ, 0x3c, !PT ;  /* 0x000000300a067812 */ /* 0x000fe400078e3cff */
[----:B------:R-:W-:Y:S02]  /*22cb0*/  ISETP.GT.AND P1, PT, R5, 0xd, PT ;  /* 0x0000000d0500780c */ /* 0x000fe40003f24270 */
[----:B------:R-:W-:-:S07]  /*22cc0*/  IADD3 R6, R6, UR5, RZ ;  /* 0x0000000506067c10 */ /* 0x000fce000fffe0ff */
[----:B------:R1:W-:Y:S02]  /*22cd0*/  LDGSTS.E [R6], desc[UR60][R8.64], P2 ;  /* 0x0000000008067fae */ /* 0x0003e4000912187c */
[----:B-1----:R-:W-:-:S04]  /*22ce0*/  SEL R8, RZ, 0x4, !P1 ;  /* 0x00000004ff087807 */ /* 0x002fc80004800000 */
[----:B------:R-:W-:-:S04]  /*22cf0*/  SEL R8, R8, RZ, !P0 ;  /* 0x000000ff08087207 */ /* 0x000fc80004000000 */
[----:B------:R-:W-:Y:S02]  /*22d00*/  ISETP.NE.U32.AND P1, PT, R8, RZ, PT ;  /* 0x000000ff0800720c */ /* 0x000fe40003f25070 */
[----:B----4-:R-:W-:-:S05]  /*22d10*/  IADD3 R12, P3, R12, R2, RZ ;  /* 0x000000020c0c7210 */ /* 0x010fca0007f7e0ff */
[----:B------:R-:W-:Y:S01]  /*22d20*/  IMAD.X R213, R213, 0x1, R0, P3 ;  /* 0x00000001d5d57824 */ /* 0x000fe200018e0600 */
[----:B------:R-:W-:Y:S01]  /*22d30*/  STL [R1+0x110], R12 ;  /* 0x0001100c01007387 */ /* 0x000fe20000100800 */
[----:B---3--:R-:W-:Y:S01]  /*22d40*/  IADD3 R3, P4, R3, R2, RZ ;  /* 0x0000000203037210 */ /* 0x008fe20007f9e0ff */
[----:B------:R-:W-:-:S03]  /*22d50*/  IMAD.MOV.U32 R8, RZ, RZ, R12 ;  /* 0x000000ffff087224 */ /* 0x000fc600078e000c */
[----:B--2---:R-:W-:Y:S01]  /*22d60*/  IADD3.X R11, R11, R0, RZ, P4, !PT ;  /* 0x000000000b0b7210 */ /* 0x004fe200027fe4ff */
[----:B------:R-:W-:Y:S01]  /*22d70*/  IMAD.MOV.U32 R9, RZ, RZ, R213 ;  /* 0x000000ffff097224 */ /* 0x000fe200078e00d5 */
[----:B------:R1:W-:Y:S04]  /*22d80*/  STL [R1+0x10c], R213 ;  /* 0x00010cd501007387 */ /* 0x0003e80000100800 */
[----:B------:R-:W-:Y:S04]  /*22d90*/  STL [R1+0x118], R3 ;  /* 0x0001180301007387 */ /* 0x000fe80000100800 */
[----:B------:R2:W-:Y:S04]  /*22da0*/  STL [R1+0x114], R11 ;  /* 0x0001140b01007387 */ /* 0x0005e80000100800 */
[----:B-1----:R-:W3:Y:S04]  /*22db0*/  LDL.LU R213, [R1+0x12c] ;  /* 0x00012c0001d57983 */ /* 0x002ee80000300800 */
[----:B------:R1:W-:Y:S04]  /*22dc0*/  LDGSTS.E [R6+0x4000], desc[UR60][R8.64], P2 ;  /* 0x0400000008067fae */ /* 0x0003e8000912187c */
[----:B------:R-:W4:Y:S01]  /*22dd0*/  LDL.LU R12, [R1+0x130] ;  /* 0x00013000010c7983 */ /* 0x000f220000300800 */
[----:B------:R-:W-:-:S02]  /*22de0*/  ISETP.GT.AND P2, PT, R5, 0xe, PT ;  /* 0x0000000e0500780c */ /* 0x000fc40003f44270 */
[----:B-1----:R-:W-:Y:S01]  /*22df0*/  MOV R9, R11 ;  /* 0x0000000b00097202 */ /* 0x002fe20000000f00 */
[----:B------:R-:W-:Y:S01]  /*22e00*/  IMAD.MOV.U32 R8, RZ, RZ, R3 ;  /* 0x000000ffff087224 */ /* 0x000fe200078e0003 */
[----:B--2---:R-:W2:Y:S04]  /*22e10*/  LDL.LU R11, [R1+0x134] ;  /* 0x00013400010b7983 */ /* 0x004ea80000300800 */
[----:B------:R-:W2:Y:S01]  /*22e20*/  LDL.LU R3, [R1+0x138] ;  /* 0x0001380001037983 */ /* 0x000ea20000300800 */
[----:B------:R-:W-:-:S03]  /*22e30*/  IADD3 R214, P3, R214, R2, RZ ;  /* 0x00000002d6d67210 */ /* 0x000fc60007f7e0ff */
[----:B------:R1:W-:Y:S01]  /*22e40*/  LDGSTS.E [R6+0x4], desc[UR60][R8.64], P1 ;  /* 0x0000400008067fae */ /* 0x0003e2000892187c */
[----:B------:R-:W-:Y:S01]  /*22e50*/  IADD3 R7, P4, R7, R2, RZ ;  /* 0x0000000207077210 */ /* 0x000fe20007f9e0ff */
[----:B------:R-:W-:Y:S01]  /*22e60*/  IMAD.X R215, R215, 0x1, R0, P3 ;  /* 0x00000001d7d77824 */ /* 0x000fe200018e0600 */
[----:B-1----:R-:W-:-:S03]  /*22e70*/  SEL R8, RZ, 0x4, !P2 ;  /* 0x00000004ff087807 */ /* 0x002fc60005000000 */
[----:B------:R-:W-:Y:S01]  /*22e80*/  IMAD.X R212, R212, 0x1, R0, P4 ;  /* 0x00000001d4d47824 */ /* 0x000fe200020e0600 */
[----:B------:R-:W-:Y:S01]  /*22e90*/  SEL R8, R8, RZ, !P0 ;  /* 0x000000ff08087207 */ /* 0x000fe20004000000 */
[----:B------:R-:W-:Y:S01]  /*22ea0*/  STL [R1+0x120], R214 ;  /* 0x000120d601007387 */ /* 0x000fe20000100800 */
[----:B------:R-:W-:Y:S02]  /*22eb0*/  MOV R9, R215 ;  /* 0x000000d700097202 */ /* 0x000fe40000000f00 */
[----:B------:R-:W-:Y:S01]  /*22ec0*/  ISETP.NE.U32.AND P2, PT, R8, RZ, PT ;  /* 0x000000ff0800720c */ /* 0x000fe20003f45070 */
[----:B------:R1:W-:Y:S01]  /*22ed0*/  STL [R1+0x11c], R215 ;  /* 0x00011cd701007387 */ /* 0x0003e20000100800 */
[----:B------:R-:W-:-:S03]  /*22ee0*/  IMAD.MOV.U32 R8, RZ, RZ, R214 ;  /* 0x000000ffff087224 */ /* 0x000fc600078e00d6 */
        /* <DEDUP_REMOVED lines=16> */
[----:B------:R-:W-:Y:S01]  /*22ff0*/  STL [R1+0x130], R12 ;  /* 0x0001300c01007387 */ /* 0x000fe20000100800 */
[----:B------:R-:W-:Y:S01]  /*23000*/  IMAD.MOV.U32 R8, RZ, RZ, R12 ;  /* 0x000000ffff087224 */ /* 0x000fe200078e000c */
[----:B--2---:R-:W-:Y:S01]  /*23010*/  IADD3 R3, P4, R3, R2, RZ ;  /* 0x0000000203037210 */ /* 0x004fe20007f9e0ff */
[----:B------:R-:W-:-:S03]  /*23020*/  IMAD.MOV.U32 R9, RZ, RZ, R213 ;  /* 0x000000ffff097224 */ /* 0x000fc600078e00d5 */
[----:B------:R-:W-:Y:S01]  /*23030*/  IADD3.X R11, R11, R0, RZ, P4, !PT ;  /* 0x000000000b0b7210 */ /* 0x000fe200027fe4ff */
        /* <DEDUP_REMOVED lines=12> */
[----:B------:R1:W-:Y:S02]  /*23100*/  LDGSTS.E [R6+0xc], desc[UR60][R8.64], P1 ;  /* 0x0000c00008067fae */ /* 0x0003e4000892187c */
[----:B------:R-:W-:Y:S01]  /*23110*/  IMAD.X R215, R215, 0x1, R0, P3 ;  /* 0x00000001d7d77824 */ /* 0x000fe200018e0600 */
[----:B-1----:R-:W-:-:S04]  /*23120*/  SEL R8, RZ, 0x4, !P2 ;  /* 0x00000004ff087807 */ /* 0x002fc80005000000 */
[----:B------:R-:W-:Y:S02]  /*23130*/  SEL R8, R8, RZ, !P0 ;  /* 0x000000ff08087207 */ /* 0x000fe40004000000 */
[----:B------:R-:W-:Y:S02]  /*23140*/  IADD3 R7, P4, R7, R2, RZ ;  /* 0x0000000207077210 */ /* 0x000fe40007f9e0ff */
[----:B------:R-:W-:Y:S01]  /*23150*/  ISETP.NE.U32.AND P2, PT, R8, RZ, PT ;  /* 0x000000ff0800720c */ /* 0x000fe20003f45070 */
[----:B------:R-:W-:Y:S01]  /*23160*/  IMAD.MOV.U32 R8, RZ, RZ, R214 ;  /* 0x000000ffff087224 */ /* 0x000fe200078e00d6 */
[----:B------:R-:W-:Y:S01]  /*23170*/  MOV R9, R215 ;  /* 0x000000d700097202 */ /* 0x000fe20000000f00 */
        /* <DEDUP_REMOVED lines=34> */
[----:B------:R-:W2:Y:S04]  /*233a0*/  LDL.LU R3, [R1+0x338] ;  /* 0x0003380001037983 */ /* 0x000ea80000300800 */
[----:B------:R1:W-:Y:S01]  /*233b0*/  LDGSTS.E [R6+0x8004], desc[UR60][R8.64], P1 ;  /* 0x0800400008067fae */ /* 0x0003e2000892187c */
[----:B------:R-:W-:-:S02]  /*233c0*/  IADD3 R214, P3, R214, R2, RZ ;  /* 0x00000002d6d67210 */ /* 0x000fc40007f7e0ff */
[----:B-1----:R-:W-:-:S03]  /*233d0*/  SEL R8, RZ, 0x4, !P2 ;  /* 0x00000004ff087807 */ /* 0x002fc60005000000 */
[----:B------:R-:W-:Y:S01]  /*233e0*/  IMAD.X R215, R215, 0x1, R0, P3 ;  /* 0x00000001d7d77824 */ /* 0x000fe200018e0600 */
[----:B------:R-:W-:Y:S02]  /*233f0*/  SEL R8, R8, RZ, !P0 ;  /* 0x000000ff08087207 */ /* 0x000fe40004000000 */
[----:B------:R-:W-:Y:S01]  /*23400*/  IADD3 R7, P4, R7, R2, RZ ;  /* 0x0000000207077210 */ /* 0x000fe20007f9e0ff */
[----:B------:R-:W-:Y:S01]  /*23410*/  STL [R1+0x320], R214 ;  /* 0x000320d601007387 */ /* 0x000fe20000100800 */
[----:B------:R-:W-:-:S03]  /*23420*/  ISETP.NE.U32.AND P2, PT, R8, RZ, PT ;  /* 0x000000ff0800720c */ /* 0x000fc60003f45070 */
[----:B------:R-:W-:Y:S01]  /*23430*/  IMAD.X R212, R212, 0x1, R0, P4 ;  /* 0x00000001d4d47824 */ /* 0x000fe200020e0600 */
[----:B------:R1:W-:Y:S01]  /*23440*/  STL [R1+0x31c], R215 ;  /* 0x00031cd701007387 */ /* 0x0003e20000100800 */
[----:B------:R-:W-:Y:S01]  /*23450*/  IMAD.MOV.U32 R8, RZ, RZ, R214 ;  /* 0x000000ffff087224 */ /* 0x000fe200078e00d6 */
[----:B------:R-:W-:Y:S02]  /*23460*/  MOV R9, R215 ;  /* 0x000000d700097202 */ /* 0x000fe40000000f00 */
        /* <DEDUP_REMOVED lines=36> */
[----:B------:R-:W-:Y:S01]  /*236b0*/  SEL R8, R8, RZ, !P0 ;  /* 0x000000ff08087207 */ /* 0x000fe20004000000 */
[----:B------:R-:W-:Y:S03]  /*236c0*/  STL [R1+0x340], R214 ;  /* 0x000340d601007387 */ /* 0x000fe60000100800 */
[----:B------:R-:W-:Y:S02]  /*236d0*/  MOV R9, R215 ;  /* 0x000000d700097202 */ /* 0x000fe40000000f00 */
[----:B------:R-:W-:Y:S01]  /*236e0*/  ISETP.NE.U32.AND P2, PT, R8, RZ, PT ;  /* 0x000000ff0800720c */ /* 0x000fe20003f45070 */
[----:B------:R-:W-:Y:S01]  /*236f0*/  IMAD.MOV.U32 R8, RZ, RZ, R214 ;  /* 0x000000ffff087224 */ /* 0x000fe200078e00d6 */
[----:B------:R-:W-:Y:S01]  /*23700*/  IADD3 R7, P4, R7, R2, RZ ;  /* 0x0000000207077210 */ /* 0x000fe20007f9e0ff */
[----:B------:R1:W-:Y:S04]  /*23710*/  STL [R1+0x33c], R215 ;  /* 0x00033cd701007387 */ /* 0x0003e80000100800 */
[----:B------:R-:W-:Y:S01]  /*23720*/  IMAD.X R212, R212, 0x1, R0, P4 ;  /* 0x00000001d4d47824 */ /* 0x000fe200020e0600 */
        /* <DEDUP_REMOVED lines=27> */
[----:B-1----:R-:W-:Y:S01]  /*238e0*/  MOV R9, R11 ;  /* 0x0000000b00097202 */ /* 0x002fe20000000f00 */
[----:B------:R-:W-:-:S02]  /*238f0*/  IMAD.MOV.U32 R8, RZ, RZ, R3 ;  /* 0x000000ffff087224 */ /* 0x000fc400078e0003 */
[----:B--2---:R-:W2:Y:S04]  /*23900*/  LDL.LU R11, [R1+0x534] ;  /* 0x00053400010b7983 */ /* 0x004ea80000300800 */
[----:B------:R-:W2:Y:S01]  /*23910*/  LDL.LU R3, [R1+0x538] ;  /* 0x0005380001037983 */ /* 0x000ea20000300800 */
[----:B------:R-:W-:-:S03]  /*23920*/  ISETP.GT.AND P2, PT, R5, 0x4e, PT ;  /* 0x0000004e0500780c */ /* 0x000fc60003f44270 */
[----:B------:R1:W-:Y:S01]  /*23930*/  LDGSTS.E [R6+0x10004], desc[UR60][R8.64], P1 ;  /* 0x1000400008067fae */ /* 0x0003e2000892187c */
[----:B------:R-:W-:Y:S02]  /*23940*/  IADD3 R214, P3, R214, R2, RZ ;  /* 0x00000002d6d67210 */ /* 0x000fe40007f7e0ff */
[----:B-1----:R-:W-:-:S03]  /*23950*/  SEL R8, RZ, 0x4, !P2 ;  /* 0x00000004ff087807 */ /* 0x002fc60005000000 */
[--C-:B------:R-:W-:Y:S01]  /*23960*/  IMAD.X R215, R215, 0x1, R0.reuse, P3 ;  /* 0x00000001d7d77824 */ /* 0x100fe200018e0600 */
[----:B------:R-:W-:Y:S02]  /*23970*/  SEL R8, R8, RZ, !P0 ;  /* 0x000000ff08087207 */ /* 0x000fe40004000000 */
[----:B------:R-:W-:Y:S01]  /*23980*/  IADD3 R7, P4, R7, R2, RZ ;  /* 0x0000000207077210 */ /* 0x000fe20007f9e0ff */
[----:B------:R-:W-:Y:S04]  /*23990*/  STL [R1+0x520], R214 ;  /* 0x000520d601007387 */ /* 0x000fe80000100800 */
[----:B------:R-:W-:Y:S01]  /*239a0*/  IMAD.X R212, R212, 0x1, R0, P4 ;  /* 0x00000001d4d47824 */ /* 0x000fe200020e0600 */
[----:B------:R1:W-:Y:S01]  /*239b0*/  STL [R1+0x51c], R215 ;  /* 0x00051cd701007387 */ /* 0x0003e20000100800 */
[----:B------:R-:W-:Y:S01]  /*239c0*/  ISETP.NE.U32.AND P2, PT, R8, RZ, PT ;  /* 0x000000ff0800720c */ /* 0x000fe20003f45070 */
[----:B------:R-:W-:Y:S01]  /*239d0*/  IMAD.MOV.U32 R8, RZ, RZ, R214 ;  /* 0x000000ffff087224 */ /* 0x000fe200078e00d6 */
[----:B------:R-:W-:Y:S01]  /*239e0*/  MOV R9, R215 ;  /* 0x000000d700097202 */ /* 0x000fe20000000f00 */
        /* <DEDUP_REMOVED lines=17> */
[----:B--2---:R-:W-:-:S03]  /*23b00*/  IADD3 R3, P4, R3, R2, RZ ;  /* 0x0000000203037210 */ /* 0x004fc60007f9e0ff */
[----:B------:R1:W-:Y:S01]  /*23b10*/  STL [R1+0x52c], R213 ;  /* 0x00052cd501007387 */ /* 0x0003e20000100800 */
[----:B------:R-:W-:Y:S01]  /*23b20*/  IADD3.X R11, R11, R0, RZ, P4, !PT ;  /* 0x000000000b0b7210 */ /* 0x000fe200027fe4ff */
[----:B------:R-:W-:Y:S02]  /*23b30*/  IMAD.MOV.U32 R8, RZ, RZ, R12 ;  /* 0x000000ffff087224 */ /* 0x000fe400078e000c */
[----:B------:R-:W-:Y:S01]  /*23b40*/  STL [R1+0x538], R3 ;  /* 0x0005380301007387 */ /* 0x000fe20000100800 */
[----:B------:R-:W-:-:S03]  /*23b50*/  IMAD.MOV.U32 R9, RZ, RZ, R213 ;  /* 0x000000ffff097224 */ /* 0x000fc600078e00d5 */
[----:B------:R2:W-:Y:S04]  /*23b60*/  STL [R1+0x534], R11 ;  /* 0x0005340b01007387 */ /* 0x0005e80000100800 */
[----:B-1----:R-:W3:Y:S04]  /*23b70*/  LDL.LU R213, [R1+0x70c] ;  /* 0x00070c0001d57983 */ /* 0x002ee80000300800 */
[----:B------:R-:W4:Y:S04]  /*23b80*/  LDL.LU R12, [R1+0x710] ;  /* 0x00071000010c7983 */ /* 0x000f280000300800 */
[----:B------:R1:W-:Y:S01]  /*23b90*/  LDGSTS.E [R6+0x14008], desc[UR60][R8.64], P2 ;  /* 0x1400800008067fae */ /* 0x0003e2000912187c */
        /* <DEDUP_REMOVED lines=9> */
[----:B------:R-:W-:-:S04]  /*23c30*/  SEL R8, R8, RZ, !P0 ;  /* 0x000000ff08087207 */ /* 0x000fc80004000000 */
[----:B------:R-:W-:Y:S02]  /*23c40*/  MOV R9, R215 ;  /* 0x000000d700097202 */ /* 0x000fe40000000f00 */
[----:B------:R-:W-:Y:S01]  /*23c50*/  ISETP.NE.U32.AND P2, PT, R8, RZ, PT ;  /* 0x000000ff0800720c */ /* 0x000fe20003f45070 */
[----:B------:R-:W-:Y:S01]  /*23c60*/  IMAD.MOV.U32 R8, RZ, RZ, R214 ;  /* 0x000000ffff087224 */ /* 0x000fe200078e00d6 */
[----:B------:R-:W-:Y:S01]  /*23c70*/  IADD3 R7, P4, R7, R2, RZ ;  /* 0x0000000207077210 */ /* 0x000fe20007f9e0ff */
[----:B------:R-:W-:Y:S04]  /*23c80*/  STL [R1+0x540], R214 ;  /* 0x000540d601007387 */ /* 0x000fe80000100800 */
[----:B------:R-:W-:Y:S01]  /*23c90*/  IMAD.X R212, R212, 0x1, R0, P4 ;  /* 0x00000001d4d47824 */ /* 0x000fe200020e0600 */
[----:B------:R-:W-:Y:S04]  /*23ca0*/  STL [R1+0x53c], R215 ;  /* 0x00053cd701007387 */ /* 0x000fe80000100800 */
[----:B------:R-:W-:Y:S04]  /*23cb0*/  STL [R1+0x708], R7 ;  /* 0x0007080701007387 */ /* 0x000fe80000100800 */
[----:B------:R1:W-:Y:S04]  /*23cc0*/  LDGSTS.E [R6+0x1400c], desc[UR60][R8.64], P1 ;  /* 0x1400c00008067fae */ /* 0x0003e8000892187c */
[----:B------:R1:W-:Y:S02]  /*23cd0*/  STL [R1+0x704], R212 ;  /* 0x000704d401007387 */ /* 0x0003e40000100800 */
[----:B-1----:R-:W-:-:S02]  /*23ce0*/  IMAD.MOV.U32 R9, RZ, RZ, R212 ;  /* 0x000000ffff097224 */ /* 0x002fc400078e00d4 */
[----:B------:R-:W-:Y:S01]  /*23cf0*/  IMAD.MOV.U32 R8, RZ, RZ, R7 ;  /* 0x000000ffff087224 */ /* 0x000fe200078e0007 */
[----:B------:R-:W2:Y:S04]  /*23d00*/  LDL.LU R212, [R1+0x71c] ;  /* 0x00071c0001d47983 */ /* 0x000ea80000300800 */
[----:B------:R-:W2:Y:S04]  /*23d10*/  LDL.LU R7, [R1+0x720] ;  /* 0x0007200001077983 */ /* 0x000ea80000300800 */
        /* <DEDUP_REMOVED lines=8> */
[----:B---3--:R-:W-:Y:S02]  /*23da0*/  IMAD.X R213, R213, 0x1, R0, P3 ;  /* 0x00000001d5d57824 */ /* 0x008fe400018e0600 */
[----:B------:R-:W-:Y:S02]  /*23db0*/  IMAD.MOV.U32 R8, RZ, RZ, R12 ;  /* 0x000000ffff087224 */ /* 0x000fe400078e000c */
[----:B------:R-:W-:Y:S01]  /*23dc0*/  IMAD.MOV.U32 R9, RZ, RZ, R213 ;  /* 0x000000ffff097224 */ /* 0x000fe200078e00d5 */
[----:B------:R-:W-:Y:S04]  /*23dd0*/  STL [R1+0x710], R12 ;  /* 0x0007100c01007387 */ /* 0x000fe80000100800 */
[----:B------:R1:W-:Y:S04]  /*23de0*/  STL [R1+0x70c], R213 ;  /* 0x00070cd501007387 */ /* 0x0003e80000100800 */
[----:B------:R3:W-:Y:S01]  /*23df0*/  LDGSTS.E [R6+0x1c000], desc[UR60][R8.64], P2 ;  /* 0x1c00000008067fae */ /* 0x0007e2000912187c */
[----:B--2---:R-:W-:-:S04]  /*23e00*/  IADD3 R3, P4, R3, R2, RZ ;  /* 0x0000000203037210 */ /* 0x004fc80007f9e0ff */
[----:B------:R-:W-:Y:S01]  /*23e10*/  IADD3.X R11, R11, R0, RZ, P4, !PT ;  /* 0x000000000b0b7210 */ /* 0x000fe200027fe4ff */
[----:B------:R-:W-:Y:S03]  /*23e20*/  STL [R1+0x718], R3 ;  /* 0x0007180301007387 */ /* 0x000fe60000100800 */
[----:B---3--:R-:W-:Y:S01]  /*23e30*/  MOV R9, R11 ;  /* 0x0000000b00097202 */ /* 0x008fe20000000f00 */
[----:B------:R2:W-:Y:S04]  /*23e40*/  STL [R1+0x714], R11 ;  /* 0x0007140b01007387 */ /* 0x0005e80000100800 */
[----:B-1----:R-:W3:Y:S04]  /*23e50*/  LDL.LU R213, [R1+0x72c] ;  /* 0x00072c0001d57983 */ /* 0x002ee80000300800 */
[----:B--2---:R-:W2:Y:S01]  /*23e60*/  LDL.LU R11, [R1+0x730] ;  /* 0x00073000010b7983 */ /* 0x004ea20000300800 */
[----:B------:R-:W-:Y:S01]  /*23e70*/  IMAD.MOV.U32 R8, RZ, RZ, R3 ;  /* 0x000000ffff087224 */ /* 0x000fe200078e0003 */
[----:B------:R-:W-:-:S02]  /*23e80*/  ISETP.GT.AND P2, PT, R5, 0x6e, PT ;  /* 0x0000006e0500780c */ /* 0x000fc40003f44270 */
[----:B------:R-:W4:Y:S04]  /*23e90*/  LDL.LU R12, [R1+0x738] ;  /* 0x00073800010c7983 */ /* 0x000f280000300800 */
[----:B------:R1:W-:Y:S04]  /*23ea0*/  LDGSTS.E [R6+0x18004], desc[UR60][R8.64], P1 ;  /* 0x1800400008067fae */ /* 0x0003e8000892187c */
[----:B------:R-:W4:Y:S01]  /*23eb0*/  LDL.LU R3, [R1+0x740] ;  /* 0x0007400001037983 */ /* 0x000f220000300800 */
[----:B-1----:R-:W-:-:S04]  /*23ec0*/  SEL R8, RZ, 0x4, !P2 ;  /* 0x00000004ff087807 */ /* 0x002fc80005000000 */
[----:B------:R-:W-:-:S04]  /*23ed0*/  SEL R8, R8, RZ, !P0 ;  /* 0x000000ff08087207 */ /* 0x000fc80004000000 */
[----:B------:R-:W-:Y:S02]  /*23ee0*/  ISETP.NE.U32.AND P2, PT, R8, RZ, PT ;  /* 0x000000ff0800720c */ /* 0x000fe40003f45070 */
[----:B------:R-:W-:-:S05]  /*23ef0*/  IADD3 R7, P3, R7, R2, RZ ;  /* 0x0000000207077210 */ /* 0x000fca0007f7e0ff */
[--C-:B------:R-:W-:Y:S01]  /*23f00*/  IMAD.X R212, R212, 0x1, R0.reuse, P3 ;  /* 0x00000001d4d47824 */ /* 0x100fe200018e0600 */
[----:B------:R-:W-:Y:S01]  /*23f10*/  IADD3 R214, P4, R214, R2, RZ ;  /* 0x00000002d6d67210 */ /* 0x000fe20007f9e0ff */
[----:B------:R-:W-:Y:S03]  /*23f20*/  STL [R1+0x720], R7 ;  /* 0x0007200701007387 */ /* 0x000fe60000100800 */
[----:B------:R-:W-:Y:S01]  /*23f30*/  MOV R9, R212 ;  /* 0x000000d400097202 */ /* 0x000fe20000000f00 */
[----:B------:R-:W-:Y:S01]  /*23f40*/  IMAD.X R215, R215, 0x1, R0, P4 ;  /* 0x00000001d7d77824 */ /* 0x000fe200020e0600 */
[----:B------:R1:W-:Y:S01]  /*23f50*/  STL [R1+0x71c], R212 ;  /* 0x00071cd401007387 */ /* 0x0003e20000100800 */
[----:B------:R-:W-:-:S03]  /*23f60*/  IMAD.MOV.U32 R8, RZ, RZ, R7 ;  /* 0x000000ffff087224 */ /* 0x000fc600078e0007 */
[----:B------:R-:W-:Y:S04]  /*23f70*/  STL [R1+0x728], R214 ;  /* 0x000728d601007387 */ /* 0x000fe80000100800 */
[----:B------:R1:W-:Y:S04]  /*23f80*/  LDGSTS.E [R6+0x1c004], desc[UR60][R8.64], P1 ;  /* 0x1c00400008067fae */ /* 0x0003e8000892187c */
[----:B-1----:R-:W4:Y:S04]  /*23f90*/  LDL.LU R212, [R1+0x734] ;  /* 0x0007340001d47983 */ /* 0x002f280000300800 */
[----:B------:R-:W-:Y:S04]  /*23fa0*/  STL [R1+0x724], R215 ;  /* 0x000724d701007387 */ /* 0x000fe80000100800 */
[----:B------:R-:W4:Y:S01]  /*23fb0*/  LDL.LU R7, [R1+0x73c] ;  /* 0x00073c0001077983 */ /* 0x000f220000300800 */
[----:B------:R-:W-:-:S02]  /*23fc0*/  IMAD.MOV.U32 R8, RZ, RZ, R214 ;  /* 0x000000ffff087224 */ /* 0x000fc400078e00d6 */
[----:B------:R-:W-:Y:S01]  /*23fd0*/  IMAD.MOV.U32 R9, RZ, RZ, R215 ;  /* 0x000000ffff097224 */ /* 0x000fe200078e00d7 */
[----:B------:R-:W-:-:S04]  /*23fe0*/  ISETP.GT.AND P1, PT, R5, 0x6f, PT ;  /* 0x0000006f0500780c */ /* 0x000fc80003f24270 */
[----:B------:R1:W-:Y:S02]  /*23ff0*/  LDGSTS.E [R6+0x18008], desc[UR60][R8.64], P2 ;  /* 0x1800800008067fae */ /* 0x0003e4000912187c */
[----:B-1----:R-:W-:-:S04]  /*24000*/  SEL R8, RZ, 0x4, !P1 ;  /* 0x00000004ff087807 */ /* 0x002fc80004800000 */
[----:B------:R-:W-:-:S04]  /*24010*/  SEL R8, R8, RZ, !P0 ;  /* 0x000000ff08087207 */ /* 0x000fc80004000000 */
[----:B------:R-:W-:Y:S02]  /*24020*/  ISETP.NE.U32.AND P1, PT, R8, RZ, PT ;  /* 0x000000ff0800720c */ /* 0x000fe40003f25070 */
[----:B--2---:R-:W-:-:S05]  /*24030*/  IADD3 R11, P3, R11, R2, RZ ;  /* 0x000000020b0b7210 */ /* 0x004fca0007f7e0ff */
[----:B---3--:R-:W-:Y:S01]  /*24040*/  IMAD.X R213, R213, 0x1, R0, P3 ;  /* 0x00000001d5d57824 */ /* 0x008fe200018e0600 */
[----:B------:R-:W-:Y:S01]  /*24050*/  STL [R1+0x730], R11 ;  /* 0x0007300b01007387 */ /* 0x000fe20000100800 */
[----:B------:R-:W-:Y:S02]  /*24060*/  MOV R8, R11 ;  /* 0x0000000b00087202 */ /* 0x000fe40000000f00 */
[----:B------:R-:W-:Y:S01]  /*24070*/  IMAD.MOV.U32 R9, RZ, RZ, R213 ;  /* 0x000000ffff097224 */ /* 0x000fe200078e00d5 */
[----:B------:R1:W-:Y:S04]  /*24080*/  STL [R1+0x72c], R213 ;  /* 0x00072cd501007387 */ /* 0x0003e80000100800 */
[----:B------:R2:W-:Y:S04]  /*24090*/  LDGSTS.E [R6+0x1c008], desc[UR60][R8.64], P2 ;  /* 0x1c00800008067fae */ /* 0x0005e8000912187c */
[----:B-1----:R-:W3:Y:S04]  /*240a0*/  LDL.LU R213, [R1+0x144] ;  /* 0x0001440001d57983 */ /* 0x002ee80000300800 */
[----:B------:R-:W3:Y:S01]  /*240b0*/  LDL.LU R11, [R1+0x148] ;  /* 0x00014800010b7983 */ /* 0x000ee20000300800 */
[----:B----4-:R-:W-:-:S02]  /*240c0*/  IADD3 R12, P2, R12, R2, RZ ;  /* 0x000000020c0c7210 */ /* 0x010fc40007f5e0ff */
[----:B------:R-:W-:Y:S02]  /*240d0*/  IADD3 R3, P3, R3, R2, RZ ;  /* 0x0000000203037210 */ /* 0x000fe40007f7e0ff */
[----:B--2---:R-:W-:Y:S01]  /*240e0*/  MOV R8, R12 ;  /* 0x0000000c00087202 */ /* 0x004fe20000000f00 */
[----:B------:R-:W-:Y:S01]  /*240f0*/  STL [R1+0x738], R12 ;  /* 0x0007380c01007387 */ /* 0x000fe20000100800 */
[----:B------:R-:W-:-:S04]  /*24100*/  IMAD.X R212, R212, 0x1, R0, P2 ;  /* 0x00000001d4d47824 */ /* 0x000fc800010e0600 */
[----:B------:R-:W-:Y:S01]  /*24110*/  IMAD.MOV.U32 R9, RZ, RZ, R212 ;  /* 0x000000ffff097224 */ /* 0x000fe200078e00d4 */
[----:B------:R1:W-:Y:S01]  /*24120*/  STL [R1+0x734], R212 ;  /* 0x000734d401007387 */ /* 0x0003e20000100800 */
[----:B------:R-:W-:-:S03]  /*24130*/  IMAD.X R7, R7, 0x1, R0, P3 ;  /* 0x0000000107077824 */ /* 0x000fc600018e0600 */
[----:B------:R-:W-:Y:S04]  /*24140*/  STL [R1+0x740], R3 ;  /* 0x0007400301007387 */ /* 0x000fe80000100800 */
[----:B------:R2:W-:Y:S04]  /*24150*/  STL [R1+0x73c], R7 ;  /* 0x00073c0701007387 */ /* 0x0005e80000100800 */
[----:B-1----:R-:W4:Y:S04]  /*24160*/  LDL.LU R212, [R1+0x14c] ;  /* 0x00014c0001d47983 */ /* 0x002f280000300800 */
[----:B------:R1:W-:Y:S04]  /*24170*/  LDGSTS.E [R6+0x1800c], desc[UR60][R8.64], P1 ;  /* 0x1800c00008067fae */ /* 0x0003e8000892187c */
[----:B------:R-:W4:Y:S01]  /*24180*/  LDL.LU R12, [R1+0x150] ;  /* 0x00015000010c7983 */ /* 0x000f220000300800 */
[----:B-1----:R-:W-:-:S02]  /*24190*/  IMAD.MOV.U32 R9, RZ, RZ, R7 ;  /* 0x000000ffff097224 */ /* 0x002fc400078e0007 */
[----:B------:R-:W-:Y:S01]  /*241a0*/  IMAD.MOV.U32 R8, RZ, RZ, R3 ;  /* 0x000000ffff087224 */ /* 0x000fe200078e0003 */
[----:B--2---:R-:W2:Y:S04]  /*241b0*/  LDL.LU R7, [R1+0x154] ;  /* 0x0001540001077983 */ /* 0x004ea80000300800 */
[----:B------:R-:W2:Y:S04]  /*241c0*/  LDL.LU R3, [R1+0x158] ;  /* 0x0001580001037983 */ /* 0x000ea80000300800 */
[----:B------:R1:W-:Y:S01]  /*241d0*/  LDGSTS.E [R6+0x1c00c], desc[UR60][R8.64], P1 ;  /* 0x1c00c00008067fae */ /* 0x0003e2000892187c */
[----:B------:R-:W-:-:S04]  /*241e0*/  ISETP.GT.AND P1, PT, R5, 0x10, PT ;  /* 0x000000100500780c */ /* 0x000fc80003f24270 */
[----:B-1----:R-:W-:-:S04]  /*241f0*/  SEL R6, RZ, 0x4, !P1 ;  /* 0x00000004ff067807 */ /* 0x002fc80004800000 */
[----:B------:R-:W-:-:S04]  /*24200*/  SEL R6, R6, RZ, !P0 ;  /* 0x000000ff06067207 */ /* 0x000fc80004000000 */
[----:B------:R-:W-:Y:S02]  /*24210*/  ISETP.NE.U32.AND P2, PT, R6, RZ, PT ;  /* 0x000000ff0600720c */ /* 0x000fe40003f45070 */
[----:B------:R-:W-:-:S05]  /*24220*/  LOP3.LUT R6, R10, 0x40, RZ, 0x3c, !PT ;  /* 0x000000400a067812 */ /* 0x000fca00078e3cff */
[----:B------:R-:W-:Y:S01]  /*24230*/  VIADD R6, R6, UR5 ;  /* 0x0000000506067c36 */ /* 0x000fe20008000000 */
[----:B---3--:R-:W-:-:S04]  /*24240*/  IADD3 R11, P1, R11, R2, RZ ;  /* 0x000000020b0b7210 */ /* 0x008fc80007f3e0ff */
[----:B------:R-:W-:Y:S01]  /*24250*/  IADD3.X R213, R213, R0, RZ, P1, !PT ;  /* 0x00000000d5d57210 */ /* 0x000fe20000ffe4ff */
[----:B------:R-:W-:Y:S01]  /*24260*/  STL [R1+0x148], R11 ;  /* 0x0001480b01007387 */ /* 0x000fe20000100800 */
[----:B------:R-:W-:-:S03]  /*24270*/  IMAD.MOV.U32 R8, RZ, RZ, R11 ;  /* 0x000000ffff087224 */ /* 0x000fc600078e000b */
[----:B------:R1:W-:Y:S01]  /*24280*/  STL [R1+0x144], R213 ;  /* 0x000144d501007387 */ /* 0x0003e20000100800 */
[----:B------:R-:W-:-:S03]  /*24290*/  IMAD.MOV.U32 R9, RZ, RZ, R213 ;  /* 0x000000ffff097224 */ /* 0x000fc600078e00d5 */
[----:B------:R-:W3:Y:S04]  /*242a0*/  LDL.LU R215, [R1+0x15c] ;  /* 0x00015c0001d77983 */ /* 0x000ee80000300800 */
[----:B------:R-:W3:Y:S04]  /*242b0*/  LDL.LU R214, [R1+0x160] ;  /* 0x0001600001d67983 */ /* 0x000ee80000300800 */
[----:B-1----:R-:W3:Y:S04]  /*242c0*/  LDL.LU R213, [R1+0x164] ;  /* 0x0001640001d57983 */ /* 0x002ee80000300800 */
[----:B------:R-:W3:Y:S01]  /*242d0*/  LDL.LU R11, [R1+0x168] ;  /* 0x00016800010b7983 */ /* 0x000ee20000300800 */
[----:B------:R-:W-:-:S03]  /*242e0*/  ISETP.GT.AND P1, PT, R5, 0x11, PT ;  /* 0x000000110500780c */ /* 0x000fc60003f24270 */
[----:B------:R1:W-:Y:S02]  /*242f0*/  LDGSTS.E [R6], desc[UR60][R8.64], P2 ;  /* 0x0000000008067fae */ /* 0x0003e4000912187c */
[----:B-1----:R-:W-:-:S04]  /*24300*/  SEL R8, RZ, 0x4, !P1 ;  /* 0x00000004ff087807 */ /* 0x002fc80004800000 */
[----:B------:R-:W-:-:S04]  /*24310*/  SEL R8, R8, RZ, !P0 ;  /* 0x000000ff08087207 */ /* 0x000fc80004000000 */
[----:B------:R-:W-:Y:S02]  /*24320*/  ISETP.NE.U32.AND P1, PT, R8, RZ, PT ;  /* 0x000000ff0800720c */ /* 0x000fe40003f25070 */
[----:B----4-:R-:W-:-:S04]  /*24330*/  IADD3 R12, P3, R12, R2, RZ ;  /* 0x000000020c0c7210 */ /* 0x010fc80007f7e0ff */
[----:B------:R-:W-:Y:S01]  /*24340*/  IADD3.X R212, R212, R0, RZ, P3, !PT ;  /* 0x00000000d4d47210 */ /* 0x000fe20001ffe4ff */
[----:B------:R-:W-:Y:S01]  /*24350*/  IMAD.MOV.U32 R8, RZ, RZ, R12 ;  /* 0x000000ffff087224 */ /* 0x000fe200078e000c */
[----:B------:R-:W-:Y:S03]  /*24360*/  STL [R1+0x150], R12 ;  /* 0x0001500c01007387 */ /* 0x000fe60000100800 */
[----:B------:R-:W-:Y:S01]  /*24370*/  IMAD.MOV.U32 R9, RZ, RZ, R212 ;  /* 0x000000ffff097224 */ /* 0x000fe200078e00d4 */
[----:B--2---:R-:W-:Y:S01]  /*24380*/  IADD3 R3, P4, R3, R2, RZ ;  /* 0x0000000203037210 */ /* 0x004fe20007f9e0ff */
[----:B------:R1:W-:Y:S04]  /*24390*/  STL [R1+0x14c], R212 ;  /* 0x00014cd401007387 */ /* 0x0003e80000100800 */
[----:B------:R-:W-:Y:S01]  /*243a0*/  IMAD.X R7, R7, 0x1, R0, P4 ;  /* 0x0000000107077824 */ /* 0x000fe200020e0600 */
[----:B------:R-:W-:Y:S04]  /*243b0*/  STL [R1+0x158], R3 ;  /* 0x0001580301007387 */ /* 0x000fe80000100800 */
[----:B------:R2:W-:Y:S04]  /*243c0*/  STL [R1+0x154], R7 ;  /* 0x0001540701007387 */ /* 0x0005e80000100800 */
[----:B------:R4:W-:Y:S04]  /*243d0*/  LDGSTS.E [R6+0x4000], desc[UR60][R8.64], P2 ;  /* 0x0400000008067fae */ /* 0x0009e8000912187c */
[----:B-1----:R-:W3:Y:S04]  /*243e0*/  LDL.LU R212, [R1+0x16c] ;  /* 0x00016c0001d47983 */ /* 0x002ee80000300800 */
[----:B------:R-:W3:Y:S01]  /*243f0*/  LDL.LU R12, [R1+0x170] ;  /* 0x00017000010c7983 */ /* 0x000ee20000300800 */
[----:B----4-:R-:W-:Y:S01]  /*24400*/  IMAD.MOV.U32 R9, RZ, RZ, R7 ;  /* 0x000000ffff097224 */ /* 0x010fe200078e0007 */
[----:B------:R-:W-:-:S02]  /*24410*/  MOV R8, R3 ;  /* 0x0000000300087202 */ /* 0x000fc40000000f00 */
[----:B--2---:R-:W2:Y:S04]  /*24420*/  LDL.LU R7, [R1+0x174] ;  /* 0x0001740001077983 */ /* 0x004ea80000300800 */
[----:B------:R-:W4:Y:S01]  /*24430*/  LDL.LU R3, [R1+0x178] ;  /* 0x0001780001037983 */ /* 0x000f220000300800 */
[----:B------:R-:W-:-:S03]  /*24440*/  ISETP.GT.AND P2, PT, R5, 0x12, PT ;  /* 0x000000120500780c */ /* 0x000fc60003f44270 */
[----:B------:R1:W-:Y:S02]  /*24450*/  LDGSTS.E [R6+0x4], desc[UR60][R8.64], P1 ;  /* 0x0000400008067fae */ /* 0x0003e4000892187c */
[----:B-1----:R-:W-:-:S04]  /*24460*/  SEL R8, RZ, 0x4, !P2 ;  /* 0x00000004ff087807 */ /* 0x002fc80005000000 */
[----:B------:R-:W-:-:S04]  /*24470*/  SEL R8, R8, RZ, !P0 ;  /* 0x000000ff08087207 */ /* 0x000fc80004000000 */
[----:B------:R-:W-:Y:S02]  /*24480*/  ISETP.NE.U32.AND P2, PT, R8, RZ, PT ;  /* 0x000000ff0800720c */ /* 0x000fe40003f45070 */
[----:B---3--:R-:W-:-:S05]  /*24490*/  IADD3 R214, P3, R214, R2, RZ ;  /* 0x00000002d6d67210 */ /* 0x008fca0007f7e0ff */
[--C-:B------:R-:W-:Y:S01]  /*244a0*/  IMAD.X R215, R215, 0x1, R0.reuse, P3 ;  /* 0x00000001d7d77824 */ /* 0x100fe200018e0600 */
[----:B------:R-:W-:Y:S01]  /*244b0*/  IADD3 R11, P4, R11, R2, RZ ;  /* 0x000000020b0b7210 */ /* 0x000fe20007f9e0ff */
[----:B------:R-:W-:Y:S01]  /*244c0*/  STL [R1+0x160], R214 ;  /* 0x000160d601007387 */ /* 0x000fe20000100800 */
[----:B------:R-:W-:Y:S01]  /*244d0*/  MOV R8, R214 ;  /* 0x000000d600087202 */ /* 0x000fe20000000f00 */
[----:B------:R-:W-:Y:S02]  /*244e0*/  IMAD.MOV.U32 R9, RZ, RZ, R215 ;  /* 0x000000ffff097224 */ /* 0x000fe400078e00d7 */
[----:B------:R-:W-:Y:S01]  /*244f0*/  IMAD.X R213, R213, 0x1, R0, P4 ;  /* 0x00000001d5d57824 */ /* 0x000fe200020e0600 */
        /* <DEDUP_REMOVED lines=15> */
[----:B------:R-:W-:-:S04]  /*245f0*/  IADD3 R12, P3, R12, R2, RZ ;  /* 0x000000020c0c7210 */ /* 0x000fc80007f7e0ff */
[----:B------:R-:W-:Y:S02]  /*24600*/  IADD3.X R212, R212, R0, RZ, P3, !PT ;  /* 0x00000000d4d47210 */ /* 0x000fe40001ffe4ff */
[----:B----4-:R-:W-:Y:S01]  /*24610*/  IADD3 R3, P4, R3, R2, RZ ;  /* 0x0000000203037210 */ /* 0x010fe20007f9e0ff */
[----:B------:R-:W-:Y:S01]  /*24620*/  STL [R1+0x170], R12 ;  /* 0x0001700c01007387 */ /* 0x000fe20000100800 */
[----:B------:R-:W-:-:S03]  /*24630*/  IMAD.MOV.U32 R8, RZ, RZ, R12 ;  /* 0x000000ffff087224 */ /* 0x000fc600078e000c */
[----:B--2---:R-:W-:Y:S01]  /*24640*/  IMAD.X R7, R7, 0x1, R0, P4 ;  /* 0x0000000107077824 */ /* 0x004fe200020e0600 */
[----:B------:R1:W-:Y:S01]  /*24650*/  STL [R1+0x16c], R212 ;  /* 0x00016cd401007387 */ /* 0x0003e20000100800 */
[----:B------:R-:W-:-:S03]  /*24660*/  IMAD.MOV.U32 R9, RZ, RZ, R212 ;  /* 0x000000ffff097224 */ /* 0x000fc600078e00d4 */
[----:B------:R-:W-:Y:S04]  /*24670*/  STL [R1+0x178], R3 ;  /* 0x0001780301007387 */ /* 0x000fe80000100800 */
[----:B------:R2:W-:Y:S04]  /*24680*/  STL [R1+0x174], R7 ;  /* 0x0001740701007387 */ /* 0x0005e80000100800 */
[----:B-1----:R-:W4:Y:S04]  /*24690*/  LDL.LU R212, [R1+0x34c] ;  /* 0x00034c0001d47983 */ /* 0x002f280000300800 */
[----:B------:R1:W-:Y:S04]  /*246a0*/  LDGSTS.E [R6+0x4008], desc[UR60][R8.64], P2 ;  /* 0x0400800008067fae */ /* 0x0003e8000912187c */
[----:B------:R-:W4:Y:S01]  /*246b0*/  LDL.LU R12, [R1+0x350] ;  /* 0x00035000010c7983 */ /* 0x000f220000300800 */
[----:B-1----:R-:W-:Y:S01]  /*246c0*/  IMAD.MOV.U32 R9, RZ, RZ, R7 ;  /* 0x000000ffff097224 */ /* 0x002fe200078e0007 */
[----:B------:R-:W-:-:S02]  /*246d0*/  MOV R8, R3 ;  /* 0x0000000300087202 */ /* 0x000fc40000000f00 */
[----:B--2---:R-:W2:Y:S04]  /*246e0*/  LDL.LU R7, [R1+0x354] ;  /* 0x0003540001077983 */ /* 0x004ea80000300800 */
[----:B------:R-:W2:Y:S01]  /*246f0*/  LDL.LU R3, [R1+0x358] ;  /* 0x0003580001037983 */ /* 0x000ea20000300800 */
[----:B------:R-:W-:-:S03]  /*24700*/  ISETP.GT.AND P2, PT, R5, 0x30, PT ;  /* 0x000000300500780c */ /* 0x000fc60003f44270 */
[----:B------:R1:W-:Y:S02]  /*24710*/  LDGSTS.E [R6+0xc], desc[UR60][R8.64], P1 ;  /* 0x0000c00008067fae */ /* 0x0003e4000892187c */
[----:B-1----:R-:W-:-:S04]  /*24720*/  SEL R8, RZ, 0x4, !P2 ;  /* 0x00000004ff087807 */ /* 0x002fc80005000000 */
[----:B------:R-:W-:-:S04]  /*24730*/  SEL R8, R8, RZ, !P0 ;  /* 0x000000ff08087207 */ /* 0x000fc80004000000 */
[----:B------:R-:W-:Y:S02]  /*24740*/  ISETP.NE.U32.AND P2, PT, R8, RZ, PT ;  /* 0x000000ff0800720c */ /* 0x000fe40003f45070 */
[----:B------:R-:W-:-:S05]  /*24750*/  IADD3 R214, P3, R214, R2, RZ ;  /* 0x00000002d6d67210 */ /* 0x000fca0007f7e0ff */
[--C-:B------:R-:W-:Y:S01]  /*24760*/  IMAD.X R215, R215, 0x1, R0.reuse, P3 ;  /* 0x00000001d7d77824 */ /* 0x100fe200018e0600 */
[----:B------:R-:W-:Y:S01]  /*24770*/  MOV R8, R214 ;  /* 0x000000d600087202 */ /* 0x000fe20000000f00 */
[----:B------:R-:W-:Y:S02]  /*24780*/  STL [R1+0x180], R214 ;  /* 0x000180d601007387 */ /* 0x000fe40000100800 */
[----:B------:R-:W-:Y:S01]  /*24790*/  IMAD.MOV.U32 R9, RZ, RZ, R215 ;  /* 0x000000ffff097224 */ /* 0x000fe200078e00d7 */
[----:B---3--:R-:W-:Y:S01]  /*247a0*/  IADD3 R11, P4, R11, R2, RZ ;  /* 0x000000020b0b7210 */ /* 0x008fe20007f9e0ff */
[----:B------:R1:W-:Y:S04]  /*247b0*/  STL [R1+0x17c], R215 ;  /* 0x00017cd701007387 */ /* 0x0003e80000100800 */
[----:B------:R-:W-:Y:S01]  /*247c0*/  IMAD.X R213, R213, 0x1, R0, P4 ;  /* 0x00000001d5d57824 */ /* 0x000fe200020e0600 */
[----:B------:R-:W-:Y:S04]  /*247d0*/  STL [R1+0x348], R11 ;  /* 0x0003480b01007387 */ /* 0x000fe80000100800 */
[----:B------:R3:W-:Y:S04]  /*247e0*/  STL [R1+0x344], R213 ;  /* 0x000344d501007387 */ /* 0x0007e80000100800 */
[----:B------:R3:W-:Y:S04]  /*247f0*/  LDGSTS.E [R6+0x400c], desc[UR60][R8.64], P1 ;  /* 0x0400c00008067fae */ /* 0x0007e8000892187c */
[----:B-1----:R-:W2:Y:S04]  /*24800*/  LDL.LU R215, [R1+0x35c] ;  /* 0x00035c0001d77983 */ /* 0x002ea80000300800 */
[----:B------:R-:W2:Y:S01]  /*24810*/  LDL.LU R214, [R1+0x360] ;  /* 0x0003600001d67983 */ /* 0x000ea20000300800 */
[----:B---3--:R-:W-:-:S02]  /*24820*/  IMAD.MOV.U32 R9, RZ, RZ, R213 ;  /* 0x000000ffff097224 */ /* 0x008fc400078e00d5 */
[----:B------:R-:W-:Y:S01]  /*24830*/  IMAD.MOV.U32 R8, RZ, RZ, R11 ;  /* 0x000000ffff087224 */ /* 0x000fe200078e000b */
[----:B------:R-:W3:Y:S04]  /*24840*/  LDL.LU R213, [R1+0x364] ;  /* 0x0003640001d57983 */ /* 0x000ee80000300800 */
[----:B------:R-:W3:Y:S01]  /*24850*/  LDL.LU R11, [R1+0x368] ;  /* 0x00036800010b7983 */ /* 0x000ee20000300800 */
[----:B------:R-:W-:-:S03]  /*24860*/  ISETP.GT.AND P1, PT, R5, 0x31, PT ;  /* 0x000000310500780c */ /* 0x000fc60003f24270 */
[----:B------:R1:W-:Y:S02]  /*24870*/  LDGSTS.E [R6+0x8000], desc[UR60][R8.64], P2 ;  /* 0x0800000008067fae */ /* 0x0003e4000912187c */
[----:B-1----:R-:W-:-:S04]  /*24880*/  SEL R8, RZ, 0x4, !P1 ;  /* 0x00000004ff087807 */ /* 0x002fc80004800000 */
[----:B------:R-:W-:-:S04]  /*24890*/  SEL R8, R8, RZ, !P0 ;  /* 0x000000ff08087207 */ /* 0x000fc80004000000 */
[----:B------:R-:W-:Y:S02]  /*248a0*/  ISETP.NE.U32.AND P1, PT, R8, RZ, PT ;  /* 0x000000ff0800720c */ /* 0x000fe40003f25070 */
[----:B----4-:R-:W-:-:S04]  /*248b0*/  IADD3 R12, P3, R12, R2, RZ ;  /* 0x000000020c0c7210 */ /* 0x010fc80007f7e0ff */
[----:B------:R-:W-:Y:S01]  /*248c0*/  IADD3.X R212, R212, R0, RZ, P3, !PT ;  /* 0x00000000d4d47210 */ /* 0x000fe20001ffe4ff */
        /* <DEDUP_REMOVED lines=20> */
[----:B------:R-:W-:-:S05]  /*24a10*/  IADD3 R214, P3, R214, R2, RZ ;  /* 0x00000002d6d67210 */ /* 0x000fca0007f7e0ff */
[--C-:B------:R-:W-:Y:S01]  /*24a20*/  IMAD.X R215, R215, 0x1, R0.reuse, P3 ;  /* 0x00000001d7d77824 */ /* 0x100fe200018e0600 */
[----:B---3--:R-:W-:Y:S01]  /*24a30*/  IADD3 R11, P4, R11, R2, RZ ;  /* 0x000000020b0b7210 */ /* 0x008fe20007f9e0ff */
        /* <DEDUP_REMOVED lines=88> */
[----:B------:R-:W-:Y:S04]  /*24fc0*/  STL [R1+0x560], R214 ;  /* 0x000560d601007387 */ /* 0x000fe80000100800 */
[----:B------:R-:W-:Y:S01]  /*24fd0*/  IMAD.X R213, R213, 0x1, R0, P4 ;  /* 0x00000001d5d57824 */ /* 0x000fe200020e0600 */
[----:B------:R1:W-:Y:S01]  /*24fe0*/  STL [R1+0x55c], R215 ;  /* 0x00055cd701007387 */ /* 0x0003e20000100800 */
[----:B------:R-:W-:Y:S01]  /*24ff0*/  MOV R8, R214 ;  /* 0x000000d600087202 */ /* 0x000fe20000000f00 */
[----:B------:R-:W-:Y:S02]  /*25000*/  IMAD.MOV.U32 R9, RZ, RZ, R215 ;  /* 0x000000ffff097224 */ /* 0x000fe400078e00d7 */
[----:B------:R-:W-:Y:S04]  /*25010*/  STL [R1+0x568], R11 ;  /* 0x0005680b01007387 */ /* 0x000fe80000100800 */
[----:B------:R3:W-:Y:S04]  /*25020*/  STL [R1+0x564], R213 ;  /* 0x000564d501007387 */ /* 0x0007e80000100800 */
[----:B-1----:R-:W2:Y:S04]  /*25030*/  LDL.LU R215, [R1+0x57c] ;  /* 0x00057c0001d77983 */ /* 0x002ea80000300800 */
[----:B------:R-:W2:Y:S04]  /*25040*/  LDL.LU R214, [R1+0x580] ;  /* 0x0005800001d67983 */ /* 0x000ea80000300800 */
[----:B------:R1:W-:Y:S01]  /*25050*/  LDGSTS.E [R6+0x14004], desc[UR60][R8.64], P1 ;  /* 0x1400400008067fae */ /* 0x0003e2000892187c */
[----:B------:R-:W-:Y:S01]  /*25060*/  ISETP.GT.AND P1, PT, R5, 0x53, PT ;  /* 0x000000530500780c */ /* 0x000fe20003f24270 */
[----:B-1----:R-:W-:-:S02]  /*25070*/  IMAD.MOV.U32 R9, RZ, RZ, R213 ;  /* 0x000000ffff097224 */ /* 0x002fc400078e00d5 */
[----:B------:R-:W-:Y:S01]  /*25080*/  IMAD.MOV.U32 R8, RZ, RZ, R11 ;  /* 0x000000ffff087224 */ /* 0x000fe200078e000b */
[----:B---3--:R-:W3:Y:S04]  /*25090*/  LDL.LU R213, [R1+0x744] ;  /* 0x0007440001d57983 */ /* 0x008ee80000300800 */
[----:B------:R-:W3:Y:S04]  /*250a0*/  LDL.LU R11, [R1+0x748] ;  /* 0x00074800010b7983 */ /* 0x000ee80000300800 */
        /* <DEDUP_REMOVED lines=15> */
[----:B------:R-:W4:Y:S04]  /*251a0*/  LDL.LU R12, [R1+0x750] ;  /* 0x00075000010c7983 */ /* 0x000f280000300800 */
[----:B------:R1:W-:Y:S02]  /*251b0*/  LDGSTS.E [R6+0x14008], desc[UR60][R8.64], P2 ;  /* 0x1400800008067fae */ /* 0x0003e4000912187c */
[----:B-1----:R-:W-:Y:S01]  /*251c0*/  IMAD.MOV.U32 R9, RZ, RZ, R7 ;  /* 0x000000ffff097224 */ /* 0x002fe200078e0007 */
[----:B------:R-:W-:Y:S01]  /*251d0*/  MOV R8, R3 ;  /* 0x0000000300087202 */ /* 0x000fe20000000f00 */
        /* <DEDUP_REMOVED lines=8> */
[----:B------:R-:W-:Y:S01]  /*25260*/  IMAD.X R215, R215, 0x1, R0, P3 ;  /* 0x00000001d7d77824 */ /* 0x000fe200018e0600 */
[----:B------:R-:W-:-:S03]  /*25270*/  MOV R8, R214 ;  /* 0x000000d600087202 */ /* 0x000fc60000000f00 */
[----:B------:R-:W-:Y:S01]  /*25280*/  IMAD.MOV.U32 R9, RZ, RZ, R215 ;  /* 0x000000ffff097224 */ /* 0x000fe200078e00d7 */
[----:B------:R-:W-:Y:S04]  /*25290*/  STL [R1+0x580], R214 ;  /* 0x000580d601007387 */ /* 0x000fe80000100800 */
[----:B------:R-:W-:Y:S04]  /*252a0*/  STL [R1+0x57c], R215 ;  /* 0x00057cd701007387 */ /* 0x000fe80000100800 */
[----:B------:R1:W-:Y:S01]  /*252b0*/  LDGSTS.E [R6+0x1400c], desc[UR60][R8.64], P1 ;  /* 0x1400c00008067fae */ /* 0x0003e2000892187c */
[----:B---3--:R-:W-:-:S05]  /*252c0*/  IADD3 R11, P4, R11, R2, RZ ;  /* 0x000000020b0b7210 */ /* 0x008fca0007f9e0ff */
[----:B------:R-:W-:Y:S01]  /*252d0*/  IMAD.X R213, R213, 0x1, R0, P4 ;  /* 0x00000001d5d57824 */ /* 0x000fe200020e0600 */
[----:B------:R-:W-:Y:S01]  /*252e0*/  STL [R1+0x748], R11 ;  /* 0x0007480b01007387 */ /* 0x000fe20000100800 */
[----:B-1----:R-:W-:Y:S02]  /*252f0*/  IMAD.MOV.U32 R8, RZ, RZ, R11 ;  /* 0x000000ffff087224 */ /* 0x002fe400078e000b */
[----:B------:R-:W-:Y:S01]  /*25300*/  IMAD.MOV.U32 R9, RZ, RZ, R213 ;  /* 0x000000ffff097224 */ /* 0x000fe200078e00d5 */
[----:B------:R1:W-:Y:S01]  /*25310*/  STL [R1+0x744], R213 ;  /* 0x000744d501007387 */ /* 0x0003e20000100800 */
[----:B------:R-:W-:-:S03]  /*25320*/  ISETP.GT.AND P1, PT, R5, 0x71, PT ;  /* 0x000000710500780c */ /* 0x000fc60003f24270 */
[----:B------:R3:W-:Y:S04]  /*25330*/  LDGSTS.E [R6+0x18000], desc[UR60][R8.64], P2 ;  /* 0x1800000008067fae */ /* 0x0007e8000912187c */
[----:B-1----:R-:W2:Y:S04]  /*25340*/  LDL.LU R213, [R1+0x75c] ;  /* 0x00075c0001d57983 */ /* 0x002ea80000300800 */
[----:B------:R-:W2:Y:S04]  /*25350*/  LDL.LU R11, [R1+0x760] ;  /* 0x00076000010b7983 */ /* 0x000ea80000300800 */
[----:B------:R-:W2:Y:S04]  /*25360*/  LDL.LU R215, [R1+0x764] ;  /* 0x0007640001d77983 */ /* 0x000ea80000300800 */
[----:B------:R-:W2:Y:S01]  /*25370*/  LDL.LU R214, [R1+0x768] ;  /* 0x0007680001d67983 */ /* 0x000ea20000300800 */
[----:B---3--:R-:W-:-:S04]  /*25380*/  SEL R8, RZ, 0x4, !P1 ;  /* 0x00000004ff087807 */ /* 0x008fc80004800000 */
[----:B------:R-:W-:-:S04]  /*25390*/  SEL R8, R8, RZ, !P0 ;  /* 0x000000ff08087207 */ /* 0x000fc80004000000 */
[----:B------:R-:W-:Y:S02]  /*253a0*/  ISETP.NE.U32.AND P1, PT, R8, RZ, PT ;  /* 0x000000ff0800720c */ /* 0x000fe40003f25070 */
[----:B----4-:R-:W-:-:S04]  /*253b0*/  IADD3 R12, P3, R12, R2, RZ ;  /* 0x000000020c0c7210 */ /* 0x010fc80007f7e0ff */
[----:B------:R-:W-:Y:S01]  /*253c0*/  IADD3.X R212, R212, R0, RZ, P3, !PT ;  /* 0x00000000d4d47210 */ /* 0x000fe20001ffe4ff */
[----:B------:R-:W-:Y:S01]  /*253d0*/  IMAD.MOV.U32 R8, RZ, RZ, R12 ;  /* 0x000000ffff087224 */ /* 0x000fe200078e000c */
[----:B------:R-:W-:Y:S03]  /*253e0*/  STL [R1+0x750], R12 ;  /* 0x0007500c01007387 */ /* 0x000fe60000100800 */
[----:B------:R-:W-:Y:S01]  /*253f0*/  IMAD.MOV.U32 R9, RZ, RZ, R212 ;  /* 0x000000ffff097224 */ /* 0x000fe200078e00d4 */
[----:B------:R1:W-:Y:S04]  /*25400*/  STL [R1+0x74c], R212 ;  /* 0x00074cd401007387 */ /* 0x0003e80000100800 */
[----:B------:R3:W-:Y:S01]  /*25410*/  LDGSTS.E [R6+0x1c000], desc[UR60][R8.64], P2 ;  /* 0x1c00000008067fae */ /* 0x0007e2000912187c */
[----:B--2---:R-:W-:-:S05]  /*25420*/  IADD3 R3, P4, R3, R2, RZ ;  /* 0x0000000203037210 */ /* 0x004fca0007f9e0ff */
[----:B------:R-:W-:Y:S01]  /*25430*/  IMAD.X R7, R7, 0x1, R0, P4 ;  /* 0x0000000107077824 */ /* 0x000fe200020e0600 */
[----:B------:R-:W-:Y:S03]  /*25440*/  STL [R1+0x758], R3 ;  /* 0x0007580301007387 */ /* 0x000fe60000100800 */
[----:B---3--:R-:W-:Y:S01]  /*25450*/  IMAD.MOV.U32 R9, RZ, RZ, R7 ;  /* 0x000000ffff097224 */ /* 0x008fe200078e0007 */
[----:B------:R2:W-:Y:S04]  /*25460*/  STL [R1+0x754], R7 ;  /* 0x0007540701007387 */ /* 0x0005e80000100800 */
[----:B-1----:R-:W3:Y:S04]  /*25470*/  LDL.LU R212, [R1+0x76c] ;  /* 0x00076c0001d47983 */ /* 0x002ee80000300800 */
[----:B--2---:R-:W2:Y:S01]  /*25480*/  LDL.LU R7, [R1+0x770] ;  /* 0x0007700001077983 */ /* 0x004ea20000300800 */
[----:B------:R-:W-:-:S02]  /*25490*/  MOV R8, R3 ;  /* 0x0000000300087202 */ /* 0x000fc40000000f00 */
[----:B------:R-:W-:Y:S01]  /*254a0*/  ISETP.GT.AND P2, PT, R5, 0x72, PT ;  /* 0x000000720500780c */ /* 0x000fe20003f44270 */
        /* <DEDUP_REMOVED lines=9> */
[----:B------:R-:W-:Y:S02]  /*25540*/  STL [R1+0x760], R11 ;  /* 0x0007600b01007387 */ /* 0x000fe40000100800 */
[----:B------:R-:W-:Y:S02]  /*25550*/  IMAD.MOV.U32 R9, RZ, RZ, R213 ;  /* 0x000000ffff097224 */ /* 0x000fe400078e00d5 */
[----:B------:R-:W-:Y:S01]  /*25560*/  IMAD.X R215, R215, 0x1, R0, P4 ;  /* 0x00000001d7d77824 */ /* 0x000fe200020e0600 */
[----:B------:R1:W-:Y:S01]  /*25570*/  STL [R1+0x75c], R213 ;  /* 0x00075cd501007387 */ /* 0x0003e20000100800 */
[----:B------:R-:W-:-:S03]  /*25580*/  MOV R8, R11 ;  /* 0x0000000b00087202 */ /* 0x000fc60000000f00 */
        /* <DEDUP_REMOVED lines=12> */
[----:B--2---:R-:W-:-:S04]  /*25650*/  IADD3 R7, P3, R7, R2, RZ ;  /* 0x0000000207077210 */ /* 0x004fc80007f7e0ff */
[----:B---3--:R-:W-:Y:S01]  /*25660*/  IADD3.X R212, R212, R0, RZ, P3, !PT ;  /* 0x00000000d4d47210 */ /* 0x008fe20001ffe4ff */
[----:B------:R-:W-:Y:S01]  /*25670*/  STL [R1+0x770], R7 ;  /* 0x0007700701007387 */ /* 0x000fe20000100800 */
[----:B------:R-:W-:-:S03]  /*25680*/  IMAD.MOV.U32 R8, RZ, RZ, R7 ;  /* 0x000000ffff087224 */ /* 0x000fc600078e0007 */
[----:B------:R1:W-:Y:S01]  /*25690*/  STL [R1+0x76c], R212 ;  /* 0x00076cd401007387 */ /* 0x0003e20000100800 */
[----:B------:R-:W-:-:S05]  /*256a0*/  IMAD.MOV.U32 R9, RZ, RZ, R212 ;  /* 0x000000ffff097224 */ /* 0x000fca00078e00d4 */
[----:B------:R2:W-:Y:S04]  /*256b0*/  LDGSTS.E [R6+0x1c008], desc[UR60][R8.64], P2 ;  /* 0x1c00800008067fae */ /* 0x0005e8000912187c */
[----:B-1----:R-:W3:Y:S04]  /*256c0*/  LDL.LU R212, [R1+0x184] ;  /* 0x0001840001d47983 */ /* 0x002ee80000300800 */
[----:B------:R-:W3:Y:S01]  /*256d0*/  LDL.LU R7, [R1+0x188] ;  /* 0x0001880001077983 */ /* 0x000ee20000300800 */
[-C--:B----4-:R-:W-:Y:S02]  /*256e0*/  IADD3 R12, P2, R12, R2.reuse, RZ ;  /* 0x000000020c0c7210 */ /* 0x090fe40007f5e0ff */
[----:B------:R-:W-:-:S03]  /*256f0*/  IADD3 R3, P3, R3, R2, RZ ;  /* 0x0000000203037210 */ /* 0x000fc60007f7e0ff */
[----:B------:R-:W-:Y:S01]  /*25700*/  STL [R1+0x778], R12 ;  /* 0x0007780c01007387 */ /* 0x000fe20000100800 */
[----:B--2---:R-:W-:Y:S02]  /*25710*/  IMAD.MOV.U32 R8, RZ, RZ, R12 ;  /* 0x000000ffff087224 */ /* 0x004fe400078e000c */
[----:B------:R-:W-:-:S04]  /*25720*/  IMAD.X R213, R213, 0x1, R0, P2 ;  /* 0x00000001d5d57824 */ /* 0x000fc800010e0600 */
[----:B------:R-:W-:Y:S01]  /*25730*/  IMAD.MOV.U32 R9, RZ, RZ, R213 ;  /* 0x000000ffff097224 */ /* 0x000fe200078e00d5 */
[----:B------:R1:W-:Y:S01]  /*25740*/  STL [R1+0x774], R213 ;  /* 0x000774d501007387 */ /* 0x0003e20000100800 */
[----:B------:R-:W-:-:S03]  /*25750*/  IADD3.X R11, R11, R0, RZ, P3, !PT ;  /* 0x000000000b0b7210 */ /* 0x000fc60001ffe4ff */
[----:B------:R-:W-:Y:S04]  /*25760*/  STL [R1+0x780], R3 ;  /* 0x0007800301007387 */ /* 0x000fe80000100800 */
[----:B------:R2:W-:Y:S04]  /*25770*/  STL [R1+0x77c], R11 ;  /* 0x00077c0b01007387 */ /* 0x0005e80000100800 */
[----:B-1----:R-:W4:Y:S04]  /*25780*/  LDL.LU R213, [R1+0x18c] ;  /* 0x00018c0001d57983 */ /* 0x002f280000300800 */
[----:B------:R1:W-:Y:S04]  /*25790*/  LDGSTS.E [R6+0x1800c], desc[UR60][R8.64], P1 ;  /* 0x1800c00008067fae */ /* 0x0003e8000892187c */
[----:B------:R-:W4:Y:S01]  /*257a0*/  LDL.LU R12, [R1+0x190] ;  /* 0x00019000010c7983 */ /* 0x000f220000300800 */
[----:B-1----:R-:W-:Y:S01]  /*257b0*/  MOV R9, R11 ;  /* 0x0000000b00097202 */ /* 0x002fe20000000f00 */
[----:B------:R-:W-:-:S02]  /*257c0*/  IMAD.MOV.U32 R8, RZ, RZ, R3 ;  /* 0x000000ffff087224 */ /* 0x000fc400078e0003 */
[----:B--2---:R-:W2:Y:S04]  /*257d0*/  LDL.LU R11, [R1+0x194] ;  /* 0x00019400010b7983 */ /* 0x004ea80000300800 */
[----:B------:R-:W2:Y:S04]  /*257e0*/  LDL.LU R3, [R1+0x198] ;  /* 0x0001980001037983 */ /* 0x000ea80000300800 */
[----:B------:R1:W-:Y:S01]  /*257f0*/  LDGSTS.E [R6+0x1c00c], desc[UR60][R8.64], P1 ;  /* 0x1c00c00008067fae */ /* 0x0003e2000892187c */
[----:B------:R-:W-:-:S04]  /*25800*/  ISETP.GT.AND P1, PT, R5, 0x14, PT ;  /* 0x000000140500780c */ /* 0x000fc80003f24270 */
[----:B-1----:R-:W-:Y:S02]  /*25810*/  SEL R6, RZ, 0x4, !P1 ;  /* 0x00000004ff067807 */ /* 0x002fe40004800000 */
[----:B---3--:R-:W-:-:S05]  /*25820*/  IADD3 R7, P1, R7, R2, RZ ;  /* 0x0000000207077210 */ /* 0x008fca0007f3e0ff */
[----:B------:R-:W-:Y:S01]  /*25830*/  IMAD.X R212, R212, 0x1, R0, P1 ;  /* 0x00000001d4d47824 */ /* 0x000fe200008e0600 */
[----:B------:R-:W-:Y:S04]  /*25840*/  STL [R1+0x188], R7 ;  /* 0x0001880701007387 */ /* 0x000fe80000100800 */
[----:B------:R1:W-:Y:S01]  /*25850*/  STL [R1+0x184], R212 ;  /* 0x000184d401007387 */ /* 0x0003e20000100800 */
[----:B------:R-:W-:-:S03]  /*25860*/  MOV R9, R212 ;  /* 0x000000d400097202 */ /* 0x000fc60000000f00 */
[----:B------:R-:W3:Y:S01]  /*25870*/  LDL.LU R215, [R1+0x19c] ;  /* 0x00019c0001d77983 */ /* 0x000ee20000300800 */
[----:B------:R-:W-:-:S03]  /*25880*/  IMAD.MOV.U32 R8, RZ, RZ, R7 ;  /* 0x000000ffff087224 */ /* 0x000fc600078e0007 */
[----:B------:R-:W3:Y:S04]  /*25890*/  LDL.LU R214, [R1+0x1a0] ;  /* 0x0001a00001d67983 */ /* 0x000ee80000300800 */
[----:B-1----:R-:W3:Y:S04]  /*258a0*/  LDL.LU R212, [R1+0x1a4] ;  /* 0x0001a40001d47983 */ /* 0x002ee80000300800 */
[----:B------:R-:W3:Y:S01]  /*258b0*/  LDL.LU R7, [R1+0x1a8] ;  /* 0x0001a80001077983 */ /* 0x000ee20000300800 */
[----:B------:R-:W-:-:S04]  /*258c0*/  SEL R6, R6, RZ, !P0 ;  /* 0x000000ff06067207 */ /* 0x000fc80004000000 */
[----:B------:R-:W-:Y:S02]  /*258d0*/  ISETP.NE.U32.AND P2, PT, R6, RZ, PT ;  /* 0x000000ff0600720c */ /* 0x000fe40003f45070 */
[----:B------:R-:W-:Y:S02]  /*258e0*/  LOP3.LUT R6, R10, 0x50, RZ, 0x3c, !PT ;  /* 0x000000500a067812 */ /* 0x000fe400078e3cff */
[----:B------:R-:W-:-:S03]  /*258f0*/  ISETP.GT.AND P1, PT, R5, 0x15, PT ;  /* 0x000000150500780c */ /* 0x000fc60003f24270 */
[----:B------:R-:W-:-:S06]  /*25900*/  VIADD R6, R6, UR5 ;  /* 0x0000000506067c36 */ /* 0x000fcc0008000000 */
[----:B------:R1:W-:Y:S02]  /*25910*/  LDGSTS.E [R6], desc[UR60][R8.64], P2 ;  /* 0x0000000008067fae */ /* 0x0003e4000912187c */
[----:B-1----:R-:W-:-:S04]  /*25920*/  SEL R8, RZ, 0x4, !P1 ;  /* 0x00000004ff087807 */ /* 0x002fc80004800000 */
[----:B------:R-:W-:-:S04]  /*25930*/  SEL R8, R8, RZ, !P0 ;  /* 0x000000ff08087207 */ /* 0x000fc80004000000 */
[----:B------:R-:W-:Y:S02]  /*25940*/  ISETP.NE.U32.AND P1, PT, R8, RZ, PT ;  /* 0x000000ff0800720c */ /* 0x000fe40003f25070 */
[----:B----4-:R-:W-:-:S05]  /*25950*/  IADD3 R12, P3, R12, R2, RZ ;  /* 0x000000020c0c7210 */ /* 0x010fca0007f7e0ff */
[----:B------:R-:W-:Y:S01]  /*25960*/  IMAD.X R213, R213, 0x1, R0, P3 ;  /* 0x00000001d5d57824 */ /* 0x000fe200018e0600 */
[----:B------:R-:W-:Y:S01]  /*25970*/  STL [R1+0x190], R12 ;  /* 0x0001900c01007387 */ /* 0x000fe20000100800 */
[----:B------:R-:W-:Y:S01]  /*25980*/  IMAD.MOV.U32 R8, RZ, RZ, R12 ;  /* 0x000000ffff087224 */ /* 0x000fe200078e000c */
[----:B--2---:R-:W-:Y:S02]  /*25990*/  IADD3 R3, P4, R3, R2, RZ ;  /* 0x0000000203037210 */ /* 0x004fe40007f9e0ff */
[----:B------:R1:W-:Y:S01]  /*259a0*/  STL [R1+0x18c], R213 ;  /* 0x00018cd501007387 */ /* 0x0003e20000100800 */
[----:B------:R-:W-:Y:S02]  /*259b0*/  MOV R9, R213 ;  /* 0x000000d500097202 */ /* 0x000fe40000000f00 */
[----:B------:R-:W-:Y:S01]  /*259c0*/  IMAD.X R11, R11, 0x1, R0, P4 ;  /* 0x000000010b0b7824 */ /* 0x000fe200020e0600 */
        /* <DEDUP_REMOVED lines=8> */
[----:B------:R-:W2:Y:S01]  /*25a50*/  LDL.LU R3, [R1+0x1b8] ;  /* 0x0001b80001037983 */ /* 0x000ea20000300800 */
[----:B------:R-:W-:-:S03]  /*25a60*/  ISETP.GT.AND P2, PT, R5, 0x16, PT ;  /* 0x000000160500780c */ /* 0x000fc60003f44270 */
[----:B------:R1:W-:Y:S02]  /*25a70*/  LDGSTS.E [R6+0x4], desc[UR60][R8.64], P1 ;  /* 0x0000400008067fae */ /* 0x0003e4000892187c */
[----:B-1----:R-:W-:-:S04]  /*25a80*/  SEL R8, RZ, 0x4, !P2 ;  /* 0x00000004ff087807 */ /* 0x002fc80005000000 */
[----:B------:R-:W-:Y:S02]  /*25a90*/  SEL R8, R8, RZ, !P0 ;  /* 0x000000ff08087207 */ /* 0x000fe40004000000 */
[----:B---3--:R-:W-:Y:S02]  /*25aa0*/  IADD3 R214, P3, R214, R2, RZ ;  /* 0x00000002d6d67210 */ /* 0x008fe40007f7e0ff */
[----:B------:R-:W-:-:S03]  /*25ab0*/  ISETP.NE.U32.AND P2, PT, R8, RZ, PT ;  /* 0x000000ff0800720c */ /* 0x000fc60003f45070 */
[----:B------:R-:W-:Y:S01]  /*25ac0*/  IMAD.X R215, R215, 0x1, R0, P3 ;  /* 0x00000001d7d77824 */ /* 0x000fe200018e0600 */
[----:B------:R-:W-:Y:S01]  /*25ad0*/  IADD3 R7, P4, R7, R2, RZ ;  /* 0x0000000207077210 */ /* 0x000fe20007f9e0ff */
[----:B------:R-:W-:Y:S01]  /*25ae0*/  STL [R1+0x1a0], R214 ;  /* 0x0001a0d601007387 */ /* 0x000fe20000100800 */
[----:B------:R-:W-:Y:S02]  /*25af0*/  IMAD.MOV.U32 R8, RZ, RZ, R214 ;  /* 0x000000ffff087224 */ /* 0x000fe400078e00d6 */
[----:B------:R-:W-:Y:S01]  /*25b00*/  IADD3.X R212, R212, R0, RZ, P4, !PT ;  /* 0x00000000d4d47210 */ /* 0x000fe200027fe4ff */
[----:B------:R-:W-:Y:S01]  /*25b10*/  IMAD.MOV.U32 R9, RZ, RZ, R215 ;  /* 0x000000ffff097224 */ /* 0x000fe200078e00d7 */
[----:B------:R1:W-:Y:S04]  /*25b20*/  STL [R1+0x19c], R215 ;  /* 0x00019cd701007387 */ /* 0x0003e80000100800 */
[----:B------:R-:W-:Y:S04]  /*25b30*/  STL [R1+0x1a8], R7 ;  /* 0x0001a80701007387 */ /* 0x000fe80000100800 */
[----:B------:R3:W-:Y:S04]  /*25b40*/  STL [R1+0x1a4], R212 ;  /* 0x0001a4d401007387 */ /* 0x0007e80000100800 */
[----:B-1----:R-:W2:Y:S04]  /*25b50*/  LDL.LU R215, [R1+0x1bc] ;  /* 0x0001bc0001d77983 */ /* 0x002ea80000300800 */
[----:B------:R1:W-:Y:S04]  /*25b60*/  LDGSTS.E [R6+0x4004], desc[UR60][R8.64], P1 ;  /* 0x0400400008067fae */ /* 0x0003e8000892187c */
[----:B------:R-:W2:Y:S01]  /*25b70*/  LDL.LU R214, [R1+0x1c0] ;  /* 0x0001c00001d67983 */ /* 0x000ea20000300800 */
        /* <DEDUP_REMOVED lines=28> */
[----:B-1----:R-:W-:Y:S02]  /*25d40*/  SEL R8, RZ, 0x4, !P2 ;  /* 0x00000004ff087807 */ /* 0x002fe40005000000 */
[----:B------:R-:W-:Y:S02]  /*25d50*/  IADD3 R214, P3, R214, R2, RZ ;  /* 0x00000002d6d67210 */ /* 0x000fe40007f7e0ff */
        /* <DEDUP_REMOVED lines=36> */
[----:B------:R-:W-:Y:S01]  /*25fa0*/  ISETP.GT.AND P2, PT, R5, 0x36, PT ;  /* 0x000000360500780c */ /* 0x000fe20003f44270 */
[----:B-1----:R-:W-:-:S02]  /*25fb0*/  IMAD.MOV.U32 R9, RZ, RZ, R11 ;  /* 0x000000ffff097224 */ /* 0x002fc400078e000b */
[----:B------:R-:W-:Y:S01]  /*25fc0*/  IMAD.MOV.U32 R8, RZ, RZ, R3 ;  /* 0x000000ffff087224 */ /* 0x000fe200078e0003 */
[----:B--2---:R-:W2:Y:S04]  /*25fd0*/  LDL.LU R11, [R1+0x3b4] ;  /* 0x0003b400010b7983 */ /* 0x004ea80000300800 */
[----:B------:R-:W2:Y:S04]  /*25fe0*/  LDL.LU R3, [R1+0x3b8] ;  /* 0x0003b80001037983 */ /* 0x000ea80000300800 */
[----:B------:R1:W-:Y:S02]  /*25ff0*/  LDGSTS.E [R6+0x8004], desc[UR60][R8.64], P1 ;  /* 0x0800400008067fae */ /* 0x0003e4000892187c */
[----:B-1----:R-:W-:-:S04]  /*26000*/  SEL R8, RZ, 0x4, !P2 ;  /* 0x00000004ff087807 */ /* 0x002fc80005000000 */
[----:B------:R-:W-:Y:S02]  /*26010*/  SEL R8, R8, RZ, !P0 ;  /* 0x000000ff08087207 */ /* 0x000fe40004000000 */
[----:B------:R-:W-:Y:S02]  /*26020*/  IADD3 R214, P3, R214, R2, RZ ;  /* 0x00000002d6d67210 */ /* 0x000fe40007f7e0ff */
[----:B------:R-:W-:-:S03]  /*26030*/  ISETP.NE.U32.AND P2, PT, R8, RZ, PT ;  /* 0x000000ff0800720c */ /* 0x000fc60003f45070 */
[----:B------:R-:W-:Y:S01]  /*26040*/  IMAD.X R215, R215, 0x1, R0, P3 ;  /* 0x00000001d7d77824 */ /* 0x000fe200018e0600 */
        /* <DEDUP_REMOVED lines=85> */
[----:B------:R-:W-:-:S05]  /*265a0*/  IADD3 R214, P3, R214, R2, RZ ;  /* 0x00000002d6d67210 */ /* 0x000fca0007f7e0ff */
[----:B------:R-:W-:Y:S01]  /*265b0*/  IMAD.X R215, R215, 0x1, R0, P3 ;  /* 0x00000001d7d77824 */ /* 0x000fe200018e0600 */
[----:B------:R-:W-:Y:S01]  /*265c0*/  STL [R1+0x5a0], R214 ;  /* 0x0005a0d601007387 */ /* 0x000fe20000100800 */
[----:B---3--:R-:W-:-:S03]  /*265d0*/  IADD3 R7, P4, R7, R2, RZ ;  /* 0x0000000207077210 */ /* 0x008fc60007f9e0ff */
[----:B------:R1:W-:Y:S01]  /*265e0*/  STL [R1+0x59c], R215 ;  /* 0x00059cd701007387 */ /* 0x0003e20000100800 */
[----:B------:R-:W-:-:S03]  /*265f0*/  IADD3.X R212, R212, R0, RZ, P4, !PT ;  /* 0x00000000d4d47210 */ /* 0x000fc600027fe4ff */
[----:B------:R-:W-:Y:S01]  /*26600*/  STL [R1+0x5a8], R7 ;  /* 0x0005a80701007387 */ /* 0x000fe20000100800 */
[----:B------:R-:W-:Y:S01]  /*26610*/  ISETP.NE.U32.AND P2, PT, R8, RZ, PT ;  /* 0x000000ff0800720c */ /* 0x000fe20003f45070 */
[----:B------:R-:W-:Y:S02]  /*26620*/  IMAD.MOV.U32 R8, RZ, RZ, R214 ;  /* 0x000000ffff087224 */ /* 0x000fe400078e00d6 */
[----:B------:R-:W-:Y:S01]  /*26630*/  IMAD.MOV.U32 R9, RZ, RZ, R215 ;  /* 0x000000ffff097224 */ /* 0x000fe200078e00d7 */
[----:B------:R3:W-:Y:S04]  /*26640*/  STL [R1+0x5a4], R212 ;  /* 0x0005a4d401007387 */ /* 0x0007e80000100800 */
[----:B-1----:R-:W2:Y:S04]  /*26650*/  LDL.LU R215, [R1+0x5bc] ;  /* 0x0005bc0001d77983 */ /* 0x002ea80000300800 */
[----:B------:R-:W2:Y:S04]  /*26660*/  LDL.LU R214, [R1+0x5c0] ;  /* 0x0005c00001d67983 */ /* 0x000ea80000300800 */
[----:B------:R1:W-:Y:S02]  /*26670*/  LDGSTS.E [R6+0x14004], desc[UR60][R8.64], P1 ;  /* 0x1400400008067fae */ /* 0x0003e4000892187c */
[----:B-1----:R-:W-:Y:S01]  /*26680*/  IMAD.MOV.U32 R9, RZ, RZ, R212 ;  /* 0x000000ffff097224 */ /* 0x002fe200078e00d4 */
[----:B------:R-:W-:Y:S01]  /*26690*/  MOV R8, R7 ;  /* 0x0000000700087202 */ /* 0x000fe20000000f00 */
        /* <DEDUP_REMOVED lines=12> */
[----:B------:R1:W-:Y:S02]  /*26760*/  STL [R1+0x5ac], R213 ;  /* 0x0005acd501007387 */ /* 0x0003e40000100800 */
[----:B------:R-:W-:Y:S01]  /*26770*/  IADD3.X R11, R11, R0, RZ, P4, !PT ;  /* 0x000000000b0b7210 */ /* 0x000fe200027fe4ff */
[----:B------:R-:W-:Y:S01]  /*26780*/  IMAD.MOV.U32 R9, RZ, RZ, R213 ;  /* 0x000000ffff097224 */ /* 0x000fe200078e00d5 */
[----:B------:R-:W-:Y:S04]  /*26790*/  STL [R1+0x5b8], R3 ;  /* 0x0005b80301007387 */ /* 0x000fe80000100800 */
[----:B------:R2:W-:Y:S04]  /*267a0*/  STL [R1+0x5b4], R11 ;  /* 0x0005b40b01007387 */ /* 0x0005e80000100800 */
[----:B-1----:R-:W4:Y:S04]  /*267b0*/  LDL.LU R213, [R1+0x78c] ;  /* 0x00078c0001d57983 */ /* 0x002f280000300800 */
[----:B------:R-:W4:Y:S04]  /*267c0*/  LDL.LU R12, [R1+0x790] ;  /* 0x00079000010c7983 */ /* 0x000f280000300800 */
[----:B------:R1:W-:Y:S01]  /*267d0*/  LDGSTS.E [R6+0x14008], desc[UR60][R8.64], P2 ;  /* 0x1400800008067fae */ /* 0x0003e2000912187c */
[----:B------:R-:W-:Y:S01]  /*267e0*/  ISETP.GT.AND P2, PT, R5, 0x74, PT ;  /* 0x000000740500780c */ /* 0x000fe20003f44270 */
[----:B-1----:R-:W-:Y:S01]  /*267f0*/  IMAD.MOV.U32 R9, RZ, RZ, R11 ;  /* 0x000000ffff097224 */ /* 0x002fe200078e000b */
[----:B------:R-:W-:Y:S01]  /*26800*/  MOV R8, R3 ;  /* 0x0000000300087202 */ /* 0x000fe20000000f00 */
[----:B--2---:R-:W2:Y:S04]  /*26810*/  LDL.LU R11, [R1+0x794] ;  /* 0x00079400010b7983 */ /* 0x004ea80000300800 */
[----:B------:R-:W2:Y:S04]  /*26820*/  LDL.LU R3, [R1+0x798] ;  /* 0x0007980001037983 */ /* 0x000ea80000300800 */
[----:B------:R1:W-:Y:S02]  /*26830*/  LDGSTS.E [R6+0x1000c], desc[UR60][R8.64], P1 ;  /* 0x1000c00008067fae */ /* 0x0003e4000892187c */
[----:B-1----:R-:W-:-:S02]  /*26840*/  SEL R8, RZ, 0x4, !P2 ;  /* 0x00000004ff087807 */ /* 0x002fc40005000000 */
[----:B------:R-:W-:Y:S02]  /*26850*/  IADD3 R214, P3, R214, R2, RZ ;  /* 0x00000002d6d67210 */ /* 0x000fe40007f7e0ff */
[----:B------:R-:W-:-:S03]  /*26860*/  SEL R8, R8, RZ, !P0 ;  /* 0x000000ff08087207 */ /* 0x000fc60004000000 */
[----:B------:R-:W-:Y:S01]  /*26870*/  IMAD.X R215, R215, 0x1, R0, P3 ;  /* 0x00000001d7d77824 */ /* 0x000fe200018e0600 */
[----:B------:R-:W-:Y:S01]  /*26880*/  ISETP.NE.U32.AND P2, PT, R8, RZ, PT ;  /* 0x000000ff0800720c */ /* 0x000fe20003f45070 */
[----:B------:R-:W-:Y:S02]  /*26890*/  IMAD.MOV.U32 R8, RZ, RZ, R214 ;  /* 0x000000ffff087224 */ /* 0x000fe400078e00d6 */
[----:B------:R-:W-:Y:S01]  /*268a0*/  IMAD.MOV.U32 R9, RZ, RZ, R215 ;  /* 0x000000ffff097224 */ /* 0x000fe200078e00d7 */
[----:B------:R-:W-:Y:S04]  /*268b0*/  STL [R1+0x5c0], R214 ;  /* 0x0005c0d601007387 */ /* 0x000fe80000100800 */
[----:B------:R-:W-:Y:S04]  /*268c0*/  STL [R1+0x5bc], R215 ;  /* 0x0005bcd701007387 */ /* 0x000fe80000100800 */
[----:B------:R1:W-:Y:S01]  /*268d0*/  LDGSTS.E [R6+0x1400c], desc[UR60][R8.64], P1 ;  /* 0x1400c00008067fae */ /* 0x0003e2000892187c */
[----:B---3--:R-:W-:-:S04]  /*268e0*/  IADD3 R7, P4, R7, R2, RZ ;  /* 0x0000000207077210 */ /* 0x008fc80007f9e0ff */
[----:B------:R-:W-:Y:S01]  /*268f0*/  IADD3.X R212, R212, R0, RZ, P4, !PT ;  /* 0x00000000d4d47210 */ /* 0x000fe200027fe4ff */
[----:B------:R-:W-:Y:S01]  /*26900*/  STL [R1+0x788], R7 ;  /* 0x0007880701007387 */ /* 0x000fe20000100800 */
[----:B-1----:R-:W-:-:S03]  /*26910*/  MOV R8, R7 ;  /* 0x0000000700087202 */ /* 0x002fc60000000f00 */
[----:B------:R1:W-:Y:S01]  /*26920*/  STL [R1+0x784], R212 ;  /* 0x000784d401007387 */ /* 0x0003e20000100800 */
[----:B------:R-:W-:Y:S01]  /*26930*/  IMAD.MOV.U32 R9, RZ, RZ, R212 ;  /* 0x000000ffff097224 */ /* 0x000fe200078e00d4 */
[----:B------:R-:W-:-:S04]  /*26940*/  ISETP.GT.AND P1, PT, R5, 0x75, PT ;  /* 0x000000750500780c */ /* 0x000fc80003f24270 */
        /* <DEDUP_REMOVED lines=8> */
[----:B----4-:R-:W-:-:S05]  /*269d0*/  IADD3 R12, P3, R12, R2, RZ ;  /* 0x000000020c0c7210 */ /* 0x010fca0007f7e0ff */
[----:B------:R-:W-:Y:S02]  /*269e0*/  IMAD.X R213, R213, 0x1, R0, P3 ;  /* 0x00000001d5d57824 */ /* 0x000fe400018e0600 */
[----:B------:R-:W-:Y:S02]  /*269f0*/  IMAD.MOV.U32 R8, RZ, RZ, R12 ;  /* 0x000000ffff087224 */ /* 0x000fe400078e000c */
[----:B------:R-:W-:Y:S01]  /*26a00*/  IMAD.MOV.U32 R9, RZ, RZ, R213 ;  /* 0x000000ffff097224 */ /* 0x000fe200078e00d5 */
[----:B------:R-:W-:Y:S04]  /*26a10*/  STL [R1+0x790], R12 ;  /* 0x0007900c01007387 */ /* 0x000fe80000100800 */
[----:B------:R1:W-:Y:S04]  /*26a20*/  STL [R1+0x78c], R213 ;  /* 0x00078cd501007387 */ /* 0x0003e80000100800 */
[----:B------:R3:W-:Y:S01]  /*26a30*/  LDGSTS.E [R6+0x1c000], desc[UR60][R8.64], P2 ;  /* 0x1c00000008067fae */ /* 0x0007e2000912187c */
[----:B--2---:R-:W-:-:S04]  /*26a40*/  IADD3 R3, P4, R3, R2, RZ ;  /* 0x0000000203037210 */ /* 0x004fc80007f9e0ff */
[----:B------:R-:W-:Y:S01]  /*26a50*/  IADD3.X R11, R11, R0, RZ, P4, !PT ;  /* 0x000000000b0b7210 */ /* 0x000fe200027fe4ff */
[----:B------:R-:W-:Y:S04]  /*26a60*/  STL [R1+0x798], R3 ;  /* 0x0007980301007387 */ /* 0x000fe80000100800 */
[----:B------:R2:W-:Y:S01]  /*26a70*/  STL [R1+0x794], R11 ;  /* 0x0007940b01007387 */ /* 0x0005e20000100800 */
[----:B---3--:R-:W-:-:S03]  /*26a80*/  IMAD.MOV.U32 R9, RZ, RZ, R11 ;  /* 0x000000ffff097224 */ /* 0x008fc600078e000b */
[----:B-1----:R-:W3:Y:S04]  /*26a90*/  LDL.LU R213, [R1+0x7ac] ;  /* 0x0007ac0001d57983 */ /* 0x002ee80000300800 */
[----:B--2---:R-:W2:Y:S01]  /*26aa0*/  LDL.LU R11, [R1+0x7b0] ;  /* 0x0007b000010b7983 */ /* 0x004ea20000300800 */
[----:B------:R-:W-:Y:S02]  /*26ab0*/  MOV R8, R3 ;  /* 0x0000000300087202 */ /* 0x000fe40000000f00 */
        /* <DEDUP_REMOVED lines=8> */
[----:B------:R-:W-:Y:S01]  /*26b40*/  IMAD.X R212, R212, 0x1, R0, P3 ;  /* 0x00000001d4d47824 */ /* 0x000fe200018e0600 */
[----:B------:R-:W-:Y:S01]  /*26b50*/  IADD3 R214, P4, R214, R2, RZ ;  /* 0x00000002d6d67210 */ /* 0x000fe20007f9e0ff */
[----:B------:R-:W-:Y:S02]  /*26b60*/  STL [R1+0x7a0], R7 ;  /* 0x0007a00701007387 */ /* 0x000fe40000100800 */
[----:B------:R-:W-:Y:S01]  /*26b70*/  IMAD.MOV.U32 R9, RZ, RZ, R212 ;  /* 0x000000ffff097224 */ /* 0x000fe200078e00d4 */
[----:B------:R-:W-:Y:S01]  /*26b80*/  IADD3.X R215, R215, R0, RZ, P4, !PT ;  /* 0x00000000d7d77210 */ /* 0x000fe200027fe4ff */
[----:B------:R1:W-:Y:S01]  /*26b90*/  STL [R1+0x79c], R212 ;  /* 0x00079cd401007387 */ /* 0x0003e20000100800 */
[----:B------:R-:W-:-:S03]  /*26ba0*/  IMAD.MOV.U32 R8, RZ, RZ, R7 ;  /* 0x000000ffff087224 */ /* 0x000fc600078e0007 */
[----:B------:R-:W-:Y:S04]  /*26bb0*/  STL [R1+0x7a8], R214 ;  /* 0x0007a8d601007387 */ /* 0x000fe80000100800 */
[----:B------:R1:W-:Y:S04]  /*26bc0*/  LDGSTS.E [R6+0x1c004], desc[UR60][R8.64], P1 ;  /* 0x1c00400008067fae */ /* 0x0003e8000892187c */
[----:B-1----:R-:W4:Y:S04]  /*26bd0*/  LDL.LU R212, [R1+0x7b4] ;  /* 0x0007b40001d47983 */ /* 0x002f280000300800 */
[----:B------:R-:W-:Y:S04]  /*26be0*/  STL [R1+0x7a4], R215 ;  /* 0x0007a4d701007387 */ /* 0x000fe80000100800 */
[----:B------:R-:W4:Y:S01]  /*26bf0*/  LDL.LU R7, [R1+0x7bc] ;  /* 0x0007bc0001077983 */ /* 0x000f220000300800 */
[----:B------:R-:W-:Y:S01]  /*26c00*/  MOV R8, R214 ;  /* 0x000000d600087202 */ /* 0x000fe20000000f00 */
        /* <DEDUP_REMOVED lines=16> */
[----:B------:R-:W-:-:S03]  /*26d10*/  IADD3 R3, P3, R3, R2, RZ ;  /* 0x0000000203037210 */ /* 0x000fc60007f7e0ff */
[----:B--2---:R-:W-:Y:S01]  /*26d20*/  IMAD.MOV.U32 R8, RZ, RZ, R12 ;  /* 0x000000ffff087224 */ /* 0x004fe200078e000c */
[----:B------:R-:W-:Y:S01]  /*26d30*/  STL [R1+0x7b8], R12 ;  /* 0x0007b80c01007387 */ /* 0x000fe20000100800 */
[----:B------:R-:W-:-:S04]  /*26d40*/  IMAD.X R212, R212, 0x1, R0, P2 ;  /* 0x00000001d4d47824 */ /* 0x000fc800010e0600 */
[----:B------:R-:W-:Y:S01]  /*26d50*/  IMAD.MOV.U32 R9, RZ, RZ, R212 ;  /* 0x000000ffff097224 */ /* 0x000fe200078e00d4 */
[----:B------:R1:W-:Y:S01]  /*26d60*/  STL [R1+0x7b4], R212 ;  /* 0x0007b4d401007387 */ /* 0x0003e20000100800 */
[----:B------:R-:W-:-:S03]  /*26d70*/  IADD3.X R7, R7, R0, RZ, P3, !PT ;  /* 0x0000000007077210 */ /* 0x000fc60001ffe4ff */
        /* <DEDUP_REMOVED lines=8> */
[----:B------:R-:W4:Y:S04]  /*26e00*/  LDL.LU R3, [R1+0x1d8] ;  /* 0x0001d80001037983 */ /* 0x000f280000300800 */
[----:B------:R1:W-:Y:S01]  /*26e10*/  LDGSTS.E [R6+0x1c00c], desc[UR60][R8.64], P1 ;  /* 0x1c00c00008067fae */ /* 0x0003e2000892187c */
[----:B------:R-:W-:-:S04]  /*26e20*/  ISETP.GT.AND P1, PT, R5, 0x18, PT ;  /* 0x000000180500780c */ /* 0x000fc80003f24270 */
[----:B-1----:R-:W-:-:S04]  /*26e30*/  SEL R6, RZ, 0x4, !P1 ;  /* 0x00000004ff067807 */ /* 0x002fc80004800000 */
[----:B------:R-:W-:-:S04]  /*26e40*/  SEL R6, R6, RZ, !P0 ;  /* 0x000000ff06067207 */ /* 0x000fc80004000000 */
[----:B------:R-:W-:Y:S02]  /*26e50*/  ISETP.NE.U32.AND P2, PT, R6, RZ, PT ;  /* 0x000000ff0600720c */ /* 0x000fe40003f45070 */
[----:B------:R-:W-:-:S04]  /*26e60*/  LOP3.LUT R6, R10, 0x60, RZ, 0x3c, !PT ;  /* 0x000000600a067812 */ /* 0x000fc800078e3cff */
[----:B------:R-:W-:Y:S02]  /*26e70*/  IADD3 R6, R6, UR5, RZ ;  /* 0x0000000506067c10 */ /* 0x000fe4000fffe0ff */
[----:B---3--:R-:W-:-:S05]  /*26e80*/  IADD3 R11, P1, R11, R2, RZ ;  /* 0x000000020b0b7210 */ /* 0x008fca0007f3e0ff */
[----:B------:R-:W-:Y:S01]  /*26e90*/  IMAD.X R213, R213, 0x1, R0, P1 ;  /* 0x00000001d5d57824 */ /* 0x000fe200008e0600 */
[----:B------:R-:W-:Y:S01]  /*26ea0*/  STL [R1+0x1c8], R11 ;  /* 0x0001c80b01007387 */ /* 0x000fe20000100800 */
[----:B------:R-:W-:-:S03]  /*26eb0*/  IMAD.MOV.U32 R8, RZ, RZ, R11 ;  /* 0x000000ffff087224 */ /* 0x000fc600078e000b */
[----:B------:R1:W-:Y:S01]  /*26ec0*/  STL [R1+0x1c4], R213 ;  /* 0x0001c4d501007387 */ /* 0x0003e20000100800 */
[----:B------:R-:W-:-:S03]  /*26ed0*/  IMAD.MOV.U32 R9, RZ, RZ, R213 ;  /* 0x000000ffff097224 */ /* 0x000fc600078e00d5 */
[----:B------:R-:W3:Y:S04]  /*26ee0*/  LDL.LU R215, [R1+0x1dc] ;  /* 0x0001dc0001d77983 */ /* 0x000ee80000300800 */
[----:B------:R-:W3:Y:S01]  /*26ef0*/  LDL.LU R214, [R1+0x1e0] ;  /* 0x0001e00001d67983 */ /* 0x000ee20000300800 */
[----:B------:R-:W-:-:S03]  /*26f00*/  ISETP.GT.AND P1, PT, R5, 0x19, PT ;  /* 0x000000190500780c */ /* 0x000fc60003f24270 */
[----:B-1----:R-:W3:Y:S04]  /*26f10*/  LDL.LU R213, [R1+0x1e4] ;  /* 0x0001e40001d57983 */ /* 0x002ee80000300800 */
[----:B------:R-:W3:Y:S04]  /*26f20*/  LDL.LU R11, [R1+0x1e8] ;  /* 0x0001e800010b7983 */ /* 0x000ee80000300800 */
[----:B------:R1:W-:Y:S02]  /*26f30*/  LDGSTS.E [R6], desc[UR60][R8.64], P2 ;  /* 0x0000000008067fae */ /* 0x0003e4000912187c */
[----:B-1----:R-:W-:-:S04]  /*26f40*/  SEL R8, RZ, 0x4, !P1 ;  /* 0x00000004ff087807 */ /* 0x002fc80004800000 */
[----:B------:R-:W-:-:S04]  /*26f50*/  SEL R8, R8, RZ, !P0 ;  /* 0x000000ff08087207 */ /* 0x000fc80004000000 */
[----:B------:R-:W-:Y:S02]  /*26f60*/  ISETP.NE.U32.AND P1, PT, R8, RZ, PT ;  /* 0x000000ff0800720c */ /* 0x000fe40003f25070 */
[----:B------:R-:W-:-:S04]  /*26f70*/  IADD3 R12, P3, R12, R2, RZ ;  /* 0x000000020c0c7210 */ /* 0x000fc80007f7e0ff */
[----:B------:R-:W-:Y:S02]  /*26f80*/  IADD3.X R212, R212, R0, RZ, P3, !PT ;  /* 0x00000000d4d47210 */ /* 0x000fe40001ffe4ff */
[----:B----4-:R-:W-:Y:S01]  /*26f90*/  IADD3 R3, P4, R3, R2, RZ ;  /* 0x0000000203037210 */ /* 0x010fe20007f9e0ff */
[----:B------:R-:W-:Y:S01]  /*26fa0*/  IMAD.MOV.U32 R8, RZ, RZ, R12 ;  /* 0x000000ffff087224 */ /* 0x000fe200078e000c */
[----:B------:R-:W-:Y:S01]  /*26fb0*/  MOV R9, R212 ;  /* 0x000000d400097202 */ /* 0x000fe20000000f00 */
[----:B------:R-:W-:Y:S02]  /*26fc0*/  STL [R1+0x1d0], R12 ;  /* 0x0001d00c01007387 */ /* 0x000fe40000100800 */
[----:B--2---:R-:W-:Y:S02]  /*26fd0*/  IMAD.X R7, R7, 0x1, R0, P4 ;  /* 0x0000000107077824 */ /* 0x004fe400020e0600 */
[----:B------:R1:W-:Y:S04]  /*26fe0*/  STL [R1+0x1cc], R212 ;  /* 0x0001ccd401007387 */ /* 0x0003e80000100800 */
[----:B------:R-:W-:Y:S04]  /*26ff0*/  STL [R1+0x1d8], R3 ;  /* 0x0001d80301007387 */ /* 0x000fe80000100800 */
[----:B------:R2:W-:Y:S04]  /*27000*/  STL [R1+0x1d4], R7 ;  /* 0x0001d40701007387 */ /* 0x0005e80000100800 */
[----:B------:R4:W-:Y:S04]  /*27010*/  LDGSTS.E [R6+0x4000], desc[UR60][R8.64], P2 ;  /* 0x0400000008067fae */ /* 0x0009e8000912187c */
[----:B-1----:R-:W3:Y:S04]  /*27020*/  LDL.LU R212, [R1+0x1ec] ;  /* 0x0001ec0001d47983 */ /* 0x002ee80000300800 */
[----:B------:R-:W3:Y:S01]  /*27030*/  LDL.LU R12, [R1+0x1f0] ;  /* 0x0001f000010c7983 */ /* 0x000ee20000300800 */
[----:B----4-:R-:W-:-:S02]  /*27040*/  IMAD.MOV.U32 R9, RZ, RZ, R7 ;  /* 0x000000ffff097224 */ /* 0x010fc400078e0007 */
[----:B------:R-:W-:Y:S01]  /*27050*/  IMAD.MOV.U32 R8, RZ, RZ, R3 ;  /* 0x000000ffff087224 */ /* 0x000fe200078e0003 */
[----:B--2---:R-:W2:Y:S04]  /*27060*/  LDL.LU R7, [R1+0x1f4] ;  /* 0x0001f40001077983 */ /* 0x004ea80000300800 */
[----:B------:R-:W4:Y:S01]  /*27070*/  LDL.LU R3, [R1+0x1f8] ;  /* 0x0001f80001037983 */ /* 0x000f220000300800 */
[----:B------:R-:W-:-:S03]  /*27080*/  ISETP.GT.AND P2, PT, R5, 0x1a, PT ;  /* 0x0000001a0500780c */ /* 0x000fc60003f44270 */
[----:B------:R1:W-:Y:S02]  /*27090*/  LDGSTS.E [R6+0x4], desc[UR60][R8.64], P1 ;  /* 0x0000400008067fae */ /* 0x0003e4000892187c */
[----:B-1----:R-:W-:-:S04]  /*270a0*/  SEL R8, RZ, 0x4, !P2 ;  /* 0x00000004ff087807 */ /* 0x002fc80005000000 */
[----:B------:R-:W-:-:S04]  /*270b0*/  SEL R8, R8, RZ, !P0 ;  /* 0x000000ff08087207 */ /* 0x000fc80004000000 */
[----:B------:R-:W-:Y:S02]  /*270c0*/  ISETP.NE.U32.AND P2, PT, R8, RZ, PT ;  /* 0x000000ff0800720c */ /* 0x000fe40003f45070 */
[----:B---3--:R-:W-:-:S04]  /*270d0*/  IADD3 R214, P3, R214, R2, RZ ;  /* 0x00000002d6d67210 */ /* 0x008fc80007f7e0ff */
[----:B------:R-:W-:Y:S02]  /*270e0*/  IADD3.X R215, R215, R0, RZ, P3, !PT ;  /* 0x00000000d7d77210 */ /* 0x000fe40001ffe4ff */
[----:B------:R-:W-:Y:S01]  /*270f0*/  IADD3 R11, P4, R11, R2, RZ ;  /* 0x000000020b0b7210 */ /* 0x000fe20007f9e0ff */
[----:B------:R-:W-:Y:S01]  /*27100*/  IMAD.MOV.U32 R8, RZ, RZ, R214 ;  /* 0x000000ffff087224 */ /* 0x000fe200078e00d6 */
[----:B------:R-:W-:Y:S01]  /*27110*/  MOV R9, R215 ;  /* 0x000000d700097202 */ /* 0x000fe20000000f00 */
[----:B------:R-:W-:Y:S02]  /*27120*/  STL [R1+0x1e0], R214 ;  /* 0x0001e0d601007387 */ /* 0x000fe40000100800 */
[----:B------:R-:W-:Y:S02]  /*27130*/  IMAD.X R213, R213, 0x1, R0, P4 ;  /* 0x00000001d5d57824 */ /* 0x000fe400020e0600 */
[----:B------:R1:W-:Y:S04]  /*27140*/  STL [R1+0x1dc], R215 ;  /* 0x0001dcd701007387 */ /* 0x0003e80000100800 */
[----:B------:R-:W-:Y:S04]  /*27150*/  STL [R1+0x1e8], R11 ;  /* 0x0001e80b01007387 */ /* 0x000fe80000100800 */
[----:B------:R3:W-:Y:S04]  /*27160*/  STL [R1+0x1e4], R213 ;  /* 0x0001e4d501007387 */ /* 0x0007e80000100800 */
[----:B------:R3:W-:Y:S04]  /*27170*/  LDGSTS.E [R6+0x4004], desc[UR60][R8.64], P1 ;  /* 0x0400400008067fae */ /* 0x0007e8000892187c */
[----:B-1----:R-:W2:Y:S04]  /*27180*/  LDL.LU R215, [R1+0x1fc] ;  /* 0x0001fc0001d77983 */ /* 0x002ea80000300800 */
[----:B------:R-:W2:Y:S01]  /*27190*/  LDL.LU R214, [R1+0x200] ;  /* 0x0002000001d67983 */ /* 0x000ea20000300800 */
[----:B---3--:R-:W-:-:S02]  /*271a0*/  IMAD.MOV.U32 R9, RZ, RZ, R213 ;  /* 0x000000ffff097224 */ /* 0x008fc400078e00d5 */
[----:B------:R-:W-:Y:S01]  /*271b0*/  IMAD.MOV.U32 R8, RZ, RZ, R11 ;  /* 0x000000ffff087224 */ /* 0x000fe200078e000b */
[----:B------:R-:W3:Y:S01]  /*271c0*/  LDL.LU R213, [R1+0x3c4] ;  /* 0x0003c40001d57983 */ /* 0x000ee20000300800 */
[----:B------:R-:W-:-:S03]  /*271d0*/  ISETP.GT.AND P1, PT, R5, 0x1b, PT ;  /* 0x0000001b0500780c */ /* 0x000fc60003f24270 */
[----:B------:R-:W3:Y:S04]  /*271e0*/  LDL.LU R11, [R1+0x3c8] ;  /* 0x0003c800010b7983 */ /* 0x000ee80000300800 */
[----:B------:R1:W-:Y:S02]  /*271f0*/  LDGSTS.E [R6+0x8], desc[UR60][R8.64], P2 ;  /* 0x0000800008067fae */ /* 0x0003e4000912187c */
[----:B-1----:R-:W-:-:S04]  /*27200*/  SEL R8, RZ, 0x4, !P1 ;  /* 0x00000004ff087807 */ /* 0x002fc80004800000 */
[----:B------:R-:W-:-:S04]  /*27210*/  SEL R8, R8, RZ, !P0 ;  /* 0x000000ff08087207 */ /* 0x000fc80004000000 */
[----:B------:R-:W-:Y:S02]  /*27220*/  ISETP.NE.U32.AND P1, PT, R8, RZ, PT ;  /* 0x000000ff0800720c */ /* 0x000fe40003f25070 */
[----:B------:R-:W-:-:S04]  /*27230*/  IADD3 R12, P3, R12, R2, RZ ;  /* 0x000000020c0c7210 */ /* 0x000fc80007f7e0ff */
[----:B------:R-:W-:Y:S01]  /*27240*/  IADD3.X R212, R212, R0, RZ, P3, !PT ;  /* 0x00000000d4d47210 */ /* 0x000fe20001ffe4ff */
[----:B------:R-:W-:Y:S01]  /*27250*/  IMAD.MOV.U32 R8, RZ, RZ, R12 ;  /* 0x000000ffff087224 */ /* 0x000fe200078e000c */
[----:B----4-:R-:W-:Y:S01]  /*27260*/  IADD3 R3, P4, R3, R2, RZ ;  /* 0x0000000203037210 */ /* 0x010fe20007f9e0ff */
[----:B------:R-:W-:Y:S01]  /*27270*/  STL [R1+0x1f0], R12 ;  /* 0x0001f00c01007387 */ /* 0x000fe20000100800 */
[----:B------:R-:W-:-:S03]  /*27280*/  MOV R9, R212 ;  /* 0x000000d400097202 */ /* 0x000fc60000000f00 */
[----:B--2---:R-:W-:Y:S01]  /*27290*/  IMAD.X R7, R7, 0x1, R0, P4 ;  /* 0x0000000107077824 */ /* 0x004fe200020e0600 */
        /* <DEDUP_REMOVED lines=15> */
[----:B------:R-:W-:-:S04]  /*27390*/  IADD3 R214, P3, R214, R2, RZ ;  /* 0x00000002d6d67210 */ /* 0x000fc80007f7e0ff */
[----:B------:R-:W-:Y:S01]  /*273a0*/  IADD3.X R215, R215, R0, RZ, P3, !PT ;  /* 0x00000000d7d77210 */ /* 0x000fe20001ffe4ff */
[----:B------:R-:W-:Y:S01]  /*273b0*/  IMAD.MOV.U32 R8, RZ, RZ, R214 ;  /* 0x000000ffff087224 */ /* 0x000fe200078e00d6 */
[----:B---3--:R-:W-:Y:S01]  /*273c0*/  IADD3 R11, P4, R11, R2, RZ ;  /* 0x000000020b0b7210 */ /* 0x008fe20007f9e0ff */
[----:B------:R-:W-:Y:S01]  /*273d0*/  STL [R1+0x200], R214 ;  /* 0x000200d601007387 */ /* 0x000fe20000100800 */
        /* <DEDUP_REMOVED lines=128> */
[----:B------:R-:W-:Y:S02]  /*27be0*/  IADD3.X R215, R215, R0, RZ, P3, !PT ;  /* 0x00000000d7d77210 */ /* 0x000fe40001ffe4ff */
[----:B---3--:R-:W-:Y:S01]  /*27bf0*/  IADD3 R11, P4, R11, R2, RZ ;  /* 0x000000020b0b7210 */ /* 0x008fe20007f9e0ff */
[----:B------:R-:W-:Y:S01]  /*27c00*/  STL [R1+0x5e0], R214 ;  /* 0x0005e0d601007387 */ /* 0x000fe20000100800 */
[----:B------:R-:W-:-:S03]  /*27c10*/  IMAD.MOV.U32 R8, RZ, RZ, R214 ;  /* 0x000000ffff087224 */ /* 0x000fc600078e00d6 */
[----:B------:R-:W-:Y:S01]  /*27c20*/  IMAD.X R213, R213, 0x1, R0, P4 ;  /* 0x00000001d5d57824 */ /* 0x000fe200020e0600 */
[----:B------:R1:W-:Y:S01]  /*27c30*/  STL [R1+0x5dc], R215 ;  /* 0x0005dcd701007387 */ /* 0x0003e20000100800 */
[----:B------:R-:W-:-:S03]  /*27c40*/  MOV R9, R215 ;  /* 0x000000d700097202 */ /* 0x000fc60000000f00 */
        /* <DEDUP_REMOVED lines=18> */
[----:B------:R-:W-:Y:S01]  /*27d70*/  IMAD.MOV.U32 R8, RZ, RZ, R12 ;  /* 0x000000ffff087224 */ /* 0x000fe200078e000c */
[----:B------:R-:W-:Y:S02]  /*27d80*/  MOV R9, R212 ;  /* 0x000000d400097202 */ /* 0x000fe40000000f00 */
[----:B--2---:R-:W-:Y:S01]  /*27d90*/  IMAD.X R7, R7, 0x1, R0, P4 ;  /* 0x0000000107077824 */ /* 0x004fe200020e0600 */
[----:B------:R1:W-:Y:S04]  /*27da0*/  STL [R1+0x5ec], R212 ;  /* 0x0005ecd401007387 */ /* 0x0003e80000100800 */
        /* <DEDUP_REMOVED lines=12> */
[----:B------:R-:W-:-:S04]  /*27e70*/  SEL R8, R8, RZ, !P0 ;  /* 0x000000ff08087207 */ /* 0x000fc80004000000 */
[----:B------:R-:W-:Y:S02]  /*27e80*/  ISETP.NE.U32.AND P2, PT, R8, RZ, PT ;  /* 0x000000ff0800720c */ /* 0x000fe40003f45070 */
[----:B------:R-:W-:-:S04]  /*27e90*/  IADD3 R214, P3, R214, R2, RZ ;  /* 0x00000002d6d67210 */ /* 0x000fc80007f7e0ff */
[----:B------:R-:W-:Y:S01]  /*27ea0*/  IADD3.X R215, R215, R0, RZ, P3, !PT ;  /* 0x00000000d7d77210 */ /* 0x000fe20001ffe4ff */
[----:B------:R-:W-:-:S03]  /*27eb0*/  IMAD.MOV.U32 R8, RZ, RZ, R214 ;  /* 0x000000ffff087224 */ /* 0x000fc600078e00d6 */
[----:B------:R-:W-:Y:S01]  /*27ec0*/  MOV R9, R215 ;  /* 0x000000d700097202 */ /* 0x000fe20000000f00 */
        /* <DEDUP_REMOVED lines=21> */
[----:B------:R-:W-:Y:S02]  /*28020*/  STL [R1+0x7d0], R12 ;  /* 0x0007d00c01007387 */ /* 0x000fe40000100800 */
[----:B------:R-:W-:Y:S02]  /*28030*/  MOV R9, R212 ;  /* 0x000000d400097202 */ /* 0x000fe40000000f00 */
[----:B--2---:R-:W-:Y:S01]  /*28040*/  IADD3 R3, P4, R3, R2, RZ ;  /* 0x0000000203037210 */ /* 0x004fe20007f9e0ff */
[----:B------:R1:W-:Y:S04]  /*28050*/  STL [R1+0x7cc], R212 ;  /* 0x0007ccd401007387 */ /* 0x0003e80000100800 */
[----:B------:R-:W-:Y:S01]  /*28060*/  IMAD.X R7, R7, 0x1, R0, P4 ;  /* 0x0000000107077824 */ /* 0x000fe200020e0600 */
[----:B------:R2:W-:Y:S04]  /*28070*/  STL [R1+0x7d8], R3 ;  /* 0x0007d80301007387 */ /* 0x0005e80000100800 */
[----:B------:R3:W-:Y:S04]  /*28080*/  LDGSTS.E [R6+0x1c000], desc[UR60][R8.64], P2 ;  /* 0x1c00000008067fae */ /* 0x0007e8000912187c */
[----:B------:R4:W-:Y:S04]  /*28090*/  STL [R1+0x7d4], R7 ;  /* 0x0007d40701007387 */ /* 0x0009e80000100800 */
[----:B-1----:R-:W4:Y:S01]  /*280a0*/  LDL.LU R212, [R1+0x7ec] ;  /* 0x0007ec0001d47983 */ /* 0x002f220000300800 */
[----:B---3--:R-:W-:-:S03]  /*280b0*/  IMAD.MOV.U32 R8, RZ, RZ, R3 ;  /* 0x000000ffff087224 */ /* 0x008fc600078e0003 */
[----:B--2---:R-:W2:Y:S01]  /*280c0*/  LDL.LU R3, [R1+0x7f0] ;  /* 0x0007f00001037983 */ /* 0x004ea20000300800 */
[----:B------:R-:W-:Y:S01]  /*280d0*/  IMAD.MOV.U32 R9, RZ, RZ, R7 ;  /* 0x000000ffff097224 */ /* 0x000fe200078e0007 */
[----:B------:R-:W-:Y:S02]  /*280e0*/  ISETP.GT.AND P2, PT, R5, 0x7a, PT ;  /* 0x0000007a0500780c */ /* 0x000fe40003f44270 */
[----:B------:R-:W3:Y:S04]  /*280f0*/  LDL.LU R12, [R1+0x7f8] ;  /* 0x0007f800010c7983 */ /* 0x000ee80000300800 */
[----:B------:R1:W-:Y:S04]  /*28100*/  LDGSTS.E [R6+0x18004], desc[UR60][R8.64], P1 ;  /* 0x1800400008067fae */ /* 0x0003e8000892187c */
[----:B----4-:R-:W4:Y:S01]  /*28110*/  LDL.LU R7, [R1+0x800] ;  /* 0x0008000001077983 */ /* 0x010f220000300800 */
[----:B-1----:R-:W-:-:S04]  /*28120*/  SEL R8, RZ, 0x4, !P2 ;  /* 0x00000004ff087807 */ /* 0x002fc80005000000 */
[----:B------:R-:W-:-:S04]  /*28130*/  SEL R8, R8, RZ, !P0 ;  /* 0x000000ff08087207 */ /* 0x000fc80004000000 */
[----:B------:R-:W-:Y:S02]  /*28140*/  ISETP.NE.U32.AND P2, PT, R8, RZ, PT ;  /* 0x000000ff0800720c */ /* 0x000fe40003f45070 */
[----:B------:R-:W-:-:S04]  /*28150*/  IADD3 R11, P3, R11, R2, RZ ;  /* 0x000000020b0b7210 */ /* 0x000fc80007f7e0ff */
[----:B------:R-:W-:Y:S02]  /*28160*/  IADD3.X R213, R213, R0, RZ, P3, !PT ;  /* 0x00000000d5d57210 */ /* 0x000fe40001ffe4ff */
[----:B------:R-:W-:Y:S01]  /*28170*/  IADD3 R214, P4, R214, R2, RZ ;  /* 0x00000002d6d67210 */ /* 0x000fe20007f9e0ff */
[----:B------:R-:W-:Y:S01]  /*28180*/  STL [R1+0x7e0], R11 ;  /* 0x0007e00b01007387 */ /* 0x000fe20000100800 */
[----:B------:R-:W-:-:S03]  /*28190*/  MOV R9, R213 ;  /* 0x000000d500097202 */ /* 0x000fc60000000f00 */
[----:B------:R-:W-:Y:S01]  /*281a0*/  IMAD.X R215, R215, 0x1, R0, P4 ;  /* 0x00000001d7d77824 */ /* 0x000fe200020e0600 */
[----:B------:R1:W-:Y:S01]  /*281b0*/  STL [R1+0x7dc], R213 ;  /* 0x0007dcd501007387 */ /* 0x0003e20000100800 */
[----:B------:R-:W-:-:S03]  /*281c0*/  IMAD.MOV.U32 R8, RZ, RZ, R11 ;  /* 0x000000ffff087224 */ /* 0x000fc600078e000b */
[----:B------:R-:W-:Y:S04]  /*281d0*/  STL [R1+0x7e8], R214 ;  /* 0x0007e8d601007387 */ /* 0x000fe80000100800 */
[----:B------:R1:W-:Y:S04]  /*281e0*/  LDGSTS.E [R6+0x1c004], desc[UR60][R8.64], P1 ;  /* 0x1c00400008067fae */ /* 0x0003e8000892187c */
[----:B-1----:R-:W3:Y:S04]  /*281f0*/  LDL.LU R213, [R1+0x7f4] ;  /* 0x0007f40001d57983 */ /* 0x002ee80000300800 */
[----:B------:R-:W-:Y:S04]  /*28200*/  STL [R1+0x7e4], R215 ;  /* 0x0007e4d701007387 */ /* 0x000fe80000100800 */
[----:B------:R-:W3:Y:S01]  /*28210*/  LDL.LU R11, [R1+0x7fc] ;  /* 0x0007fc00010b7983 */ /* 0x000ee20000300800 */
        /* <DEDUP_REMOVED lines=8> */
[----:B------:R-:W-:Y:S01]  /*282a0*/  IADD3.X R212, R212, R0, RZ, P3, !PT ;  /* 0x00000000d4d47210 */ /* 0x000fe20001ffe4ff */
[----:B------:R-:W-:Y:S01]  /*282b0*/  STL [R1+0x7f0], R3 ;  /* 0x0007f00301007387 */ /* 0x000fe20000100800 */
[----:B------:R-:W-:-:S03]  /*282c0*/  IMAD.MOV.U32 R8, RZ, RZ, R3 ;  /* 0x000000ffff087224 */ /* 0x000fc600078e0003 */
[----:B------:R1:W-:Y:S01]  /*282d0*/  STL [R1+0x7ec], R212 ;  /* 0x0007ecd401007387 */ /* 0x0003e20000100800 */
[----:B------:R-:W-:Y:S01]  /*282e0*/  IMAD.MOV.U32 R9, RZ, RZ, R212 ;  /* 0x000000ffff097224 */ /* 0x000fe200078e00d4 */
[----:B----4-:R-:W-:-:S04]  /*282f0*/  IADD3 R7, P3, R7, R2, RZ ;  /* 0x0000000207077210 */ /* 0x010fc80007f7e0ff */
[----:B------:R2:W-:Y:S04]  /*28300*/  LDGSTS.E [R6+0x1c008], desc[UR60][R8.64], P2 ;  /* 0x1c00800008067fae */ /* 0x0005e8000912187c */
[----:B-1----:R-:W4:Y:S04]  /*28310*/  LDL.LU R212, [R1+0x204] ;  /* 0x0002040001d47983 */ /* 0x002f280000300800 */
[----:B------:R-:W4:Y:S01]  /*28320*/  LDL.LU R3, [R1+0x208] ;  /* 0x0002080001037983 */ /* 0x000f220000300800 */
[----:B---3--:R-:W-:-:S05]  /*28330*/  IADD3 R12, P2, R12, R2, RZ ;  /* 0x000000020c0c7210 */ /* 0x008fca0007f5e0ff */
[----:B------:R-:W-:Y:S01]  /*28340*/  STL [R1+0x7f8], R12 ;  /* 0x0007f80c01007387 */ /* 0x000fe20000100800 */
[----:B--2---:R-:W-:Y:S01]  /*28350*/  IMAD.MOV.U32 R8, RZ, RZ, R12 ;  /* 0x000000ffff087224 */ /* 0x004fe200078e000c */
[----:B------:R-:W-:-:S04]  /*28360*/  IADD3.X R213, R213, R0, RZ, P2, !PT ;  /* 0x00000000d5d57210 */ /* 0x000fc800017fe4ff */
[----:B------:R-:W-:Y:S01]  /*28370*/  MOV R9, R213 ;  /* 0x000000d500097202 */ /* 0x000fe20000000f00 */
[----:B------:R1:W-:Y:S01]  /*28380*/  STL [R1+0x7f4], R213 ;  /* 0x0007f4d501007387 */ /* 0x0003e20000100800 */
[----:B------:R-:W-:-:S03]  /*28390*/  IMAD.X R11, R11, 0x1, R0, P3 ;  /* 0x000000010b0b7824 */ /* 0x000fc600018e0600 */
[----:B------:R-:W-:Y:S04]  /*283a0*/  STL [R1+0x800], R7 ;  /* 0x0008000701007387 */ /* 0x000fe80000100800 */
[----:B------:R2:W-:Y:S04]  /*283b0*/  STL [R1+0x7fc], R11 ;  /* 0x0007fc0b01007387 */ /* 0x0005e80000100800 */
[----:B-1----:R-:W3:Y:S04]  /*283c0*/  LDL.LU R213, [R1+0x20c] ;  /* 0x00020c0001d57983 */ /* 0x002ee80000300800 */
[----:B------:R1:W-:Y:S04]  /*283d0*/  LDGSTS.E [R6+0x1800c], desc[UR60][R8.64], P1 ;  /* 0x1800c00008067fae */ /* 0x0003e8000892187c */
[----:B------:R-:W3:Y:S01]  /*283e0*/  LDL.LU R12, [R1+0x210] ;  /* 0x00021000010c7983 */ /* 0x000ee20000300800 */
[----:B-1----:R-:W-:-:S02]  /*283f0*/  IMAD.MOV.U32 R9, RZ, RZ, R11 ;  /* 0x000000ffff097224 */ /* 0x002fc400078e000b */
[----:B------:R-:W-:Y:S01]  /*28400*/  IMAD.MOV.U32 R8, RZ, RZ, R7 ;  /* 0x000000ffff087224 */ /* 0x000fe200078e0007 */
[----:B--2---:R-:W2:Y:S04]  /*28410*/  LDL.LU R11, [R1+0x214] ;  /* 0x00021400010b7983 */ /* 0x004ea80000300800 */
[----:B------:R-:W2:Y:S04]  /*28420*/  LDL.LU R7, [R1+0x218] ;  /* 0x0002180001077983 */ /* 0x000ea80000300800 */
[----:B------:R1:W-:Y:S01]  /*28430*/  LDGSTS.E [R6+0x1c00c], desc[UR60][R8.64], P1 ;  /* 0x1c00c00008067fae */ /* 0x0003e2000892187c */
[----:B------:R-:W-:-:S04]  /*28440*/  ISETP.GT.AND P1, PT, R5, 0x1c, PT ;  /* 0x0000001c0500780c */ /* 0x000fc80003f24270 */
[----:B-1----:R-:W-:Y:S02]  /*28450*/  SEL R6, RZ, 0x4, !P1 ;  /* 0x00000004ff067807 */ /* 0x002fe40004800000 */
[----:B----4-:R-:W-:-:S04]  /*28460*/  IADD3 R3, P1, R3, R2, RZ ;  /* 0x0000000203037210 */ /* 0x010fc80007f3e0ff */
[----:B------:R-:W-:Y:S01]  /*28470*/  IADD3.X R212, R212, R0, RZ, P1, !PT ;  /* 0x00000000d4d47210 */ /* 0x000fe20000ffe4ff */
[----:B------:R-:W-:Y:S01]  /*28480*/  STL [R1+0x208], R3 ;  /* 0x0002080301007387 */ /* 0x000fe20000100800 */
[----:B------:R-:W-:-:S03]  /*28490*/  IMAD.MOV.U32 R8, RZ, RZ, R3 ;  /* 0x000000ffff087224 */ /* 0x000fc600078e0003 */
[----:B------:R1:W-:Y:S01]  /*284a0*/  STL [R1+0x204], R212 ;  /* 0x000204d401007387 */ /* 0x0003e20000100800 */
[----:B------:R-:W-:-:S03]  /*284b0*/  MOV R9, R212 ;  /* 0x000000d400097202 */ /* 0x000fc60000000f00 */
[----:B------:R-:W4:Y:S04]  /*284c0*/  LDL.LU R215, [R1+0x21c] ;  /* 0x00021c0001d77983 */ /* 0x000f280000300800 */
[----:B------:R-:W4:Y:S04]  /*284d0*/  LDL.LU R214, [R1+0x220] ;  /* 0x0002200001d67983 */ /* 0x000f280000300800 */
[----:B-1----:R-:W4:Y:S04]  /*284e0*/  LDL.LU R212, [R1+0x224] ;  /* 0x0002240001d47983 */ /* 0x002f280000300800 */
[----:B------:R-:W4:Y:S01]  /*284f0*/  LDL.LU R3, [R1+0x228] ;  /* 0x0002280001037983 */ /* 0x000f220000300800 */
        /* <DEDUP_REMOVED lines=9> */
[----:B---3--:R-:W-:-:S05]  /*28590*/  IADD3 R12, P3, R12, R2, RZ ;  /* 0x000000020c0c7210 */ /* 0x008fca0007f7e0ff */
[--C-:B------:R-:W-:Y:S01]  /*285a0*/  IMAD.X R213, R213, 0x1, R0.reuse, P3 ;  /* 0x00000001d5d57824 */ /* 0x100fe200018e0600 */
        /* <DEDUP_REMOVED lines=9> */
[----:B-1----:R-:W4:Y:S04]  /*28640*/  LDL.LU R213, [R1+0x22c] ;  /* 0x00022c0001d57983 */ /* 0x002f280000300800 */
[----:B------:R-:W4:Y:S01]  /*28650*/  LDL.LU R12, [R1+0x230] ;  /* 0x00023000010c7983 */ /* 0x000f220000300800 */
[----:B---3--:R-:W-:Y:S01]  /*28660*/  MOV R9, R11 ;  /* 0x0000000b00097202 */ /* 0x008fe20000000f00 */
[----:B------:R-:W-:-:S02]  /*28670*/  IMAD.MOV.U32 R8, RZ, RZ, R7 ;  /* 0x000000ffff087224 */ /* 0x000fc400078e0007 */
[----:B--2---:R-:W2:Y:S01]  /*28680*/  LDL.LU R11, [R1+0x234] ;  /* 0x00023400010b7983 */ /* 0x004ea20000300800 */
[----:B------:R-:W-:-:S03]  /*28690*/  ISETP.GT.AND P2, PT, R5, 0x1e, PT ;  /* 0x0000001e0500780c */ /* 0x000fc60003f44270 */
[----:B------:R-:W3:Y:S04]  /*286a0*/  LDL.LU R7, [R1+0x238] ;  /* 0x0002380001077983 */ /* 0x000ee80000300800 */
[----:B------:R1:W-:Y:S02]  /*286b0*/  LDGSTS.E [R6+0x4], desc[UR60][R8.64], P1 ;  /* 0x0000400008067fae */ /* 0x0003e4000892187c */
[----:B-1----:R-:W-:-:S04]  /*286c0*/  SEL R8, RZ, 0x4, !P2 ;  /* 0x00000004ff087807 */ /* 0x002fc80005000000 */
[----:B------:R-:W-:Y:S02]  /*286d0*/  SEL R8, R8, RZ, !P0 ;  /* 0x000000ff08087207 */ /* 0x000fe40004000000 */
[----:B----4-:R-:W-:Y:S02]  /*286e0*/  IADD3 R214, P3, R214, R2, RZ ;  /* 0x00000002d6d67210 */ /* 0x010fe40007f7e0ff */
[----:B------:R-:W-:-:S03]  /*286f0*/  ISETP.NE.U32.AND P2, PT, R8, RZ, PT ;  /* 0x000000ff0800720c */ /* 0x000fc60003f45070 */
        /* <DEDUP_REMOVED lines=14> */
[----:B----4-:R-:W4:Y:S04]  /*287e0*/  LDL.LU R212, [R1+0x404] ;  /* 0x0004040001d47983 */ /* 0x010f280000300800 */
        /* <DEDUP_REMOVED lines=12> */
[----:B--2---:R-:W-:Y:S01]  /*288b0*/  IMAD.X R11, R11, 0x1, R0, P4 ;  /* 0x000000010b0b7824 */ /* 0x004fe200020e0600 */
[----:B------:R1:W-:Y:S04]  /*288c0*/  STL [R1+0x22c], R213 ;  /* 0x00022cd501007387 */ /* 0x0003e80000100800 */
[----:B------:R-:W-:Y:S04]  /*288d0*/  STL [R1+0x238], R7 ;  /* 0x0002380701007387 */ /* 0x000fe80000100800 */
[----:B------:R2:W-:Y:S04]  /*288e0*/  STL [R1+0x234], R11 ;  /* 0x0002340b01007387 */ /* 0x0005e80000100800 */
[----:B-1----:R-:W3:Y:S04]  /*288f0*/  LDL.LU R213, [R1+0x40c] ;  /* 0x00040c0001d57983 */ /* 0x002ee80000300800 */
[----:B------:R1:W-:Y:S04]  /*28900*/  LDGSTS.E [R6+0x4008], desc[UR60][R8.64], P2 ;  /* 0x0400800008067fae */ /* 0x0003e8000912187c */
[----:B------:R-:W3:Y:S01]  /*28910*/  LDL.LU R12, [R1+0x410] ;  /* 0x00041000010c7983 */ /* 0x000ee20000300800 */
[----:B------:R-:W-:-:S02]  /*28920*/  ISETP.GT.AND P2, PT, R5, 0x3c, PT ;  /* 0x0000003c0500780c */ /* 0x000fc40003f44270 */
[----:B-1----:R-:W-:Y:S01]  /*28930*/  MOV R9, R11 ;  /* 0x0000000b00097202 */ /* 0x002fe20000000f00 */
        /* <DEDUP_REMOVED lines=8> */
[--C-:B------:R-:W-:Y:S01]  /*289c0*/  IMAD.X R215, R215, 0x1, R0.reuse, P3 ;  /* 0x00000001d7d77824 */ /* 0x100fe200018e0600 */
[----:B------:R-:W-:Y:S01]  /*289d0*/  MOV R8, R214 ;  /* 0x000000d600087202 */ /* 0x000fe20000000f00 */
[----:B------:R-:W-:Y:S01]  /*289e0*/  STL [R1+0x240], R214 ;  /* 0x000240d601007387 */ /* 0x000fe20000100800 */
[----:B----4-:R-:W-:Y:S01]  /*289f0*/  IADD3 R3, P4, R3, R2, RZ ;  /* 0x0000000203037210 */ /* 0x010fe20007f9e0ff */
[----:B------:R-:W-:Y:S02]  /*28a00*/  IMAD.MOV.U32 R9, RZ, RZ, R215 ;  /* 0x000000ffff097224 */ /* 0x000fe400078e00d7 */
[----:B------:R1:W-:Y:S02]  /*28a10*/  STL [R1+0x23c], R215 ;  /* 0x00023cd701007387 */ /* 0x0003e40000100800 */
[----:B------:R-:W-:Y:S02]  /*28a20*/  IMAD.X R212, R212, 0x1, R0, P4 ;  /* 0x00000001d4d47824 */ /* 0x000fe400020e0600 */
[----:B------:R-:W-:Y:S04]  /*28a30*/  STL [R1+0x408], R3 ;  /* 0x0004080301007387 */ /* 0x000fe80000100800 */
[----:B------:R4:W-:Y:S04]  /*28a40*/  STL [R1+0x404], R212 ;  /* 0x000404d401007387 */ /* 0x0009e80000100800 */
[----:B------:R4:W-:Y:S04]  /*28a50*/  LDGSTS.E [R6+0x400c], desc[UR60][R8.64], P1 ;  /* 0x0400c00008067fae */ /* 0x0009e8000892187c */
[----:B-1----:R-:W2:Y:S04]  /*28a60*/  LDL.LU R215, [R1+0x41c] ;  /* 0x00041c0001d77983 */ /* 0x002ea80000300800 */
[----:B------:R-:W2:Y:S01]  /*28a70*/  LDL.LU R214, [R1+0x420] ;  /* 0x0004200001d67983 */ /* 0x000ea20000300800 */
[----:B----4-:R-:W-:Y:S01]  /*28a80*/  MOV R9, R212 ;  /* 0x000000d400097202 */ /* 0x010fe20000000f00 */
[----:B------:R-:W-:-:S02]  /*28a90*/  IMAD.MOV.U32 R8, RZ, RZ, R3 ;  /* 0x000000ffff087224 */ /* 0x000fc400078e0003 */
[----:B------:R-:W4:Y:S04]  /*28aa0*/  LDL.LU R212, [R1+0x424] ;  /* 0x0004240001d47983 */ /* 0x000f280000300800 */
        /* <DEDUP_REMOVED lines=8> */
[----:B------:R-:W-:Y:S01]  /*28b30*/  MOV R8, R12 ;  /* 0x0000000c00087202 */ /* 0x000fe20000000f00 */
[----:B------:R-:W-:Y:S01]  /*28b40*/  STL [R1+0x410], R12 ;  /* 0x0004100c01007387 */ /* 0x000fe20000100800 */
[----:B--2---:R-:W-:Y:S01]  /*28b50*/  IADD3 R7, P4, R7, R2, RZ ;  /* 0x0000000207077210 */ /* 0x004fe20007f9e0ff */
[----:B------:R-:W-:Y:S02]  /*28b60*/  IMAD.MOV.U32 R9, RZ, RZ, R213 ;  /* 0x000000ffff097224 */ /* 0x000fe400078e00d5 */
[----:B------:R1:W-:Y:S02]  /*28b70*/  STL [R1+0x40c], R213 ;  /* 0x00040cd501007387 */ /* 0x0003e40000100800 */
[----:B------:R-:W-:Y:S02]  /*28b80*/  IMAD.X R11, R11, 0x1, R0, P4 ;  /* 0x000000010b0b7824 */ /* 0x000fe400020e0600 */
        /* <DEDUP_REMOVED lines=13> */
[----:B------:R-:W-:Y:S02]  /*28c60*/  IADD3 R214, P3, R214, R2, RZ ;  /* 0x00000002d6d67210 */ /* 0x000fe40007f7e0ff */
[----:B------:R-:W-:-:S03]  /*28c70*/  ISETP.NE.U32.AND P2, PT, R8, RZ, PT ;  /* 0x000000ff0800720c */ /* 0x000fc60003f45070 */
[--C-:B------:R-:W-:Y:S01]  /*28c80*/  IMAD.X R215, R215, 0x1, R0.reuse, P3 ;  /* 0x00000001d7d77824 */ /* 0x100fe200018e0600 */
[----:B----4-:R-:W-:Y:S01]  /*28c90*/  IADD3 R3, P4, R3, R2, RZ ;  /* 0x0000000203037210 */ /* 0x010fe20007f9e0ff */
        /* <DEDUP_REMOVED lines=78> */
[----:B--2---:R-:W2:Y:S04]  /*29180*/  LDL.LU R11, [R1+0x634] ;  /* 0x00063400010b7983 */ /* 0x004ea80000300800 */
[----:B------:R-:W3:Y:S01]  /*29190*/  LDL.LU R7, [R1+0x638] ;  /* 0x0006380001077983 */ /* 0x000ee20000300800 */
[----:B------:R-:W-:-:S03]  /*291a0*/  ISETP.GT.AND P2, PT, R5, 0x5e, PT ;  /* 0x0000005e0500780c */ /* 0x000fc60003f44270 */
[----:B------:R1:W-:Y:S02]  /*291b0*/  LDGSTS.E [R6+0x10004], desc[UR60][R8.64], P1 ;  /* 0x1000400008067fae */ /* 0x0003e4000892187c */
[----:B-1----:R-:W-:-:S04]  /*291c0*/  SEL R8, RZ, 0x4, !P2 ;  /* 0x00000004ff087807 */ /* 0x002fc80005000000 */
[----:B------:R-:W-:Y:S02]  /*291d0*/  SEL R8, R8, RZ, !P0 ;  /* 0x000000ff08087207 */ /* 0x000fe40004000000 */
[----:B------:R-:W-:-:S05]  /*291e0*/  IADD3 R214, P3, R214, R2, RZ ;  /* 0x00000002d6d67210 */ /* 0x000fca0007f7e0ff */
[----:B------:R-:W-:Y:S01]  /*291f0*/  IMAD.X R215, R215, 0x1, R0, P3 ;  /* 0x00000001d7d77824 */ /* 0x000fe200018e0600 */
[----:B----4-:R-:W-:Y:S01]  /*29200*/  IADD3 R3, P4, R3, R2, RZ ;  /* 0x0000000203037210 */ /* 0x010fe20007f9e0ff */
[----:B------:R-:W-:Y:S01]  /*29210*/  STL [R1+0x620], R214 ;  /* 0x000620d601007387 */ /* 0x000fe20000100800 */
[----:B------:R-:W-:-:S03]  /*29220*/  ISETP.NE.U32.AND P2, PT, R8, RZ, PT ;  /* 0x000000ff0800720c */ /* 0x000fc60003f45070 */
        /* <DEDUP_REMOVED lines=8> */
[----:B------:R1:W-:Y:S02]  /*292b0*/  LDGSTS.E [R6+0x14004], desc[UR60][R8.64], P1 ;  /* 0x1400400008067fae */ /* 0x0003e4000892187c */
[----:B-1----:R-:W-:Y:S01]  /*292c0*/  MOV R9, R212 ;  /* 0x000000d400097202 */ /* 0x002fe20000000f00 */
[----:B------:R-:W-:Y:S01]  /*292d0*/  IMAD.MOV.U32 R8, RZ, RZ, R3 ;  /* 0x000000ffff087224 */ /* 0x000fe200078e0003 */
        /* <DEDUP_REMOVED lines=8> */
[----:B------:R-:W-:Y:S01]  /*29360*/  IMAD.X R213, R213, 0x1, R0, P3 ;  /* 0x00000001d5d57824 */ /* 0x000fe200018e0600 */
[----:B---3--:R-:W-:Y:S01]  /*29370*/  IADD3 R7, P4, R7, R2, RZ ;  /* 0x0000000207077210 */ /* 0x008fe20007f9e0ff */
[----:B------:R-:W-:Y:S01]  /*29380*/  STL [R1+0x630], R12 ;  /* 0x0006300c01007387 */ /* 0x000fe20000100800 */
[----:B------:R-:W-:-:S03]  /*29390*/  MOV R8, R12 ;  /* 0x0000000c00087202 */ /* 0x000fc60000000f00 */
[----:B--2---:R-:W-:Y:S01]  /*293a0*/  IMAD.X R11, R11, 0x1, R0, P4 ;  /* 0x000000010b0b7824 */ /* 0x004fe200020e0600 */
[----:B------:R1:W-:Y:S01]  /*293b0*/  STL [R1+0x62c], R213 ;  /* 0x00062cd501007387 */ /* 0x0003e20000100800 */
[----:B------:R-:W-:-:S03]  /*293c0*/  IMAD.MOV.U32 R9, RZ, RZ, R213 ;  /* 0x000000ffff097224 */ /* 0x000fc600078e00d5 */
[----:B------:R-:W-:Y:S04]  /*293d0*/  STL [R1+0x638], R7 ;  /* 0x0006380701007387 */ /* 0x000fe80000100800 */
[----:B------:R2:W-:Y:S04]  /*293e0*/  STL [R1+0x634], R11 ;  /* 0x0006340b01007387 */ /* 0x0005e80000100800 */
[----:B-1----:R-:W3:Y:S04]  /*293f0*/  LDL.LU R213, [R1+0x80c] ;  /* 0x00080c0001d57983 */ /* 0x002ee80000300800 */
[----:B------:R-:W3:Y:S04]  /*29400*/  LDL.LU R12, [R1+0x810] ;  /* 0x00081000010c7983 */ /* 0x000ee80000300800 */
[----:B------:R1:W-:Y:S01]  /*29410*/  LDGSTS.E [R6+0x14008], desc[UR60][R8.64], P2 ;  /* 0x1400800008067fae */ /* 0x0003e2000912187c */
[----:B------:R-:W-:-:S02]  /*29420*/  ISETP.GT.AND P2, PT, R5, 0x7c, PT ;  /* 0x0000007c0500780c */ /* 0x000fc40003f44270 */
[----:B-1----:R-:W-:Y:S01]  /*29430*/  MOV R9, R11 ;  /* 0x0000000b00097202 */ /* 0x002fe20000000f00 */
[----:B------:R-:W-:Y:S01]  /*29440*/  IMAD.MOV.U32 R8, RZ, RZ, R7 ;  /* 0x000000ffff087224 */ /* 0x000fe200078e0007 */
[----:B--2---:R-:W2:Y:S04]  /*29450*/  LDL.LU R11, [R1+0x814] ;  /* 0x00081400010b7983 */ /* 0x004ea80000300800 */
[----:B------:R-:W2:Y:S04]  /*29460*/  LDL.LU R7, [R1+0x818] ;  /* 0x0008180001077983 */ /* 0x000ea80000300800 */
[----:B------:R1:W-:Y:S02]  /*29470*/  LDGSTS.E [R6+0x1000c], desc[UR60][R8.64], P1 ;  /* 0x1000c00008067fae */ /* 0x0003e4000892187c */
[----:B-1----:R-:W-:-:S02]  /*29480*/  SEL R8, RZ, 0x4, !P2 ;  /* 0x00000004ff087807 */ /* 0x002fc40005000000 */
[----:B------:R-:W-:Y:S02]  /*29490*/  IADD3 R214, P3, R214, R2, RZ ;  /* 0x00000002d6d67210 */ /* 0x000fe40007f7e0ff */
[----:B------:R-:W-:-:S03]  /*294a0*/  SEL R8, R8, RZ, !P0 ;  /* 0x000000ff08087207 */ /* 0x000fc60004000000 */
[----:B------:R-:W-:Y:S01]  /*294b0*/  IMAD.X R215, R215, 0x1, R0, P3 ;  /* 0x00000001d7d77824 */ /* 0x000fe200018e0600 */
[----:B------:R-:W-:Y:S02]  /*294c0*/  ISETP.NE.U32.AND P2, PT, R8, RZ, PT ;  /* 0x000000ff0800720c */ /* 0x000fe40003f45070 */
[----:B------:R-:W-:Y:S01]  /*294d0*/  MOV R8, R214 ;  /* 0x000000d600087202 */ /* 0x000fe20000000f00 */
[----:B------:R-:W-:Y:S01]  /*294e0*/  IMAD.MOV.U32 R9, RZ, RZ, R215 ;  /* 0x000000ffff097224 */ /* 0x000fe200078e00d7 */
[----:B------:R1:W-:Y:S01]  /*294f0*/  STL [R1+0x640], R214 ;  /* 0x000640d601007387 */ /* 0x0003e20000100800 */
[----:B----4-:R-:W-:-:S03]  /*29500*/  IADD3 R3, P4, R3, R2, RZ ;  /* 0x0000000203037210 */ /* 0x010fc60007f9e0ff */
[----:B------:R-:W-:Y:S02]  /*29510*/  STL [R1+0x63c], R215 ;  /* 0x00063cd701007387 */ /* 0x000fe40000100800 */
[----:B------:R-:W-:Y:S02]  /*29520*/  IMAD.X R212, R212, 0x1, R0, P4 ;  /* 0x00000001d4d47824 */ /* 0x000fe400020e0600 */
[----:B------:R-:W-:Y:S04]  /*29530*/  STL [R1+0x808], R3 ;  /* 0x0008080301007387 */ /* 0x000fe80000100800 */
[----:B------:R4:W-:Y:S04]  /*29540*/  LDGSTS.E [R6+0x1400c], desc[UR60][R8.64], P1 ;  /* 0x1400c00008067fae */ /* 0x0009e8000892187c */
[----:B------:R4:W-:Y:S04]  /*29550*/  STL [R1+0x804], R212 ;  /* 0x000804d401007387 */ /* 0x0009e80000100800 */
[----:B-1----:R-:W2:Y:S01]  /*29560*/  LDL.LU R214, [R1+0x81c] ;  /* 0x00081c0001d67983 */ /* 0x002ea20000300800 */
[----:B----4-:R-:W-:-:S03]  /*29570*/  MOV R9, R212 ;  /* 0x000000d400097202 */ /* 0x010fc60000000f00 */
[----:B------:R-:W4:Y:S01]  /*29580*/  LDL.LU R212, [R1+0x820] ;  /* 0x0008200001d47983 */ /* 0x000f220000300800 */
[----:B------:R-:W-:-:S03]  /*29590*/  IMAD.MOV.U32 R8, RZ, RZ, R3 ;  /* 0x000000ffff087224 */ /* 0x000fc600078e0003 */
        /* <DEDUP_REMOVED lines=8> */
[----:B------:R-:W-:Y:S01]  /*29620*/  IMAD.X R213, R213, 0x1, R0, P3 ;  /* 0x00000001d5d57824 */ /* 0x000fe200018e0600 */
[----:B------:R-:W-:Y:S01]  /*29630*/  MOV R8, R12 ;  /* 0x0000000c00087202 */ /* 0x000fe20000000f00 */
[----:B------:R1:W-:Y:S02]  /*29640*/  STL [R1+0x810], R12 ;  /* 0x0008100c01007387 */ /* 0x0003e40000100800 */
[----:B------:R-:W-:Y:S02]  /*29650*/  IMAD.MOV.U32 R9, RZ, RZ, R213 ;  /* 0x000000ffff097224 */ /* 0x000fe400078e00d5 */
[----:B------:R-:W-:Y:S04]  /*29660*/  STL [R1+0x80c], R213 ;  /* 0x00080cd501007387 */ /* 0x000fe80000100800 */
[----:B------:R3:W-:Y:S01]  /*29670*/  LDGSTS.E [R6+0x1c000], desc[UR60][R8.64], P2 ;  /* 0x1c00000008067fae */ /* 0x0007e2000912187c */
[----:B--2---:R-:W-:-:S05]  /*29680*/  IADD3 R7, P4, R7, R2, RZ ;  /* 0x0000000207077210 */ /* 0x004fca0007f9e0ff */
[----:B------:R-:W-:Y:S01]  /*29690*/  IMAD.X R11, R11, 0x1, R0, P4 ;  /* 0x000000010b0b7824 */ /* 0x000fe200020e0600 */
[----:B------:R-:W-:Y:S04]  /*296a0*/  STL [R1+0x818], R7 ;  /* 0x0008180701007387 */ /* 0x000fe80000100800 */
[----:B------:R2:W-:Y:S01]  /*296b0*/  STL [R1+0x814], R11 ;  /* 0x0008140b01007387 */ /* 0x0005e20000100800 */
[----:B---3--:R-:W-:-:S03]  /*296c0*/  MOV R9, R11 ;  /* 0x0000000b00097202 */ /* 0x008fc60000000f00 */
[----:B-1----:R-:W3:Y:S04]  /*296d0*/  LDL.LU R12, [R1+0x82c] ;  /* 0x00082c00010c7983 */ /* 0x002ee80000300800 */
[----:B--2---:R-:W2:Y:S01]  /*296e0*/  LDL.LU R11, [R1+0x830] ;  /* 0x00083000010b7983 */ /* 0x004ea20000300800 */
[----:B------:R-:W-:-:S03]  /*296f0*/  IMAD.MOV.U32 R8, RZ, RZ, R7 ;  /* 0x000000ffff087224 */ /* 0x000fc600078e0007 */
[----:B------:R-:W3:Y:S04]  /*29700*/  LDL.LU R213, [R1+0x838] ;  /* 0x0008380001d57983 */ /* 0x000ee80000300800 */
[----:B------:R-:W3:Y:S04]  /*29710*/  LDL.LU R7, [R1+0x840] ;  /* 0x0008400001077983 */ /* 0x000ee80000300800 */
[----:B------:R1:W-:Y:S01]  /*29720*/  LDGSTS.E [R6+0x18004], desc[UR60][R8.64], P1 ;  /* 0x1800400008067fae */ /* 0x0003e2000892187c */
[----:B------:R-:W-:Y:S02]  /*29730*/  ISETP.GT.AND P2, PT, R5, 0x7e, PT ;  /* 0x0000007e0500780c */ /* 0x000fe40003f44270 */
[----:B----4-:R-:W-:-:S05]  /*29740*/  IADD3 R212, P3, R212, R2, RZ ;  /* 0x00000002d4d47210 */ /* 0x010fca0007f7e0ff */
[----:B------:R-:W-:Y:S01]  /*29750*/  IMAD.X R214, R214, 0x1, R0, P3 ;  /* 0x00000001d6d67824 */ /* 0x000fe200018e0600 */
[----:B------:R-:W-:Y:S01]  /*29760*/  IADD3 R215, P4, R215, R2, RZ ;  /* 0x00000002d7d77210 */ /* 0x000fe20007f9e0ff */
[----:B------:R-:W-:Y:S02]  /*29770*/  STL [R1+0x820], R212 ;  /* 0x000820d401007387 */ /* 0x000fe40000100800 */
[----:B-1----:R-:W-:Y:S02]  /*29780*/  IMAD.MOV.U32 R9, RZ, RZ, R214 ;  /* 0x000000ffff097224 */ /* 0x002fe400078e00d6 */
[----:B------:R1:W-:Y:S04]  /*29790*/  STL [R1+0x81c], R214 ;  /* 0x00081cd601007387 */ /* 0x0003e80000100800 */
[----:B------:R-:W-:Y:S04]  /*297a0*/  STL [R1+0x828], R215 ;  /* 0x000828d701007387 */ /* 0x000fe80000100800 */
[----:B-1----:R-:W4:Y:S01]  /*297b0*/  LDL.LU R214, [R1+0x834] ;  /* 0x0008340001d67983 */ /* 0x002f220000300800 */
[----:B------:R-:W-:Y:S01]  /*297c0*/  SEL R8, RZ, 0x4, !P2 ;  /* 0x00000004ff087807 */ /* 0x000fe20005000000 */
[----:B------:R-:W-:-:S03]  /*297d0*/  IMAD.X R3, R3, 0x1, R0, P4 ;  /* 0x0000000103037824 */ /* 0x000fc600020e0600 */
[----:B------:R-:W-:Y:S02]  /*297e0*/  SEL R8, R8, RZ, !P0 ;  /* 0x000000ff08087207 */ /* 0x000fe40004000000 */
[----:B------:R1:W-:Y:S02]  /*297f0*/  STL [R1+0x824], R3 ;  /* 0x0008240301007387 */ /* 0x0003e40000100800 */
[----:B------:R-:W-:Y:S02]  /*29800*/  ISETP.NE.U32.AND P2, PT, R8, RZ, PT ;  /* 0x000000ff0800720c */ /* 0x000fe40003f45070 */
[----:B------:R-:W-:Y:S02]  /*29810*/  MOV R8, R212 ;  /* 0x000000d400087202 */ /* 0x000fe40000000f00 */
[----:B------:R-:W4:Y:S04]  /*29820*/  LDL.LU R212, [R1+0x83c] ;  /* 0x00083c0001d47983 */ /* 0x000f280000300800 */
[----:B------:R1:W-:Y:S01]  /*29830*/  LDGSTS.E [R6+0x1c004], desc[UR60][R8.64], P1 ;  /* 0x1c00400008067fae */ /* 0x0003e2000892187c */
[----:B------:R-:W-:Y:S01]  /*29840*/  ISETP.GT.AND P1, PT, R5, 0x7f, PT ;  /* 0x0000007f0500780c */ /* 0x000fe20003f24270 */
[----:B-1----:R-:W-:Y:S01]  /*29850*/  IMAD.MOV.U32 R8, RZ, RZ, R215 ;  /* 0x000000ffff087224 */ /* 0x002fe200078e00d7 */
[----:B------:R-:W-:-:S02]  /*29860*/  MOV R9, R3 ;  /* 0x0000000300097202 */ /* 0x000fc40000000f00 */
[----:B------:R-:W4:Y:S04]  /*29870*/  LDL.LU R3, [R1+0xff0] ;  /* 0x000ff00001037983 */ /* 0x000f280000300800 */
[----:B------:R1:W-:Y:S02]  /*29880*/  LDGSTS.E [R6+0x18008], desc[UR60][R8.64], P2 ;  /* 0x1800800008067fae */ /* 0x0003e4000912187c */
[----:B-1----:R-:W-:-:S04]  /*29890*/  SEL R8, RZ, 0x4, !P1 ;  /* 0x00000004ff087807 */ /* 0x002fc80004800000 */
[----:B------:R-:W-:-:S04]  /*298a0*/  SEL R8, R8, RZ, !P0 ;  /* 0x000000ff08087207 */ /* 0x000fc80004000000 */
[----:B------:R-:W-:Y:S02]  /*298b0*/  ISETP.NE.U32.AND P1, PT, R8, RZ, PT ;  /* 0x000000ff0800720c */ /* 0x000fe40003f25070 */
[----:B--2---:R-:W-:-:S05]  /*298c0*/  IADD3 R11, P3, R11, R2, RZ ;  /* 0x000000020b0b7210 */ /* 0x004fca0007f7e0ff */
[----:B---3--:R-:W-:Y:S02]  /*298d0*/  IMAD.X R12, R12, 0x1, R0, P3 ;  /* 0x000000010c0c7824 */ /* 0x008fe400018e0600 */
[----:B------:R-:W-:-:S03]  /*298e0*/  IMAD.MOV.U32 R8, RZ, RZ, R11 ;  /* 0x000000ffff087224 */ /* 0x000fc600078e000b */
[----:B------:R-:W-:-:S05]  /*298f0*/  MOV R9, R12 ;  /* 0x0000000c00097202 */ /* 0x000fca0000000f00 */
[----:B------:R1:W-:Y:S01]  /*29900*/  LDGSTS.E [R6+0x1c008], desc[UR60][R8.64], P2 ;  /* 0x1c00800008067fae */ /* 0x0003e2000912187c */
[-C--:B------:R-:W-:Y:S02]  /*29910*/  IADD3 R213, P2, R213, R2.reuse, RZ ;  /* 0x00000002d5d57210 */ /* 0x080fe40007f5e0ff */
[----:B------:R-:W-:Y:S01]  /*29920*/  IADD3 R7, P3, R7, R2, RZ ;  /* 0x0000000207077210 */ /* 0x000fe20007f7e0ff */
[----:B------:R2:W-:Y:S04]  /*29930*/  STL [R1+0x830], R11 ;  /* 0x0008300b01007387 */ /* 0x0005e80000100800 */
[----:B------:R3:W-:Y:S01]  /*29940*/  STL [R1+0x82c], R12 ;  /* 0x00082c0c01007387 */ /* 0x0007e20000100800 */
[----:B-1----:R-:W-:-:S03]  /*29950*/  MOV R8, R213 ;  /* 0x000000d500087202 */ /* 0x002fc60000000f00 */
[----:B--2---:R-:W2:Y:S04]  /*29960*/  LDL.LU R11, [R1+0x848] ;  /* 0x00084800010b7983 */ /* 0x004ea80000300800 */
[----:B---3--:R-:W3:Y:S04]  /*29970*/  LDL.LU R12, [R1+0x888] ;  /* 0x00088800010c7983 */ /* 0x008ee80000300800 */
[----:B------:R1:W-:Y:S01]  /*29980*/  STL [R1+0x838], R213 ;  /* 0x000838d501007387 */ /* 0x0003e20000100800 */
[----:B----4-:R-:W-:-:S04]  /*29990*/  IMAD.X R214, R214, 0x1, R0, P2 ;  /* 0x00000001d6d67824 */ /* 0x010fc800010e0600 */
[----:B------:R-:W-:Y:S01]  /*299a0*/  IMAD.MOV.U32 R9, RZ, RZ, R214 ;  /* 0x000000ffff097224 */ /* 0x000fe200078e00d6 */
[----:B------:R-:W-:Y:S04]  /*299b0*/  STL [R1+0x834], R214 ;  /* 0x000834d601007387 */ /* 0x000fe80000100800 */
[----:B------:R4:W-:Y:S04]  /*299c0*/  LDGSTS.E [R6+0x1800c], desc[UR60][R8.64], P1 ;  /* 0x1800c00008067fae */ /* 0x0009e8000892187c */
[----:B------:R4:W-:Y:S01]  /*299d0*/  STL [R1+0x840], R7 ;  /* 0x0008400701007387 */ /* 0x0009e20000100800 */
[----:B------:R-:W-:-:S03]  /*299e0*/  IMAD.X R212, R212, 0x1, R0, P3 ;  /* 0x00000001d4d47824 */ /* 0x000fc600018e0600 */
[----:B-1----:R-:W3:Y:S01]  /*299f0*/  LDL.LU R213, [R1+0x884] ;  /* 0x0008840001d57983 */ /* 0x002ee20000300800 */
[----:B----4-:R-:W-:Y:S02]  /*29a00*/  IMAD.MOV.U32 R8, RZ, RZ, R7 ;  /* 0x000000ffff087224 */ /* 0x010fe400078e0007 */
[----:B------:R-:W1:Y:S01]  /*29a10*/  S2R R7, SR_TID.X ;  /* 0x0000000000077919 */ /* 0x000e620000002100 */
[----:B------:R-:W-:Y:S01]  /*29a20*/  MOV R9, R212 ;  /* 0x000000d400097202 */ /* 0x000fe20000000f00 */
[----:B------:R4:W-:Y:S04]  /*29a30*/  STL [R1+0x83c], R212 ;  /* 0x00083cd401007387 */ /* 0x0009e80000100800 */
[----:B------:R3:W-:Y:S01]  /*29a40*/  LDGSTS.E [R6+0x1c00c], desc[UR60][R8.64], P1 ;  /* 0x1c00c00008067fae */ /* 0x0007e2000892187c */
[----:B------:R-:W-:-:S03]  /*29a50*/  ULEA UR5, UR4, UR59, 0x10 ;  /* 0x0000003b04057291 */ /* 0x000fc6000f8e803f */
[----:B------:R-:W0:Y:S04]  /*29a60*/  LDGDEPBAR ;  /* 0x00000000000079af */ /* 0x000e280000000000 */
[----:B------:R-:W3:Y:S04]  /*29a70*/  LDL R8, [R1+0xc44] ;  /* 0x000c440001087983 */ /* 0x000ee80000100800 */
[----:B------:R-:W3:Y:S04]  /*29a80*/  LDL.LU R9, [R1+0x844] ;  /* 0x0008440001097983 */ /* 0x000ee80000300800 */
[----:B------:R-:W3:Y:S01]  /*29a90*/  LDL.LU R214, [R1+0x8c4] ;  /* 0x0008c40001d67983 */ /* 0x000ee20000300800 */
[----:B-1----:R-:W-:-:S04]  /*29aa0*/  LOP3.LUT R7, R7, 0x7f, RZ, 0xc0, !PT ;  /* 0x0000007f07077812 */ /* 0x002fc800078ec0ff */
[----:B------:R-:W-:Y:S02]  /*29ab0*/  ISETP.GE.AND P1, PT, R7, R5, PT ;  /* 0x000000050700720c */ /* 0x000fe40003f26270 */
[----:B------:R-:W3:Y:S04]  /*29ac0*/  LDL.LU R7, [R1+0x8c8] ;  /* 0x0008c80001077983 */ /* 0x000ee80000300800 */
[----:B------:R-:W3:Y:S04]  /*29ad0*/  LDL.LU R215, [R1+0x904] ;  /* 0x0009040001d77983 */ /* 0x000ee80000300800 */
[----:B----4-:R-:W4:Y:S01]  /*29ae0*/  LDL.LU R212, [R1+0x908] ;  /* 0x0009080001d47983 */ /* 0x010f220000300800 */
[----:B------:R-:W-:-:S04]  /*29af0*/  SEL R5, RZ, 0x4, P1 ;  /* 0x00000004ff057807 */ /* 0x000fc80000800000 */
[----:B------:R-:W-:-:S04]  /*29b00*/  SEL R5, R5, RZ, !P0 ;  /* 0x000000ff05057207 */ /* 0x000fc80004000000 */
[----:B------:R-:W-:Y:S02]  /*29b10*/  ISETP.NE.U32.AND P0, PT, R5, RZ, PT ;  /* 0x000000ff0500720c */ /* 0x000fe40003f05070 */
[-C--:B--2---:R-:W-:Y:S02]  /*29b20*/  IADD3 R11, P1, R11, R4.reuse, RZ ;  /* 0x000000040b0b7210 */ /* 0x084fe40007f3e0ff */
[----:B---3--:R-:W-:-:S03]  /*29b30*/  IADD3 R12, P2, R12, R4, RZ ;  /* 0x000000040c0c7210 */ /* 0x008fc60007f5e0ff */
[----:B------:R1:W-:Y:S02]  /*29b40*/  STL [R1+0x848], R11 ;  /* 0x0008480b01007387 */ /* 0x0003e40000100800 */
[--C-:B------:R-:W-:Y:S02]  /*29b50*/  IMAD.X R213, R213, 0x1, R3.reuse, P2 ;  /* 0x00000001d5d57824 */ /* 0x100fe400010e0603 */
[----:B------:R-:W-:Y:S01]  /*29b60*/  IMAD.X R9, R9, 0x1, R3, P1 ;  /* 0x0000000109097824 */ /* 0x000fe200008e0603 */
[----:B------:R-:W-:Y:S01]  /*29b70*/  IADD3 R5, R8, UR5, RZ ;  /* 0x0000000508057c10 */ /* 0x000fe2000fffe0ff */
[----:B------:R-:W-:-:S03]  /*29b80*/  IMAD.MOV.U32 R8, RZ, RZ, R11 ;  /* 0x000000ffff087224 */ /* 0x000fc600078e000b */
[----:B------:R2:W-:Y:S04]  /*29b90*/  STL [R1+0x844], R9 ;  /* 0x0008440901007387 */ /* 0x0005e80000100800 */
[----:B------:R3:W-:Y:S04]  /*29ba0*/  STL [R1+0x888], R12 ;  /* 0x0008880c01007387 */ /* 0x0007e80000100800 */
[----:B------:R3:W-:Y:S01]  /*29bb0*/  STL [R1+0x884], R213 ;  /* 0x000884d501007387 */ /* 0x0007e20000100800 */
[----:B------:R-:W-:-:S03]  /*29bc0*/  IADD3 R7, P1, R7, R4, RZ ;  /* 0x0000000407077210 */ /* 0x000fc60007f3e0ff */
[----:B------:R-:W3:Y:S02]  /*29bd0*/  LDL.LU R6, [R1+0x948] ;  /* 0x0009480001067983 */ /* 0x000ee40000300800 */
[----:B------:R-:W-:Y:S02]  /*29be0*/  IMAD.X R214, R214, 0x1, R3, P1 ;  /* 0x00000001d6d67824 */ /* 0x000fe400008e0603 */
[----:B------:R2:W-:Y:S01]  /*29bf0*/  LDGSTS.E [R5+0x60000], desc[UR60][R8.64], P0 ;  /* 0x6000000008057fae */ /* 0x0005e2000812187c */
[----:B----4-:R-:W-:-:S03]  /*29c00*/  IADD3 R212, P2, R212, R4, RZ ;  /* 0x00000004d4d47210 */ /* 0x010fc60007f5e0ff */
[----:B-1----:R-:W4:Y:S02]  /*29c10*/  LDL.LU R11, [R1+0x988] ;  /* 0x00098800010b7983 */ /* 0x002f240000300800 */
[----:B------:R-:W-:Y:S02]  /*29c20*/  IMAD.X R215, R215, 0x1, R3, P2 ;  /* 0x00000001d7d77824 */ /* 0x000fe400010e0603 */
[----:B--2---:R-:W-:Y:S01]  /*29c30*/  IMAD.MOV.U32 R8, RZ, RZ, R12 ;  /* 0x000000ffff087224 */ /* 0x004fe200078e000c */
[----:B------:R-:W-:Y:S01]  /*29c40*/  MOV R9, R213 ;  /* 0x000000d500097202 */ /* 0x000fe20000000f00 */
[----:B---3--:R-:W2:Y:S04]  /*29c50*/  LDL.LU R12, [R1+0x944] ;  /* 0x00094400010c7983 */ /* 0x008ea80000300800 */
[----:B------:R-:W3:Y:S04]  /*29c60*/  LDL.LU R213, [R1+0x984] ;  /* 0x0009840001d57983 */ /* 0x000ee80000300800 */
[----:B------:R1:W-:Y:S04]  /*29c70*/  LDGSTS.E [R5+0x60400], desc[UR60][R8.64], P0 ;  /* 0x6040000008057fae */ /* 0x0003e8000812187c */
[----:B------:R1:W-:Y:S04]  /*29c80*/  STL [R1+0x8c8], R7 ;  /* 0x0008c80701007387 */ /* 0x0003e80000100800 */
[----:B------:R1:W-:Y:S02]  /*29c90*/  STL [R1+0x8c4], R214 ;  /* 0x0008c4d601007387 */ /* 0x0003e40000100800 */
[----:B-1----:R-:W-:Y:S01]  /*29ca0*/  MOV R8, R7 ;  /* 0x0000000700087202 */ /* 0x002fe20000000f00 */
[----:B------:R-:W-:Y:S01]  /*29cb0*/  IMAD.MOV.U32 R9, RZ, RZ, R214 ;  /* 0x000000ffff097224 */ /* 0x000fe200078e00d6 */
[----:B------:R1:W-:Y:S04]  /*29cc0*/  STL [R1+0x908], R212 ;  /* 0x000908d401007387 */ /* 0x0003e80000100800 */
[----:B------:R-:W3:Y:S04]  /*29cd0*/  LDL.LU R7, [R1+0x9c8] ;  /* 0x0009c80001077983 */ /* 0x000ee80000300800 */
[----:B------:R1:W-:Y:S04]  /*29ce0*/  STL [R1+0x904], R215 ;  /* 0x000904d701007387 */ /* 0x0003e80000100800 */
[----:B------:R1:W-:Y:S04]  /*29cf0*/  LDGSTS.E [R5+0x60800], desc[UR60][R8.64], P0 ;  /* 0x6080000008057fae */ /* 0x0003e8000812187c */
[----:B------:R-:W3:Y:S01]  /*29d00*/  LDL.LU R214, [R1+0xa08] ;  /* 0x000a080001d67983 */ /* 0x000ee20000300800 */
[----:B-1----:R-:W-:-:S03]  /*29d10*/  IMAD.MOV.U32 R8, RZ, RZ, R212 ;  /* 0x000000ffff087224 */ /* 0x002fc600078e00d4 */
[----:B------:R-:W3:Y:S01]  /*29d20*/  LDL.LU R212, [R1+0x9c4] ;  /* 0x0009c40001d47983 */ /* 0x000ee20000300800 */
[----:B------:R-:W-:-:S03]  /*29d30*/  MOV R9, R215 ;  /* 0x000000d700097202 */ /* 0x000fc60000000f00 */
[----:B------:R-:W3:Y:S04]  /*29d40*/  LDL.LU R215, [R1+0xa04] ;  /* 0x000a040001d77983 */ /* 0x000ee80000300800 */
[----:B------:R1:W-:Y:S01]  /*29d50*/  LDGSTS.E [R5+0x60c00], desc[UR60][R8.64], P0 ;  /* 0x60c0000008057fae */ /* 0x0003e2000812187c */
[-C--:B------:R-:W-:Y:S02]  /*29d60*/  IADD3 R6, P1, R6, R4.reuse, RZ ;  /* 0x0000000406067210 */ /* 0x080fe40007f3e0ff */
[----:B----4-:R-:W-:-:S03]  /*29d70*/  IADD3 R11, P2, R11, R4, RZ ;  /* 0x000000040b0b7210 */ /* 0x010fc60007f5e0ff */
[----:B------:R4:W-:Y:S01]  /*29d80*/  STL [R1+0x948], R6 ;  /* 0x0009480601007387 */ /* 0x0009e20000100800 */
[----:B-1----:R-:W-:Y:S01]  /*29d90*/  MOV R8, R6 ;  /* 0x0000000600087202 */ /* 0x002fe20000000f00 */
[--C-:B--2---:R-:W-:Y:S02]  /*29da0*/  IMAD.X R12, R12, 0x1, R3.reuse, P1 ;  /* 0x000000010c0c7824 */ /* 0x104fe400008e0603 */
[----:B---3--:R-:W-:-:S03]  /*29db0*/  IMAD.X R213, R213, 0x1, R3, P2 ;  /* 0x00000001d5d57824 */ /* 0x008fc600010e0603 */
[----:B------:R1:W-:Y:S01]  /*29dc0*/  STL [R1+0x944], R12 ;  /* 0x0009440c01007387 */ /* 0x0003e20000100800 */
[----:B------:R-:W-:-:S03]  /*29dd0*/  IMAD.MOV.U32 R9, RZ, RZ, R12 ;  /* 0x000000ffff097224 */ /* 0x000fc600078e000c */
[----:B------:R2:W-:Y:S04]  /*29de0*/  STL [R1+0x988], R11 ;  /* 0x0009880b01007387 */ /* 0x0005e80000100800 */
[----:B----4-:R-:W3:Y:S04]  /*29df0*/  LDL.LU R6, [R1+0xa48] ;  /* 0x000a480001067983 */ /* 0x010ee80000300800 */
[----:B------:R4:W-:Y:S04]  /*29e00*/  STL [R1+0x984], R213 ;  /* 0x000984d501007387 */ /* 0x0009e80000100800 */
[----:B------:R2:W-:Y:S04]  /*29e10*/  LDGSTS.E [R5+0x61000], desc[UR60][R8.64], P0 ;  /* 0x6100000008057fae */ /* 0x0005e8000812187c */
[----:B-1----:R-:W3:Y:S01]  /*29e20*/  LDL.LU R12, [R1+0xa88] ;  /* 0x000a8800010c7983 */ /* 0x002ee20000300800 */
[-C--:B------:R-:W-:Y:S01]  /*29e30*/  IADD3 R7, P1, R7, R4.reuse, RZ ;  /* 0x0000000407077210 */ /* 0x080fe20007f3e0ff */
[----:B--2---:R-:W-:Y:S01]  /*29e40*/  IMAD.MOV.U32 R8, RZ, RZ, R11 ;  /* 0x000000ffff087224 */ /* 0x004fe200078e000b */
[----:B------:R-:W-:Y:S01]  /*29e50*/  MOV R9, R213 ;  /* 0x000000d500097202 */ /* 0x000fe20000000f00 */
[----:B------:R-:W2:Y:S01]  /*29e60*/  LDL.LU R11, [R1+0xa44] ;  /* 0x000a4400010b7983 */ /* 0x000ea20000300800 */
[----:B------:R-:W-:-:S03]  /*29e70*/  IADD3 R214, P2, R214, R4, RZ ;  /* 0x00000004d6d67210 */ /* 0x000fc60007f5e0ff */
[----:B----4-:R-:W4:Y:S04]  /*29e80*/  LDL.LU R213, [R1+0xa84] ;  /* 0x000a840001d57983 */ /* 0x010f280000300800 */
[----:B------:R1:W-:Y:S01]  /*29e90*/  LDGSTS.E [R5+0x61400], desc[UR60][R8.64], P0 ;  /* 0x6140000008057fae */ /* 0x0003e2000812187c */
[----:B------:R-:W-:-:S03]  /*29ea0*/  IMAD.X R212, R212, 0x1, R3, P1 ;  /* 0x00000001d4d47824 */ /* 0x000fc600008e0603 */
[----:B------:R1:W-:Y:S01]  /*29eb0*/  STL [R1+0x9c8], R7 ;  /* 0x0009c80701007387 */ /* 0x0003e20000100800 */
[----:B------:R-:W-:-:S03]  /*29ec0*/  IMAD.X R215, R215, 0x1, R3, P2 ;  /* 0x00000001d7d77824 */ /* 0x000fc600010e0603 */
[----:B------:R1:W-:Y:S02]  /*29ed0*/  STL [R1+0x9c4], R212 ;  /* 0x0009c4d401007387 */ /* 0x0003e40000100800 */
[----:B-1----:R-:W-:Y:S01]  /*29ee0*/  MOV R8, R7 ;  /* 0x0000000700087202 */ /* 0x002fe20000000f00 */
[----:B------:R-:W-:Y:S01]  /*29ef0*/  IMAD.MOV.U32 R9, RZ, RZ, R212 ;  /* 0x000000ffff097224 */ /* 0x000fe200078e00d4 */
[----:B------:R1:W-:Y:S04]  /*29f00*/  STL [R1+0xa08], R214 ;  /* 0x000a08d601007387 */ /* 0x0003e80000100800 */
[----:B------:R-:W4:Y:S04]  /*29f10*/  LDL.LU R7, [R1+0xac8] ;  /* 0x000ac80001077983 */ /* 0x000f280000300800 */
[----:B------:R1:W-:Y:S04]  /*29f20*/  STL [R1+0xa04], R215 ;  /* 0x000a04d701007387 */ /* 0x0003e80000100800 */
[----:B------:R1:W-:Y:S04]  /*29f30*/  LDGSTS.E [R5+0x61800], desc[UR60][R8.64], P0 ;  /* 0x6180000008057fae */ /* 0x0003e8000812187c */
[----:B------:R-:W4:Y:S01]  /*29f40*/  LDL.LU R212, [R1+0xb08] ;  /* 0x000b080001d47983 */ /* 0x000f220000300800 */
[----:B-1----:R-:W-:-:S03]  /*29f50*/  IMAD.MOV.U32 R8, RZ, RZ, R214 ;  /* 0x000000ffff087224 */ /* 0x002fc600078e00d6 */
[----:B------:R-:W4:Y:S01]  /*29f60*/  LDL.LU R214, [R1+0xac4] ;  /* 0x000ac40001d67983 */ /* 0x000f220000300800 */
[----:B------:R-:W-:-:S03]  /*29f70*/  MOV R9, R215 ;  /* 0x000000d700097202 */ /* 0x000fc60000000f00 */
[----:B------:R-:W4:Y:S04]  /*29f80*/  LDL.LU R215, [R1+0xb04] ;  /* 0x000b040001d77983 */ /* 0x000f280000300800 */
[----:B------:R1:W-:Y:S01]  /*29f90*/  LDGSTS.E [R5+0x61c00], desc[UR60][R8.64], P0 ;  /* 0x61c0000008057fae */ /* 0x0003e2000812187c */
[----:B---3--:R-:W-:-:S04]  /*29fa0*/  IADD3 R6, P1, R6, R4, RZ ;  /* 0x0000000406067210 */ /* 0x008fc80007f3e0ff */
[----:B-1----:R-:W-:Y:S01]  /*29fb0*/  MOV R8, R6 ;  /* 0x0000000600087202 */ /* 0x002fe20000000f00 */
[----:B------:R1:W-:Y:S01]  /*29fc0*/  STL [R1+0xa48], R6 ;  /* 0x000a480601007387 */ /* 0x0003e20000100800 */
[----:B------:R-:W-:Y:S01]  /*29fd0*/  IADD3 R12, P2, R12, R4, RZ ;  /* 0x000000040c0c7210 */ /* 0x000fe20007f5e0ff */
[----:B--2---:R-:W-:-:S04]  /*29fe0*/  IMAD.X R11, R11, 0x1, R3, P1 ;  /* 0x000000010b0b7824 */ /* 0x004fc800008e0603 */
[----:B----4-:R-:W-:Y:S01]  /*29ff0*/  IMAD.X R213, R213, 0x1, R3, P2 ;  /* 0x00000001d5d57824 */ /* 0x010fe200010e0603 */
[----:B------:R2:W-:Y:S01]  /*2a000*/  STL [R1+0xa44], R11 ;  /* 0x000a440b01007387 */ /* 0x0005e20000100800 */
[----:B------:R-:W-:-:S03]  /*2a010*/  IMAD.MOV.U32 R9, RZ, RZ, R11 ;  /* 0x000000ffff097224 */ /* 0x000fc600078e000b */
[----:B------:R3:W-:Y:S04]  /*2a020*/  STL [R1+0xa88], R12 ;  /* 0x000a880c01007387 */ /* 0x0007e80000100800 */
[----:B-1----:R-:W4:Y:S04]  /*2a030*/  LDL.LU R6, [R1+0xb48] ;  /* 0x000b480001067983 */ /* 0x002f280000300800 */
[----:B------:R1:W-:Y:S04]  /*2a040*/  STL [R1+0xa84], R213 ;  /* 0x000a84d501007387 */ /* 0x0003e80000100800 */
[----:B------:R3:W-:Y:S04]  /*2a050*/  LDGSTS.E [R5+0x62000], desc[UR60][R8.64], P0 ;  /* 0x6200000008057fae */ /* 0x0007e8000812187c */
[----:B--2---:R-:W2:Y:S01]  /*2a060*/  LDL.LU R11, [R1+0xb88] ;  /* 0x000b8800010b7983 */ /* 0x004ea20000300800 */
[-C--:B------:R-:W-:Y:S01]  /*2a070*/  IADD3 R7, P1, R7, R4.reuse, RZ ;  /* 0x0000000407077210 */ /* 0x080fe20007f3e0ff */
[----:B---3--:R-:W-:Y:S01]  /*2a080*/  IMAD.MOV.U32 R8, RZ, RZ, R12 ;  /* 0x000000ffff087224 */ /* 0x008fe200078e000c */
[----:B------:R-:W-:Y:S01]  /*2a090*/  MOV R9, R213 ;  /* 0x000000d500097202 */ /* 0x000fe20000000f00 */
[----:B------:R-:W3:Y:S01]  /*2a0a0*/  LDL.LU R12, [R1+0xb44] ;  /* 0x000b4400010c7983 */ /* 0x000ee20000300800 */
[----:B------:R-:W-:-:S03]  /*2a0b0*/  IADD3 R212, P2, R212, R4, RZ ;  /* 0x00000004d4d47210 */ /* 0x000fc60007f5e0ff */
[----:B-1----:R-:W3:Y:S04]  /*2a0c0*/  LDL.LU R213, [R1+0xb84] ;  /* 0x000b840001d57983 */ /* 0x002ee80000300800 */
[----:B------:R1:W-:Y:S01]  /*2a0d0*/  LDGSTS.E [R5+0x62400], desc[UR60][R8.64], P0 ;  /* 0x6240000008057fae */ /* 0x0003e2000812187c */
[----:B------:R-:W-:-:S03]  /*2a0e0*/  IMAD.X R214, R214, 0x1, R3, P1 ;  /* 0x00000001d6d67824 */ /* 0x000fc600008e0603 */
[----:B------:R-:W-:Y:S01]  /*2a0f0*/  STL [R1+0xac8], R7 ;  /* 0x000ac80701007387 */ /* 0x000fe20000100800 */
[----:B------:R-:W-:-:S03]  /*2a100*/  IMAD.X R215, R215, 0x1, R3, P2 ;  /* 0x00000001d7d77824 */ /* 0x000fc600010e0603 */
[----:B------:R1:W-:Y:S02]  /*2a110*/  STL [R1+0xac4], R214 ;  /* 0x000ac4d601007387 */ /* 0x0003e40000100800 */
[----:B-1----:R-:W-:Y:S01]  /*2a120*/  MOV R8, R7 ;  /* 0x0000000700087202 */ /* 0x002fe20000000f00 */
[----:B------:R-:W-:Y:S01]  /*2a130*/  IMAD.MOV.U32 R9, RZ, RZ, R214 ;  /* 0x000000ffff097224 */ /* 0x000fe200078e00d6 */
[----:B------:R-:W-:Y:S04]  /*2a140*/  STL [R1+0xb08], R212 ;  /* 0x000b08d401007387 */ /* 0x000fe80000100800 */
[----:B------:R1:W-:Y:S04]  /*2a150*/  LDGSTS.E [R5+0x62800], desc[UR60][R8.64], P0 ;  /* 0x6280000008057fae */ /* 0x0003e8000812187c */
[----:B------:R-:W3:Y:S04]  /*2a160*/  LDL.LU R214, [R1+0xbc8] ;  /* 0x000bc80001d67983 */ /* 0x000ee80000300800 */
[----:B------:R1:W-:Y:S04]  /*2a170*/  STL [R1+0xb04], R215 ;  /* 0x000b04d701007387 */ /* 0x0003e80000100800 */
[----:B------:R-:W3:Y:S01]  /*2a180*/  LDL.LU R7, [R1+0xc08] ;  /* 0x000c080001077983 */ /* 0x000ee20000300800 */
[----:B-1----:R-:W-:Y:S01]  /*2a190*/  MOV R9, R215 ;  /* 0x000000d700097202 */ /* 0x002fe20000000f00 */
[----:B------:R-:W-:-:S02]  /*2a1a0*/  IMAD.MOV.U32 R8, RZ, RZ, R212 ;  /* 0x000000ffff087224 */ /* 0x000fc400078e00d4 */
[----:B------:R-:W3:Y:S04]  /*2a1b0*/  LDL.LU R215, [R1+0xbc4] ;  /* 0x000bc40001d77983 */ /* 0x000ee80000300800 */
[----:B------:R-:W3:Y:S04]  /*2a1c0*/  LDL.LU R212, [R1+0xc04] ;  /* 0x000c040001d47983 */ /* 0x000ee80000300800 */
[----:B------:R1:W-:Y:S01]  /*2a1d0*/  LDGSTS.E [R5+0x62c00], desc[UR60][R8.64], P0 ;  /* 0x62c0000008057fae */ /* 0x0003e2000812187c */
[----:B----4-:R-:W-:-:S04]  /*2a1e0*/  IADD3 R6, P1, R6, R4, RZ ;  /* 0x0000000406067210 */ /* 0x010fc80007f3e0ff */
[----:B-1----:R-:W-:Y:S02]  /*2a1f0*/  MOV R8, R6 ;  /* 0x0000000600087202 */ /* 0x002fe40000000f00 */
[----:B--2---:R-:W-:Y:S01]  /*2a200*/  IADD3 R11, P2, R11, R4, RZ ;  /* 0x000000040b0b7210 */ /* 0x004fe20007f5e0ff */
[----:B---3--:R-:W-:-:S04]  /*2a210*/  IMAD.X R12, R12, 0x1, R3, P1 ;  /* 0x000000010c0c7824 */ /* 0x008fc800008e0603 */
[----:B------:R-:W-:Y:S02]  /*2a220*/  IMAD.MOV.U32 R9, RZ, RZ, R12 ;  /* 0x000000ffff097224 */ /* 0x000fe400078e000c */
[----:B------:R-:W-:-:S03]  /*2a230*/  IMAD.X R213, R213, 0x1, R3, P2 ;  /* 0x00000001d5d57824 */ /* 0x000fc600010e0603 */
[----:B------:R1:W-:Y:S04]  /*2a240*/  LDGSTS.E [R5+0x63000], desc[UR60][R8.64], P0 ;  /* 0x6300000008057fae */ /* 0x0003e8000812187c */
[----:B------:R2:W-:Y:S04]  /*2a250*/  STL [R1+0xb48], R6 ;  /* 0x000b480601007387 */ /* 0x0005e80000100800 */
[----:B------:R3:W-:Y:S01]  /*2a260*/  STL [R1+0xb44], R12 ;  /* 0x000b440c01007387 */ /* 0x0007e20000100800 */
[----:B-1----:R-:W-:Y:S01]  /*2a270*/  IMAD.MOV.U32 R8, RZ, RZ, R11 ;  /* 0x000000ffff087224 */ /* 0x002fe200078e000b */
[----:B------:R-:W-:-:S02]  /*2a280*/  MOV R9, R213 ;  /* 0x000000d500097202 */ /* 0x000fc40000000f00 */
[----:B------:R1:W-:Y:S04]  /*2a290*/  STL [R1+0xb88], R11 ;  /* 0x000b880b01007387 */ /* 0x0003e80000100800 */
[----:B--2---:R-:W2:Y:S01]  /*2a2a0*/  LDL.LU R6, [R1+0x850] ;  /* 0x0008500001067983 */ /* 0x004ea20000300800 */
[----:B------:R-:W-:-:S03]  /*2a2b0*/  IADD3 R214, P1, R214, R4, RZ ;  /* 0x00000004d6d67210 */ /* 0x000fc60007f3e0ff */
[----:B------:R4:W-:Y:S01]  /*2a2c0*/  LDGSTS.E [R5+0x63400], desc[UR60][R8.64], P0 ;  /* 0x6340000008057fae */ /* 0x0009e2000812187c */
[----:B------:R-:W-:-:S03]  /*2a2d0*/  IADD3 R7, P2, R7, R4, RZ ;  /* 0x0000000407077210 */ /* 0x000fc60007f5e0ff */
[----:B------:R1:W-:Y:S01]  /*2a2e0*/  STL [R1+0xb84], R213 ;  /* 0x000b84d501007387 */ /* 0x0003e20000100800 */
[----:B------:R-:W-:Y:S01]  /*2a2f0*/  IMAD.X R215, R215, 0x1, R3, P1 ;  /* 0x00000001d7d77824 */ /* 0x000fe200008e0603 */
[----:B----4-:R-:W-:Y:S02]  /*2a300*/  MOV R8, R214 ;  /* 0x000000d600087202 */ /* 0x010fe40000000f00 */
[----:B---3--:R-:W3:Y:S01]  /*2a310*/  LDL.LU R12, [R1+0x890] ;  /* 0x00089000010c7983 */ /* 0x008ee20000300800 */
[----:B------:R-:W-:Y:S02]  /*2a320*/  IMAD.MOV.U32 R9, RZ, RZ, R215 ;  /* 0x000000ffff097224 */ /* 0x000fe400078e00d7 */
[----:B------:R-:W-:Y:S01]  /*2a330*/  IMAD.X R212, R212, 0x1, R3, P2 ;  /* 0x00000001d4d47824 */ /* 0x000fe200010e0603 */
[----:B-1----:R-:W4:Y:S04]  /*2a340*/  LDL.LU R11, [R1+0x84c] ;  /* 0x00084c00010b7983 */ /* 0x002f280000300800 */
[----:B------:R-:W4:Y:S04]  /*2a350*/  LDL.LU R213, [R1+0x88c] ;  /* 0x00088c0001d57983 */ /* 0x000f280000300800 */
[----:B------:R1:W-:Y:S04]  /*2a360*/  STL [R1+0xbc8], R214 ;  /* 0x000bc8d601007387 */ /* 0x0003e80000100800 */
[----:B------:R-:W-:Y:S04]  /*2a370*/  STL [R1+0xbc4], R215 ;  /* 0x000bc4d701007387 */ /* 0x000fe80000100800 */
[----:B------:R1:W-:Y:S04]  /*2a380*/  LDGSTS.E [R5+0x63800], desc[UR60][R8.64], P0 ;  /* 0x6380000008057fae */ /* 0x0003e8000812187c */
[----:B------:R1:W-:Y:S04]  /*2a390*/  STL [R1+0xc08], R7 ;  /* 0x000c080701007387 */ /* 0x0003e80000100800 */
[----:B------:R1:W-:Y:S02]  /*2a3a0*/  STL [R1+0xc04], R212 ;  /* 0x000c04d401007387 */ /* 0x0003e40000100800 */
[----:B-1----:R-:W-:Y:S01]  /*2a3b0*/  IMAD.MOV.U32 R8, RZ, RZ, R7 ;  /* 0x000000ffff087224 */ /* 0x002fe200078e0007 */
[----:B------:R-:W-:Y:S01]  /*2a3c0*/  MOV R9, R212 ;  /* 0x000000d400097202 */ /* 0x000fe20000000f00 */
[----:B------:R-:W4:Y:S04]  /*2a3d0*/  LDL.LU R214, [R1+0x8cc] ;  /* 0x0008cc0001d67983 */ /* 0x000f280000300800 */
[----:B------:R-:W4:Y:S04]  /*2a3e0*/  LDL.LU R7, [R1+0x8d0] ;  /* 0x0008d00001077983 */ /* 0x000f280000300800 */
[----:B------:R-:W4:Y:S04]  /*2a3f0*/  LDL.LU R215, [R1+0x90c] ;  /* 0x00090c0001d77983 */ /* 0x000f280000300800 */
[----:B------:R-:W4:Y:S04]  /*2a400*/  LDL.LU R212, [R1+0x910] ;  /* 0x0009100001d47983 */ /* 0x000f280000300800 */
[----:B------:R1:W-:Y:S04]  /*2a410*/  LDGSTS.E [R5+0x63c00], desc[UR60][R8.64], P0 ;  /* 0x63c0000008057fae */ /* 0x0003e8000812187c */
[----:B------:R-:W4:Y:S01]  /*2a420*/  LDL R9, [R1+0xfd0] ;  /* 0x000fd00001097983 */ /* 0x000f220000100800 */
[----:B--2---:R-:W-:-:S05]  /*2a430*/  IADD3 R6, P1, R6, R4, RZ ;  /* 0x0000000406067210 */ /* 0x004fca0007f3e0ff */
[----:B------:R2:W-:Y:S01]  /*2a440*/  STL [R1+0x850], R6 ;  /* 0x0008500601007387 */ /* 0x0005e20000100800 */
[----:B-1----:R-:W-:Y:S01]  /*2a450*/  IMAD.MOV.U32 R8, RZ, RZ, R6 ;  /* 0x000000ffff087224 */ /* 0x002fe200078e0006 */
[----:B---3--:R-:W-:Y:S01]  /*2a460*/  IADD3 R12, P2, R12, R4, RZ ;  /* 0x000000040c0c7210 */ /* 0x008fe20007f5e0ff */
[----:B----4-:R-:W-:-:S04]  /*2a470*/  IMAD.X R11, R11, 0x1, R3, P1 ;  /* 0x000000010b0b7824 */ /* 0x010fc800008e0603 */
[----:B------:R-:W-:Y:S01]  /*2a480*/  IMAD.X R213, R213, 0x1, R3, P2 ;  /* 0x00000001d5d57824 */ /* 0x000fe200010e0603 */
[----:B------:R1:W-:Y:S04]  /*2a490*/  STL [R1+0x84c], R11 ;  /* 0x00084c0b01007387 */ /* 0x0003e80000100800 */
[----:B------:R3:W-:Y:S04]  /*2a4a0*/  STL [R1+0x890], R12 ;  /* 0x0008900c01007387 */ /* 0x0007e80000100800 */
[----:B------:R4:W-:Y:S04]  /*2a4b0*/  STL [R1+0x88c], R213 ;  /* 0x00088cd501007387 */ /* 0x0009e80000100800 */
[----:B--2---:R-:W2:Y:S01]  /*2a4c0*/  LDL.LU R6, [R1+0x950] ;  /* 0x0009500001067983 */ /* 0x004ea20000300800 */
[----:B------:R-:W-:-:S05]  /*2a4d0*/  IADD3 R7, P1, R7, R4, RZ ;  /* 0x0000000407077210 */ /* 0x000fca0007f3e0ff */
[----:B------:R-:W-:Y:S01]  /*2a4e0*/  IMAD.X R214, R214, 0x1, R3, P1 ;  /* 0x00000001d6d67824 */ /* 0x000fe200008e0603 */
[----:B------:R-:W-:Y:S02]  /*2a4f0*/  IADD3 R212, P2, R212, R4, RZ ;  /* 0x00000004d4d47210 */ /* 0x000fe40007f5e0ff */
[----:B------:R-:W-:Y:S01]  /*2a500*/  IADD3 R5, R9, UR5, RZ ;  /* 0x0000000509057c10 */ /* 0x000fe2000fffe0ff */
[----:B------:R-:W-:Y:S02]  /*2a510*/  IMAD.MOV.U32 R9, RZ, RZ, R11 ;  /* 0x000000ffff097224 */ /* 0x000fe400078e000b */
[----:B-1----:R-:W2:Y:S04]  /*2a520*/  LDL.LU R11, [R1+0x990] ;  /* 0x00099000010b7983 */ /* 0x002ea80000300800 */
[----:B------:R1:W-:Y:S01]  /*2a530*/  LDGSTS.E [R5+0x60080], desc[UR60][R8.64], P0 ;  /* 0x6008000008057fae */ /* 0x0003e2000812187c */
[----:B------:R-:W-:-:S02]  /*2a540*/  IADD3.X R215, R215, R3, RZ, P2, !PT ;  /* 0x00000003d7d77210 */ /* 0x000fc400017fe4ff */
[----:B-1----:R-:W-:Y:S01]  /*2a550*/  MOV R8, R12 ;  /* 0x0000000c00087202 */ /* 0x002fe20000000f00 */
[----:B------:R-:W-:Y:S01]  /*2a560*/  IMAD.MOV.U32 R9, RZ, RZ, R213 ;  /* 0x000000ffff097224 */ /* 0x000fe200078e00d5 */
[----:B---3--:R-:W3:Y:S04]  /*2a570*/  LDL.LU R12, [R1+0x94c] ;  /* 0x00094c00010c7983 */ /* 0x008ee80000300800 */
[----:B----4-:R-:W4:Y:S04]  /*2a580*/  LDL.LU R213, [R1+0x98c] ;  /* 0x00098c0001d57983 */ /* 0x010f280000300800 */
[----:B------:R1:W-:Y:S04]  /*2a590*/  LDGSTS.E [R5+0x60480], desc[UR60][R8.64], P0 ;  /* 0x6048000008057fae */ /* 0x0003e8000812187c */
[----:B------:R1:W-:Y:S04]  /*2a5a0*/  STL [R1+0x8d0], R7 ;  /* 0x0008d00701007387 */ /* 0x0003e80000100800 */
[----:B------:R1:W-:Y:S02]  /*2a5b0*/  STL [R1+0x8cc], R214 ;  /* 0x0008ccd601007387 */ /* 0x0003e40000100800 */
[----:B-1----:R-:W-:-:S02]  /*2a5c0*/  IMAD.MOV.U32 R8, RZ, RZ, R7 ;  /* 0x000000ffff087224 */ /* 0x002fc400078e0007 */
[----:B------:R1:W-:Y:S01]  /*2a5d0*/  STL [R1+0x910], R212 ;  /* 0x000910d401007387 */ /* 0x0003e20000100800 */
[----:B------:R-:W-:-:S03]  /*2a5e0*/  IMAD.MOV.U32 R9, RZ, RZ, R214 ;  /* 0x000000ffff097224 */ /* 0x000fc600078e00d6 */
[----:B------:R-:W4:Y:S04]  /*2a5f0*/  LDL.LU R7, [R1+0x9d0] ;  /* 0x0009d00001077983 */ /* 0x000f280000300800 */
[----:B------:R1:W-:Y:S04]  /*2a600*/  STL [R1+0x90c], R215 ;  /* 0x00090cd701007387 */ /* 0x0003e80000100800 */
[----:B------:R1:W-:Y:S04]  /*2a610*/  LDGSTS.E [R5+0x60880], desc[UR60][R8.64], P0 ;  /* 0x6088000008057fae */ /* 0x0003e8000812187c */
[----:B------:R-:W4:Y:S01]  /*2a620*/  LDL.LU R214, [R1+0xa10] ;  /* 0x000a100001d67983 */ /* 0x000f220000300800 */
[----:B-1----:R-:W-:-:S03]  /*2a630*/  MOV R8, R212 ;  /* 0x000000d400087202 */ /* 0x002fc60000000f00 */
[----:B------:R-:W4:Y:S01]  /*2a640*/  LDL.LU R212, [R1+0x9cc] ;  /* 0x0009cc0001d47983 */ /* 0x000f220000300800 */
[----:B------:R-:W-:-:S03]  /*2a650*/  IMAD.MOV.U32 R9, RZ, RZ, R215 ;  /* 0x000000ffff097224 */ /* 0x000fc600078e00d7 */
[----:B------:R-:W4:Y:S04]  /*2a660*/  LDL.LU R215, [R1+0xa0c] ;  /* 0x000a0c0001d77983 */ /* 0x000f280000300800 */
[----:B------:R1:W-:Y:S01]  /*2a670*/  LDGSTS.E [R5+0x60c80], desc[UR60][R8.64], P0 ;  /* 0x60c8000008057fae */ /* 0x0003e2000812187c */
[----:B--2---:R-:W-:-:S05]  /*2a680*/  IADD3 R6, P1, R6, R4, RZ ;  /* 0x0000000406067210 */ /* 0x004fca0007f3e0ff */
[----:B------:R2:W-:Y:S01]  /*2a690*/  STL [R1+0x950], R6 ;  /* 0x0009500601007387 */ /* 0x0005e20000100800 */
[----:B-1----:R-:W-:Y:S01]  /*2a6a0*/  IMAD.MOV.U32 R8, RZ, RZ, R6 ;  /* 0x000000ffff087224 */ /* 0x002fe200078e0006 */
[----:B------:R-:W-:Y:S01]  /*2a6b0*/  IADD3 R11, P2, R11, R4, RZ ;  /* 0x000000040b0b7210 */ /* 0x000fe20007f5e0ff */
[----:B---3--:R-:W-:-:S03]  /*2a6c0*/  IMAD.X R12, R12, 0x1, R3, P1 ;  /* 0x000000010c0c7824 */ /* 0x008fc600008e0603 */
[----:B----4-:R-:W-:Y:S02]  /*2a6d0*/  IADD3.X R213, R213, R3, RZ, P2, !PT ;  /* 0x00000003d5d57210 */ /* 0x010fe400017fe4ff */
[----:B------:R1:W-:Y:S01]  /*2a6e0*/  STL [R1+0x94c], R12 ;  /* 0x00094c0c01007387 */ /* 0x0003e20000100800 */
[----:B------:R-:W-:-:S03]  /*2a6f0*/  IMAD.MOV.U32 R9, RZ, RZ, R12 ;  /* 0x000000ffff097224 */ /* 0x000fc600078e000c */
[----:B------:R3:W-:Y:S04]  /*2a700*/  STL [R1+0x990], R11 ;  /* 0x0009900b01007387 */ /* 0x0007e80000100800 */
[----:B--2---:R-:W2:Y:S04]  /*2a710*/  LDL.LU R6, [R1+0xa50] ;  /* 0x000a500001067983 */ /* 0x004ea80000300800 */
[----:B------:R4:W-:Y:S04]  /*2a720*/  STL [R1+0x98c], R213 ;  /* 0x00098cd501007387 */ /* 0x0009e80000100800 */
[----:B------:R3:W-:Y:S01]  /*2a730*/  LDGSTS.E [R5+0x61080], desc[UR60][R8.64], P0 ;  /* 0x6108000008057fae */ /* 0x0007e2000812187c */
[----:B------:R-:W-:-:S03]  /*2a740*/  IADD3 R7, P1, R7, R4, RZ ;  /* 0x0000000407077210 */ /* 0x000fc60007f3e0ff */
[----:B-1----:R-:W2:Y:S01]  /*2a750*/  LDL.LU R12, [R1+0xa90] ;  /* 0x000a9000010c7983 */ /* 0x002ea20000300800 */
[----:B---3--:R-:W-:Y:S01]  /*2a760*/  MOV R8, R11 ;  /* 0x0000000b00087202 */ /* 0x008fe20000000f00 */
[----:B------:R-:W-:Y:S02]  /*2a770*/  IMAD.MOV.U32 R9, RZ, RZ, R213 ;  /* 0x000000ffff097224 */ /* 0x000fe400078e00d5 */
[----:B------:R-:W3:Y:S01]  /*2a780*/  LDL.LU R11, [R1+0xa4c] ;  /* 0x000a4c00010b7983 */ /* 0x000ee20000300800 */
[----:B------:R-:W-:-:S03]  /*2a790*/  IADD3 R214, P2, R214, R4, RZ ;  /* 0x00000004d6d67210 */ /* 0x000fc60007f5e0ff */
[----:B----4-:R-:W4:Y:S04]  /*2a7a0*/  LDL.LU R213, [R1+0xa8c] ;  /* 0x000a8c0001d57983 */ /* 0x010f280000300800 */
[----:B------:R1:W-:Y:S01]  /*2a7b0*/  LDGSTS.E [R5+0x61480], desc[UR60][R8.64], P0 ;  /* 0x6148000008057fae */ /* 0x0003e2000812187c */
[----:B------:R-:W-:-:S03]  /*2a7c0*/  IMAD.X R212, R212, 0x1, R3, P1 ;  /* 0x00000001d4d47824 */ /* 0x000fc600008e0603 */
[----:B------:R1:W-:Y:S01]  /*2a7d0*/  STL [R1+0x9d0], R7 ;  /* 0x0009d00701007387 */ /* 0x0003e20000100800 */
[----:B------:R-:W-:-:S03]  /*2a7e0*/  IADD3.X R215, R215, R3, RZ, P2, !PT ;  /* 0x00000003d7d77210 */ /* 0x000fc600017fe4ff */
[----:B------:R1:W-:Y:S02]  /*2a7f0*/  STL [R1+0x9cc], R212 ;  /* 0x0009ccd401007387 */ /* 0x0003e40000100800 */
[----:B-1----:R-:W-:Y:S02]  /*2a800*/  IMAD.MOV.U32 R8, RZ, RZ, R7 ;  /* 0x000000ffff087224 */ /* 0x002fe400078e0007 */
        /* <DEDUP_REMOVED lines=32> */
[----:B------:R-:W-:Y:S01]  /*2aa10*/  STL [R1+0xad0], R7 ;  /* 0x000ad00701007387 */ /* 0x000fe20000100800 */
[----:B------:R-:W-:-:S03]  /*2aa20*/  IADD3.X R215, R215, R3, RZ, P2, !PT ;  /* 0x00000003d7d77210 */ /* 0x000fc600017fe4ff */
[----:B------:R1:W-:Y:S02]  /*2aa30*/  STL [R1+0xacc], R214 ;  /* 0x000accd601007387 */ /* 0x0003e40000100800 */
[----:B-1----:R-:W-:Y:S02]  /*2aa40*/  IMAD.MOV.U32 R8, RZ, RZ, R7 ;  /* 0x000000ffff087224 */ /* 0x002fe400078e0007 */
[----:B------:R-:W-:Y:S01]  /*2aa50*/  STL [R1+0xb10], R212 ;  /* 0x000b10d401007387 */ /* 0x000fe20000100800 */
[----:B------:R-:W-:-:S03]  /*2aa60*/  IMAD.MOV.U32 R9, RZ, RZ, R214 ;  /* 0x000000ffff097224 */ /* 0x000fc600078e00d6 */
        /* <DEDUP_REMOVED lines=9> */
[----:B--2---:R-:W-:-:S05]  /*2ab00*/  IADD3 R6, P1, R6, R4, RZ ;  /* 0x0000000406067210 */ /* 0x004fca0007f3e0ff */
[----:B-1----:R-:W-:Y:S01]  /*2ab10*/  IMAD.MOV.U32 R8, RZ, RZ, R6 ;  /* 0x000000ffff087224 */ /* 0x002fe200078e0006 */
[----:B------:R-:W-:Y:S01]  /*2ab20*/  IADD3 R11, P2, R11, R4, RZ ;  /* 0x000000040b0b7210 */ /* 0x000fe20007f5e0ff */
[----:B---3--:R-:W-:-:S04]  /*2ab30*/  IMAD.X R12, R12, 0x1, R3, P1 ;  /* 0x000000010c0c7824 */ /* 0x008fc800008e0603 */
[----:B------:R-:W-:Y:S01]  /*2ab40*/  IMAD.MOV.U32 R9, RZ, RZ, R12 ;  /* 0x000000ffff097224 */ /* 0x000fe200078e000c */
[----:B----4-:R-:W-:Y:S01]  /*2ab50*/  IADD3.X R213, R213, R3, RZ, P2, !PT ;  /* 0x00000003d5d57210 */ /* 0x010fe200017fe4ff */
[----:B------:R1:W-:Y:S04]  /*2ab60*/  STL [R1+0xb50], R6 ;  /* 0x000b500601007387 */ /* 0x0003e80000100800 */
[----:B------:R2:W-:Y:S04]  /*2ab70*/  LDGSTS.E [R5+0x63080], desc[UR60][R8.64], P0 ;  /* 0x6308000008057fae */ /* 0x0005e8000812187c */
[----:B------:R3:W-:Y:S04]  /*2ab80*/  STL [R1+0xb4c], R12 ;  /* 0x000b4c0c01007387 */ /* 0x0007e80000100800 */
[----:B------:R4:W-:Y:S01]  /*2ab90*/  STL [R1+0xb90], R11 ;  /* 0x000b900b01007387 */ /* 0x0009e20000100800 */
[----:B--2---:R-:W-:Y:S01]  /*2aba0*/  MOV R8, R11 ;  /* 0x0000000b00087202 */ /* 0x004fe20000000f00 */
[----:B------:R-:W-:-:S02]  /*2abb0*/  IMAD.MOV.U32 R9, RZ, RZ, R213 ;  /* 0x000000ffff097224 */ /* 0x000fc400078e00d5 */
[----:B-1----:R-:W2:Y:S01]  /*2abc0*/  LDL.LU R6, [R1+0x858] ;  /* 0x0008580001067983 */ /* 0x002ea20000300800 */
[----:B------:R-:W-:-:S03]  /*2abd0*/  IADD3 R214, P1, R214, R4, RZ ;  /* 0x00000004d6d67210 */ /* 0x000fc60007f3e0ff */
[----:B------:R1:W-:Y:S04]  /*2abe0*/  LDGSTS.E [R5+0x63480], desc[UR60][R8.64], P0 ;  /* 0x6348000008057fae */ /* 0x0003e8000812187c */
[----:B------:R4:W-:Y:S04]  /*2abf0*/  STL [R1+0xb8c], R213 ;  /* 0x000b8cd501007387 */ /* 0x0009e80000100800 */
[----:B---3--:R-:W3:Y:S01]  /*2ac00*/  LDL.LU R12, [R1+0x898] ;  /* 0x00089800010c7983 */ /* 0x008ee20000300800 */
[----:B------:R-:W-:Y:S01]  /*2ac10*/  IADD3 R7, P2, R7, R4, RZ ;  /* 0x0000000407077210 */ /* 0x000fe20007f5e0ff */
[----:B-1----:R-:W-:-:S02]  /*2ac20*/  IMAD.MOV.U32 R8, RZ, RZ, R214 ;  /* 0x000000ffff087224 */ /* 0x002fc400078e00d6 */
[----:B----4-:R-:W4:Y:S04]  /*2ac30*/  LDL.LU R11, [R1+0x854] ;  /* 0x00085400010b7983 */ /* 0x010f280000300800 */
[----:B------:R-:W4:Y:S01]  /*2ac40*/  LDL.LU R213, [R1+0x894] ;  /* 0x0008940001d57983 */ /* 0x000f220000300800 */
[----:B------:R-:W-:-:S04]  /*2ac50*/  IMAD.X R215, R215, 0x1, R3, P1 ;  /* 0x00000001d7d77824 */ /* 0x000fc800008e0603 */
[----:B------:R-:W-:Y:S01]  /*2ac60*/  IMAD.MOV.U32 R9, RZ, RZ, R215 ;  /* 0x000000ffff097224 */ /* 0x000fe200078e00d7 */
[----:B------:R-:W-:Y:S01]  /*2ac70*/  IADD3.X R212, R212, R3, RZ, P2, !PT ;  /* 0x00000003d4d47210 */ /* 0x000fe200017fe4ff */
[----:B------:R1:W-:Y:S04]  /*2ac80*/  STL [R1+0xbd0], R214 ;  /* 0x000bd0d601007387 */ /* 0x0003e80000100800 */
[----:B------:R-:W-:Y:S04]  /*2ac90*/  STL [R1+0xbcc], R215 ;  /* 0x000bccd701007387 */ /* 0x000fe80000100800 */
[----:B------:R1:W-:Y:S04]  /*2aca0*/  LDGSTS.E [R5+0x63880], desc[UR60][R8.64], P0 ;  /* 0x6388000008057fae */ /* 0x0003e8000812187c */
[----:B------:R1:W-:Y:S04]  /*2acb0*/  STL [R1+0xc10], R7 ;  /* 0x000c100701007387 */ /* 0x0003e80000100800 */
[----:B------:R1:W-:Y:S02]  /*2acc0*/  STL [R1+0xc0c], R212 ;  /* 0x000c0cd401007387 */ /* 0x0003e40000100800 */
[----:B-1----:R-:W-:Y:S01]  /*2acd0*/  MOV R8, R7 ;  /* 0x0000000700087202 */ /* 0x002fe20000000f00 */
[----:B------:R-:W-:Y:S01]  /*2ace0*/  IMAD.MOV.U32 R9, RZ, RZ, R212 ;  /* 0x000000ffff097224 */ /* 0x000fe200078e00d4 */
        /* <DEDUP_REMOVED lines=8> */
[----:B---3--:R-:W-:Y:S01]  /*2ad70*/  IADD3 R12, P2, R12, R4, RZ ;  /* 0x000000040c0c7210 */ /* 0x008fe20007f5e0ff */
[----:B----4-:R-:W-:-:S03]  /*2ad80*/  IMAD.X R11, R11, 0x1, R3, P1 ;  /* 0x000000010b0b7824 */ /* 0x010fc600008e0603 */
[----:B------:R-:W-:Y:S02]  /*2ad90*/  IADD3.X R213, R213, R3, RZ, P2, !PT ;  /* 0x00000003d5d57210 */ /* 0x000fe400017fe4ff */
[----:B------:R3:W-:Y:S01]  /*2ada0*/  STL [R1+0x854], R11 ;  /* 0x0008540b01007387 */ /* 0x0007e20000100800 */
[----:B-1----:R-:W-:-:S03]  /*2adb0*/  IMAD.MOV.U32 R8, RZ, RZ, R6 ;  /* 0x000000ffff087224 */ /* 0x002fc600078e0006 */
[----:B------:R1:W-:Y:S04]  /*2adc0*/  STL [R1+0x898], R12 ;  /* 0x0008980c01007387 */ /* 0x0003e80000100800 */
[----:B------:R4:W-:Y:S04]  /*2add0*/  STL [R1+0x894], R213 ;  /* 0x000894d501007387 */ /* 0x0009e80000100800 */
[----:B--2---:R-:W2:Y:S01]  /*2ade0*/  LDL.LU R6, [R1+0x958] ;  /* 0x0009580001067983 */ /* 0x004ea20000300800 */
[----:B------:R-:W-:-:S04]  /*2adf0*/  IADD3 R7, P1, R7, R4, RZ ;  /* 0x0000000407077210 */ /* 0x000fc80007f3e0ff */
[----:B------:R-:W-:Y:S02]  /*2ae00*/  IADD3.X R214, R214, R3, RZ, P1, !PT ;  /* 0x00000003d6d67210 */ /* 0x000fe40000ffe4ff */
[----:B------:R-:W-:Y:S01]  /*2ae10*/  IADD3 R212, P2, R212, R4, RZ ;  /* 0x00000004d4d47210 */ /* 0x000fe20007f5e0ff */
[----:B------:R-:W-:Y:S01]  /*2ae20*/  VIADD R5, R9, UR5 ;  /* 0x0000000509057c36 */ /* 0x000fe20008000000 */
[----:B------:R-:W-:Y:S02]  /*2ae30*/  MOV R9, R11 ;  /* 0x0000000b00097202 */ /* 0x000fe40000000f00 */
[----:B---3--:R-:W3:Y:S04]  /*2ae40*/  LDL.LU R11, [R1+0x998] ;  /* 0x00099800010b7983 */ /* 0x008ee80000300800 */
[----:B------:R1:W-:Y:S01]  /*2ae50*/  LDGSTS.E [R5+0x60100], desc[UR60][R8.64], P0 ;  /* 0x6010000008057fae */ /* 0x0003e2000812187c */
[----:B------:R-:W-:-:S02]  /*2ae60*/  IMAD.X R215, R215, 0x1, R3, P2 ;  /* 0x00000001d7d77824 */ /* 0x000fc400010e0603 */
[----:B-1----:R-:W-:Y:S02]  /*2ae70*/  IMAD.MOV.U32 R8, RZ, RZ, R12 ;  /* 0x000000ffff087224 */ /* 0x002fe400078e000c */
[----:B------:R-:W-:Y:S01]  /*2ae80*/  IMAD.MOV.U32 R9, RZ, RZ, R213 ;  /* 0x000000ffff097224 */ /* 0x000fe200078e00d5 */
[----:B------:R-:W3:Y:S04]  /*2ae90*/  LDL.LU R12, [R1+0x954] ;  /* 0x00095400010c7983 */ /* 0x000ee80000300800 */
[----:B----4-:R-:W4:Y:S04]  /*2aea0*/  LDL.LU R213, [R1+0x994] ;  /* 0x0009940001d57983 */ /* 0x010f280000300800 */
[----:B------:R1:W-:Y:S04]  /*2aeb0*/  LDGSTS.E [R5+0x60500], desc[UR60][R8.64], P0 ;  /* 0x6050000008057fae */ /* 0x0003e8000812187c */
[----:B------:R1:W-:Y:S04]  /*2aec0*/  STL [R1+0x8d8], R7 ;  /* 0x0008d80701007387 */ /* 0x0003e80000100800 */
[----:B------:R1:W-:Y:S02]  /*2aed0*/  STL [R1+0x8d4], R214 ;  /* 0x0008d4d601007387 */ /* 0x0003e40000100800 */
[----:B-1----:R-:W-:Y:S01]  /*2aee0*/  IMAD.MOV.U32 R8, RZ, RZ, R7 ;  /* 0x000000ffff087224 */ /* 0x002fe200078e0007 */
[----:B------:R-:W-:Y:S01]  /*2aef0*/  MOV R9, R214 ;  /* 0x000000d600097202 */ /* 0x000fe20000000f00 */
[----:B------:R1:W-:Y:S04]  /*2af00*/  STL [R1+0x918], R212 ;  /* 0x000918d401007387 */ /* 0x0003e80000100800 */
[----:B------:R-:W4:Y:S04]  /*2af10*/  LDL.LU R7, [R1+0x9d8] ;  /* 0x0009d80001077983 */ /* 0x000f280000300800 */
[----:B------:R1:W-:Y:S04]  /*2af20*/  STL [R1+0x914], R215 ;  /* 0x000914d701007387 */ /* 0x0003e80000100800 */
[----:B------:R1:W-:Y:S04]  /*2af30*/  LDGSTS.E [R5+0x60900], desc[UR60][R8.64], P0 ;  /* 0x6090000008057fae */ /* 0x0003e8000812187c */
[----:B------:R-:W4:Y:S01]  /*2af40*/  LDL.LU R214, [R1+0xa18] ;  /* 0x000a180001d67983 */ /* 0x000f220000300800 */
[----:B-1----:R-:W-:-:S03]  /*2af50*/  IMAD.MOV.U32 R8, RZ, RZ, R212 ;  /* 0x000000ffff087224 */ /* 0x002fc600078e00d4 */
[----:B------:R-:W4:Y:S01]  /*2af60*/  LDL.LU R212, [R1+0x9d4] ;  /* 0x0009d40001d47983 */ /* 0x000f220000300800 */
[----:B------:R-:W-:-:S03]  /*2af70*/  IMAD.MOV.U32 R9, RZ, RZ, R215 ;  /* 0x000000ffff097224 */ /* 0x000fc600078e00d7 */
[----:B------:R-:W4:Y:S04]  /*2af80*/  LDL.LU R215, [R1+0xa14] ;  /* 0x000a140001d77983 */ /* 0x000f280000300800 */
[----:B------:R1:W-:Y:S01]  /*2af90*/  LDGSTS.E [R5+0x60d00], desc[UR60][R8.64], P0 ;  /* 0x60d0000008057fae */ /* 0x0003e2000812187c */
[----:B--2---:R-:W-:-:S05]  /*2afa0*/  IADD3 R6, P1, R6, R4, RZ ;  /* 0x0000000406067210 */ /* 0x004fca0007f3e0ff */
[----:B------:R2:W-:Y:S01]  /*2afb0*/  STL [R1+0x958], R6 ;  /* 0x0009580601007387 */ /* 0x0005e20000100800 */
[----:B-1----:R-:W-:Y:S01]  /*2afc0*/  IMAD.MOV.U32 R8, RZ, RZ, R6 ;  /* 0x000000ffff087224 */ /* 0x002fe200078e0006 */
[----:B---3--:R-:W-:Y:S02]  /*2afd0*/  IADD3 R11, P2, R11, R4, RZ ;  /* 0x000000040b0b7210 */ /* 0x008fe40007f5e0ff */
[----:B------:R-:W-:-:S03]  /*2afe0*/  IADD3.X R12, R12, R3, RZ, P1, !PT ;  /* 0x000000030c0c7210 */ /* 0x000fc60000ffe4ff */
[----:B----4-:R-:W-:Y:S01]  /*2aff0*/  IMAD.X R213, R213, 0x1, R3, P2 ;  /* 0x00000001d5d57824 */ /* 0x010fe200010e0603 */
[----:B------:R-:W-:Y:S01]  /*2b000*/  MOV R9, R12 ;  /* 0x0000000c00097202 */ /* 0x000fe20000000f00 */
[----:B------:R1:W-:Y:S04]  /*2b010*/  STL [R1+0x954], R12 ;  /* 0x0009540c01007387 */ /* 0x0003e80000100800 */
[----:B------:R3:W-:Y:S04]  /*2b020*/  STL [R1+0x998], R11 ;  /* 0x0009980b01007387 */ /* 0x0007e80000100800 */
[----:B--2---:R-:W2:Y:S04]  /*2b030*/  LDL.LU R6, [R1+0xa58] ;  /* 0x000a580001067983 */ /* 0x004ea80000300800 */
[----:B------:R4:W-:Y:S04]  /*2b040*/  STL [R1+0x994], R213 ;  /* 0x000994d501007387 */ /* 0x0009e80000100800 */
[----:B------:R3:W-:Y:S01]  /*2b050*/  LDGSTS.E [R5+0x61100], desc[UR60][R8.64], P0 ;  /* 0x6110000008057fae */ /* 0x0007e2000812187c */
[----:B------:R-:W-:-:S03]  /*2b060*/  IADD3 R7, P1, R7, R4, RZ ;  /* 0x0000000407077210 */ /* 0x000fc60007f3e0ff */
[----:B-1----:R-:W2:Y:S01]  /*2b070*/  LDL.LU R12, [R1+0xa98] ;  /* 0x000a9800010c7983 */ /* 0x002ea20000300800 */
[----:B---3--:R-:W-:Y:S02]  /*2b080*/  IMAD.MOV.U32 R8, RZ, RZ, R11 ;  /* 0x000000ffff087224 */ /* 0x008fe400078e000b */
[----:B------:R-:W-:Y:S01]  /*2b090*/  IMAD.MOV.U32 R9, RZ, RZ, R213 ;  /* 0x000000ffff097224 */ /* 0x000fe200078e00d5 */
[----:B------:R-:W3:Y:S01]  /*2b0a0*/  LDL.LU R11, [R1+0xa54] ;  /* 0x000a5400010b7983 */ /* 0x000ee20000300800 */
[----:B------:R-:W-:-:S03]  /*2b0b0*/  IADD3 R214, P2, R214, R4, RZ ;  /* 0x00000004d6d67210 */ /* 0x000fc60007f5e0ff */
[----:B----4-:R-:W4:Y:S04]  /*2b0c0*/  LDL.LU R213, [R1+0xa94] ;  /* 0x000a940001d57983 */ /* 0x010f280000300800 */
[----:B------:R1:W-:Y:S01]  /*2b0d0*/  LDGSTS.E [R5+0x61500], desc[UR60][R8.64], P0 ;  /* 0x6150000008057fae */ /* 0x0003e2000812187c */
[----:B------:R-:W-:-:S03]  /*2b0e0*/  IADD3.X R212, R212, R3, RZ, P1, !PT ;  /* 0x00000003d4d47210 */ /* 0x000fc60000ffe4ff */
[----:B------:R1:W-:Y:S01]  /*2b0f0*/  STL [R1+0x9d8], R7 ;  /* 0x0009d80701007387 */ /* 0x0003e20000100800 */
[----:B------:R-:W-:-:S03]  /*2b100*/  IMAD.X R215, R215, 0x1, R3, P2 ;  /* 0x00000001d7d77824 */ /* 0x000fc600010e0603 */
        /* <DEDUP_REMOVED lines=16> */
[----:B------:R-:W-:Y:S02]  /*2b210*/  IADD3 R12, P2, R12, R4, RZ ;  /* 0x000000040c0c7210 */ /* 0x000fe40007f5e0ff */
[----:B---3--:R-:W-:-:S03]  /*2b220*/  IADD3.X R11, R11, R3, RZ, P1, !PT ;  /* 0x000000030b0b7210 */ /* 0x008fc60000ffe4ff */
        /* <DEDUP_REMOVED lines=16> */
[----:B------:R-:W-:Y:S01]  /*2b330*/  STL [R1+0xad8], R7 ;  /* 0x000ad80701007387 */ /* 0x000fe20000100800 */
[----:B------:R-:W-:-:S03]  /*2b340*/  IMAD.X R215, R215, 0x1, R3, P2 ;  /* 0x00000001d7d77824 */ /* 0x000fc600010e0603 */
[----:B------:R1:W-:Y:S02]  /*2b350*/  STL [R1+0xad4], R214 ;  /* 0x000ad4d601007387 */ /* 0x0003e40000100800 */
[----:B-1----:R-:W-:Y:S01]  /*2b360*/  IMAD.MOV.U32 R8, RZ, RZ, R7 ;  /* 0x000000ffff087224 */ /* 0x002fe200078e0007 */
[----:B------:R-:W-:Y:S01]  /*2b370*/  MOV R9, R214 ;  /* 0x000000d600097202 */ /* 0x000fe20000000f00 */
[----:B------:R-:W-:Y:S04]  /*2b380*/  STL [R1+0xb18], R212 ;  /* 0x000b18d401007387 */ /* 0x000fe80000100800 */
        /* <DEDUP_REMOVED lines=10> */
[----:B-1----:R-:W-:Y:S01]  /*2b430*/  IMAD.MOV.U32 R8, RZ, RZ, R6 ;  /* 0x000000ffff087224 */ /* 0x002fe200078e0006 */
[----:B------:R-:W-:Y:S02]  /*2b440*/  IADD3 R11, P2, R11, R4, RZ ;  /* 0x000000040b0b7210 */ /* 0x000fe40007f5e0ff */
[----:B---3--:R-:W-:-:S04]  /*2b450*/  IADD3.X R12, R12, R3, RZ, P1, !PT ;  /* 0x000000030c0c7210 */ /* 0x008fc80000ffe4ff */
[----:B------:R-:W-:Y:S01]  /*2b460*/  MOV R9, R12 ;  /* 0x0000000c00097202 */ /* 0x000fe20000000f00 */
[----:B----4-:R-:W-:Y:S01]  /*2b470*/  IMAD.X R213, R213, 0x1, R3, P2 ;  /* 0x00000001d5d57824 */ /* 0x010fe200010e0603 */
[----:B------:R1:W-:Y:S04]  /*2b480*/  STL [R1+0xb58], R6 ;  /* 0x000b580601007387 */ /* 0x0003e80000100800 */
[----:B------:R2:W-:Y:S04]  /*2b490*/  LDGSTS.E [R5+0x63100], desc[UR60][R8.64], P0 ;  /* 0x6310000008057fae */ /* 0x0005e8000812187c */
[----:B------:R3:W-:Y:S04]  /*2b4a0*/  STL [R1+0xb54], R12 ;  /* 0x000b540c01007387 */ /* 0x0007e80000100800 */
[----:B------:R4:W-:Y:S01]  /*2b4b0*/  STL [R1+0xb98], R11 ;  /* 0x000b980b01007387 */ /* 0x0009e20000100800 */
[----:B--2---:R-:W-:-:S03]  /*2b4c0*/  IMAD.MOV.U32 R8, RZ, RZ, R11 ;  /* 0x000000ffff087224 */ /* 0x004fc600078e000b */
[----:B-1----:R-:W2:Y:S01]  /*2b4d0*/  LDL.LU R6, [R1+0x860] ;  /* 0x0008600001067983 */ /* 0x002ea20000300800 */
[----:B------:R-:W-:Y:S01]  /*2b4e0*/  IMAD.MOV.U32 R9, RZ, RZ, R213 ;  /* 0x000000ffff097224 */ /* 0x000fe200078e00d5 */
[-C--:B------:R-:W-:Y:S02]  /*2b4f0*/  IADD3 R214, P1, R214, R4.reuse, RZ ;  /* 0x00000004d6d67210 */ /* 0x080fe40007f3e0ff */
[----:B------:R1:W-:Y:S04]  /*2b500*/  STL [R1+0xb94], R213 ;  /* 0x000b94d501007387 */ /* 0x0003e80000100800 */
[----:B------:R1:W-:Y:S04]  /*2b510*/  LDGSTS.E [R5+0x63500], desc[UR60][R8.64], P0 ;  /* 0x6350000008057fae */ /* 0x0003e8000812187c */
[----:B---3--:R-:W3:Y:S01]  /*2b520*/  LDL.LU R12, [R1+0x8a0] ;  /* 0x0008a000010c7983 */ /* 0x008ee20000300800 */
[----:B------:R-:W-:-:S03]  /*2b530*/  IADD3 R7, P2, R7, R4, RZ ;  /* 0x0000000407077210 */ /* 0x000fc60007f5e0ff */
[----:B----4-:R-:W4:Y:S01]  /*2b540*/  LDL.LU R11, [R1+0x85c] ;  /* 0x00085c00010b7983 */ /* 0x010f220000300800 */
[----:B-1----:R-:W-:-:S03]  /*2b550*/  IMAD.MOV.U32 R8, RZ, RZ, R214 ;  /* 0x000000ffff087224 */ /* 0x002fc600078e00d6 */
[----:B------:R-:W4:Y:S01]  /*2b560*/  LDL.LU R213, [R1+0x89c] ;  /* 0x00089c0001d57983 */ /* 0x000f220000300800 */
[----:B------:R-:W-:-:S04]  /*2b570*/  IADD3.X R215, R215, R3, RZ, P1, !PT ;  /* 0x00000003d7d77210 */ /* 0x000fc80000ffe4ff */
[----:B------:R-:W-:Y:S01]  /*2b580*/  MOV R9, R215 ;  /* 0x000000d700097202 */ /* 0x000fe20000000f00 */
[----:B------:R-:W-:Y:S01]  /*2b590*/  IMAD.X R212, R212, 0x1, R3, P2 ;  /* 0x00000001d4d47824 */ /* 0x000fe200010e0603 */
[----:B------:R1:W-:Y:S04]  /*2b5a0*/  STL [R1+0xbd8], R214 ;  /* 0x000bd8d601007387 */ /* 0x0003e80000100800 */
[----:B------:R-:W-:Y:S04]  /*2b5b0*/  STL [R1+0xbd4], R215 ;  /* 0x000bd4d701007387 */ /* 0x000fe80000100800 */
[----:B------:R1:W-:Y:S04]  /*2b5c0*/  LDGSTS.E [R5+0x63900], desc[UR60][R8.64], P0 ;  /* 0x6390000008057fae */ /* 0x0003e8000812187c */
[----:B------:R1:W-:Y:S04]  /*2b5d0*/  STL [R1+0xc18], R7 ;  /* 0x000c180701007387 */ /* 0x0003e80000100800 */
[----:B------:R1:W-:Y:S02]  /*2b5e0*/  STL [R1+0xc14], R212 ;  /* 0x000c14d401007387 */ /* 0x0003e40000100800 */
[----:B-1----:R-:W-:-:S02]  /*2b5f0*/  IMAD.MOV.U32 R8, RZ, RZ, R7 ;  /* 0x000000ffff087224 */ /* 0x002fc400078e0007 */
[----:B------:R-:W4:Y:S01]  /*2b600*/  LDL.LU R214, [R1+0x8dc] ;  /* 0x0008dc0001d67983 */ /* 0x000f220000300800 */
[----:B------:R-:W-:-:S03]  /*2b610*/  IMAD.MOV.U32 R9, RZ, RZ, R212 ;  /* 0x000000ffff097224 */ /* 0x000fc600078e00d4 */
[----:B------:R-:W4:Y:S04]  /*2b620*/  LDL.LU R7, [R1+0x8e0] ;  /* 0x0008e00001077983 */ /* 0x000f280000300800 */
[----:B------:R-:W4:Y:S04]  /*2b630*/  LDL.LU R215, [R1+0x91c] ;  /* 0x00091c0001d77983 */ /* 0x000f280000300800 */
[----:B------:R-:W4:Y:S04]  /*2b640*/  LDL.LU R212, [R1+0x920] ;  /* 0x0009200001d47983 */ /* 0x000f280000300800 */
[----:B------:R1:W-:Y:S04]  /*2b650*/  LDGSTS.E [R5+0x63d00], desc[UR60][R8.64], P0 ;  /* 0x63d0000008057fae */ /* 0x0003e8000812187c */
[----:B------:R-:W4:Y:S01]  /*2b660*/  LDL R9, [R1+0xfc8] ;  /* 0x000fc80001097983 */ /* 0x000f220000100800 */
[----:B--2---:R-:W-:-:S05]  /*2b670*/  IADD3 R6, P1, R6, R4, RZ ;  /* 0x0000000406067210 */ /* 0x004fca0007f3e0ff */
[----:B------:R2:W-:Y:S01]  /*2b680*/  STL [R1+0x860], R6 ;  /* 0x0008600601007387 */ /* 0x0005e20000100800 */
[----:B---3--:R-:W-:Y:S02]  /*2b690*/  IADD3 R12, P2, R12, R4, RZ ;  /* 0x000000040c0c7210 */ /* 0x008fe40007f5e0ff */
[----:B----4-:R-:W-:-:S03]  /*2b6a0*/  IADD3.X R11, R11, R3, RZ, P1, !PT ;  /* 0x000000030b0b7210 */ /* 0x010fc60000ffe4ff */
[----:B------:R-:W-:Y:S02]  /*2b6b0*/  IMAD.X R213, R213, 0x1, R3, P2 ;  /* 0x00000001d5d57824 */ /* 0x000fe400010e0603 */
[----:B------:R3:W-:Y:S01]  /*2b6c0*/  STL [R1+0x85c], R11 ;  /* 0x00085c0b01007387 */ /* 0x0007e20000100800 */
[----:B-1----:R-:W-:-:S03]  /*2b6d0*/  MOV R8, R6 ;  /* 0x0000000600087202 */ /* 0x002fc60000000f00 */
[----:B------:R1:W-:Y:S04]  /*2b6e0*/  STL [R1+0x8a0], R12 ;  /* 0x0008a00c01007387 */ /* 0x0003e80000100800 */
[----:B------:R4:W-:Y:S04]  /*2b6f0*/  STL [R1+0x89c], R213 ;  /* 0x00089cd501007387 */ /* 0x0009e80000100800 */
[----:B--2---:R-:W2:Y:S01]  /*2b700*/  LDL.LU R6, [R1+0x960] ;  /* 0x0009600001067983 */ /* 0x004ea20000300800 */
[----:B------:R-:W-:-:S05]  /*2b710*/  IADD3 R7, P1, R7, R4, RZ ;  /* 0x0000000407077210 */ /* 0x000fca0007f3e0ff */
[----:B------:R-:W-:Y:S01]  /*2b720*/  IMAD.X R214, R214, 0x1, R3, P1 ;  /* 0x00000001d6d67824 */ /* 0x000fe200008e0603 */
[----:B------:R-:W-:Y:S01]  /*2b730*/  IADD3 R212, P2, R212, R4, RZ ;  /* 0x00000004d4d47210 */ /* 0x000fe20007f5e0ff */
[----:B------:R-:W-:Y:S02]  /*2b740*/  VIADD R5, R9, UR5 ;  /* 0x0000000509057c36 */ /* 0x000fe40008000000 */
[----:B------:R-:W-:Y:S02]  /*2b750*/  IMAD.MOV.U32 R9, RZ, RZ, R11 ;  /* 0x000000ffff097224 */ /* 0x000fe400078e000b */
[----:B---3--:R-:W3:Y:S04]  /*2b760*/  LDL.LU R11, [R1+0x9a0] ;  /* 0x0009a000010b7983 */ /* 0x008ee80000300800 */
[----:B------:R1:W-:Y:S01]  /*2b770*/  LDGSTS.E [R5+0x60180], desc[UR60][R8.64], P0 ;  /* 0x6018000008057fae */ /* 0x0003e2000812187c */
[----:B------:R-:W-:-:S02]  /*2b780*/  IMAD.X R215, R215, 0x1, R3, P2 ;  /* 0x00000001d7d77824 */ /* 0x000fc400010e0603 */
[----:B-1----:R-:W-:Y:S01]  /*2b790*/  IMAD.MOV.U32 R8, RZ, RZ, R12 ;  /* 0x000000ffff087224 */ /* 0x002fe200078e000c */
[----:B------:R-:W-:Y:S01]  /*2b7a0*/  MOV R9, R213 ;  /* 0x000000d500097202 */ /* 0x000fe20000000f00 */
[----:B------:R-:W3:Y:S04]  /*2b7b0*/  LDL.LU R12, [R1+0x95c] ;  /* 0x00095c00010c7983 */ /* 0x000ee80000300800 */
[----:B----4-:R-:W4:Y:S04]  /*2b7c0*/  LDL.LU R213, [R1+0x99c] ;  /* 0x00099c0001d57983 */ /* 0x010f280000300800 */
[----:B------:R1:W-:Y:S04]  /*2b7d0*/  LDGSTS.E [R5+0x60580], desc[UR60][R8.64], P0 ;  /* 0x6058000008057fae */ /* 0x0003e8000812187c */
[----:B------:R1:W-:Y:S04]  /*2b7e0*/  STL [R1+0x8e0], R7 ;  /* 0x0008e00701007387 */ /* 0x0003e80000100800 */
        /* <DEDUP_REMOVED lines=13> */
[----:B--2---:R-:W-:-:S04]  /*2b8c0*/  IADD3 R6, P1, R6, R4, RZ ;  /* 0x0000000406067210 */ /* 0x004fc80007f3e0ff */
[----:B-1----:R-:W-:Y:S01]  /*2b8d0*/  MOV R8, R6 ;  /* 0x0000000600087202 */ /* 0x002fe20000000f00 */
[----:B------:R1:W-:Y:S01]  /*2b8e0*/  STL [R1+0x960], R6 ;  /* 0x0009600601007387 */ /* 0x0003e20000100800 */
[----:B---3--:R-:W-:Y:S01]  /*2b8f0*/  IADD3 R11, P2, R11, R4, RZ ;  /* 0x000000040b0b7210 */ /* 0x008fe20007f5e0ff */
[----:B------:R-:W-:-:S04]  /*2b900*/  IMAD.X R12, R12, 0x1, R3, P1 ;  /* 0x000000010c0c7824 */ /* 0x000fc800008e0603 */
        /* <DEDUP_REMOVED lines=31> */
[----:B----4-:R-:W-:-:S04]  /*2bb00*/  IADD3 R6, P1, R6, R4, RZ ;  /* 0x0000000406067210 */ /* 0x010fc80007f3e0ff */
[----:B-1----:R-:W-:Y:S01]  /*2bb10*/  MOV R8, R6 ;  /* 0x0000000600087202 */ /* 0x002fe20000000f00 */
[----:B------:R1:W-:Y:S01]  /*2bb20*/  STL [R1+0xa60], R6 ;  /* 0x000a600601007387 */ /* 0x0003e20000100800 */
[----:B--2---:R-:W-:Y:S01]  /*2bb30*/  IADD3 R12, P2, R12, R4, RZ ;  /* 0x000000040c0c7210 */ /* 0x004fe20007f5e0ff */
[----:B---3--:R-:W-:-:S04]  /*2bb40*/  IMAD.X R11, R11, 0x1, R3, P1 ;  /* 0x000000010b0b7824 */ /* 0x008fc800008e0603 */
[----:B------:R-:W-:Y:S01]  /*2bb50*/  IMAD.X R213, R213, 0x1, R3, P2 ;  /* 0x00000001d5d57824 */ /* 0x000fe200010e0603 */
        /* <DEDUP_REMOVED lines=8> */
[----:B-1----:R-:W-:Y:S01]  /*2bbe0*/  IMAD.MOV.U32 R8, RZ, RZ, R12 ;  /* 0x000000ffff087224 */ /* 0x002fe200078e000c */
[----:B------:R-:W-:Y:S01]  /*2bbf0*/  MOV R9, R213 ;  /* 0x000000d500097202 */ /* 0x000fe20000000f00 */
[----:B---3--:R-:W3:Y:S01]  /*2bc00*/  LDL.LU R12, [R1+0xb5c] ;  /* 0x000b5c00010c7983 */ /* 0x008ee20000300800 */
[----:B------:R-:W-:-:S03]  /*2bc10*/  IADD3 R212, P2, R212, R4, RZ ;  /* 0x00000004d4d47210 */ /* 0x000fc60007f5e0ff */
[----:B------:R-:W3:Y:S04]  /*2bc20*/  LDL.LU R213, [R1+0xb9c] ;  /* 0x000b9c0001d57983 */ /* 0x000ee80000300800 */
        /* <DEDUP_REMOVED lines=479> */
[----:B------:R-:W-:Y:S04]  /*2da20*/  STL [R1+0xbf8], R214 ;  /* 0x000bf8d601007387 */ /* 0x000fe80000100800 */
[----:B------:R1:W-:Y:S04]  /*2da30*/  STL [R1+0xbf4], R215 ;  /* 0x000bf4d701007387 */ /* 0x0003e80000100800 */
        /* <DEDUP_REMOVED lines=21> */
[----:B------:R-:W-:Y:S01]  /*2db90*/  IADD3 R5, R9, UR5, RZ ;  /* 0x0000000509057c10 */ /* 0x000fe2000fffe0ff */
[----:B------:R-:W-:-:S02]  /*2dba0*/  IMAD.MOV.U32 R9, RZ, RZ, R11 ;  /* 0x000000ffff097224 */ /* 0x000fc400078e000b */
[----:B-1----:R-:W2:Y:S04]  /*2dbb0*/  LDL.LU R11, [R1+0x9c0] ;  /* 0x0009c000010b7983 */ /* 0x002ea80000300800 */
[----:B------:R1:W-:Y:S02]  /*2dbc0*/  LDGSTS.E [R5+0x60380], desc[UR60][R8.64], P0 ;  /* 0x6038000008057fae */ /* 0x0003e4000812187c */
[----:B-1----:R-:W-:Y:S02]  /*2dbd0*/  MOV R8, R12 ;  /* 0x0000000c00087202 */ /* 0x002fe40000000f00 */
[----:B---3--:R-:W3:Y:S01]  /*2dbe0*/  LDL.LU R12, [R1+0x97c] ;  /* 0x00097c00010c7983 */ /* 0x008ee20000300800 */
[----:B------:R-:W-:-:S03]  /*2dbf0*/  IMAD.MOV.U32 R9, RZ, RZ, R213 ;  /* 0x000000ffff097224 */ /* 0x000fc600078e00d5 */
[----:B----4-:R-:W4:Y:S01]  /*2dc00*/  LDL.LU R213, [R1+0x9bc] ;  /* 0x0009bc0001d57983 */ /* 0x010f220000300800 */
[-C--:B------:R-:W-:Y:S02]  /*2dc10*/  IADD3 R7, P1, R7, R4.reuse, RZ ;  /* 0x0000000407077210 */ /* 0x080fe40007f3e0ff */
[----:B------:R-:W-:Y:S01]  /*2dc20*/  IADD3 R214, P2, R214, R4, RZ ;  /* 0x00000004d6d67210 */ /* 0x000fe20007f5e0ff */
[----:B------:R1:W-:Y:S02]  /*2dc30*/  LDGSTS.E [R5+0x60780], desc[UR60][R8.64], P0 ;  /* 0x6078000008057fae */ /* 0x0003e4000812187c */
[----:B------:R-:W-:Y:S01]  /*2dc40*/  IMAD.X R215, R215, 0x1, R3, P1 ;  /* 0x00000001d7d77824 */ /* 0x000fe200008e0603 */
[----:B------:R-:W-:Y:S01]  /*2dc50*/  IADD3.X R212, R212, R3, RZ, P2, !PT ;  /* 0x00000003d4d47210 */ /* 0x000fe200017fe4ff */
[----:B------:R-:W-:Y:S01]  /*2dc60*/  STL [R1+0x900], R7 ;  /* 0x0009000701007387 */ /* 0x000fe20000100800 */
[----:B-1----:R-:W-:Y:S02]  /*2dc70*/  IMAD.MOV.U32 R8, RZ, RZ, R7 ;  /* 0x000000ffff087224 */ /* 0x002fe400078e0007 */
[----:B------:R-:W-:Y:S01]  /*2dc80*/  IMAD.MOV.U32 R9, RZ, RZ, R215 ;  /* 0x000000ffff097224 */ /* 0x000fe200078e00d7 */
[----:B------:R1:W-:Y:S04]  /*2dc90*/  STL [R1+0x8fc], R215 ;  /* 0x0008fcd701007387 */ /* 0x0003e80000100800 */
[----:B------:R1:W-:Y:S04]  /*2dca0*/  LDGSTS.E [R5+0x60b80], desc[UR60][R8.64], P0 ;  /* 0x60b8000008057fae */ /* 0x0003e8000812187c */
[----:B------:R-:W-:Y:S04]  /*2dcb0*/  STL [R1+0x940], R214 ;  /* 0x000940d601007387 */ /* 0x000fe80000100800 */
[----:B-1----:R-:W4:Y:S01]  /*2dcc0*/  LDL.LU R215, [R1+0xa00] ;  /* 0x000a000001d77983 */ /* 0x002f220000300800 */
[----:B------:R-:W-:Y:S01]  /*2dcd0*/  MOV R8, R214 ;  /* 0x000000d600087202 */ /* 0x000fe20000000f00 */
[----:B------:R-:W-:-:S02]  /*2dce0*/  IMAD.MOV.U32 R9, RZ, RZ, R212 ;  /* 0x000000ffff097224 */ /* 0x000fc400078e00d4 */
[----:B------:R1:W-:Y:S04]  /*2dcf0*/  STL [R1+0x93c], R212 ;  /* 0x00093cd401007387 */ /* 0x0003e80000100800 */
[----:B------:R2:W-:Y:S04]  /*2dd00*/  LDGSTS.E [R5+0x60f80], desc[UR60][R8.64], P0 ;  /* 0x60f8000008057fae */ /* 0x0005e8000812187c */
[----:B------:R-:W4:Y:S04]  /*2dd10*/  LDL.LU R7, [R1+0xa40] ;  /* 0x000a400001077983 */ /* 0x000f280000300800 */
[----:B-1----:R-:W5:Y:S04]  /*2dd20*/  LDL.LU R212, [R1+0xfec] ;  /* 0x000fec0001d47983 */ /* 0x002f680000300800 */
[----:B------:R-:W4:Y:S01]  /*2dd30*/  LDL.LU R214, [R1+0xa3c] ;  /* 0x000a3c0001d67983 */ /* 0x000f220000300800 */
[----:B--2---:R-:W-:-:S05]  /*2dd40*/  IADD3 R6, P1, R6, R4, RZ ;  /* 0x0000000406067210 */ /* 0x004fca0007f3e0ff */
[----:B------:R-:W-:Y:S01]  /*2dd50*/  IMAD.MOV.U32 R8, RZ, RZ, R6 ;  /* 0x000000ffff087224 */ /* 0x000fe200078e0006 */
[----:B------:R-:W-:Y:S01]  /*2dd60*/  STL [R1+0x980], R6 ;  /* 0x0009800601007387 */ /* 0x000fe20000100800 */
[----:B------:R-:W-:Y:S01]  /*2dd70*/  IADD3 R11, P2, R11, R4, RZ ;  /* 0x000000040b0b7210 */ /* 0x000fe20007f5e0ff */
[----:B---3--:R-:W-:-:S04]  /*2dd80*/  IMAD.X R12, R12, 0x1, R3, P1 ;  /* 0x000000010c0c7824 */ /* 0x008fc800008e0603 */
[----:B------:R-:W-:Y:S01]  /*2dd90*/  IMAD.MOV.U32 R9, RZ, RZ, R12 ;  /* 0x000000ffff097224 */ /* 0x000fe200078e000c */
[----:B----4-:R-:W-:Y:S01]  /*2dda0*/  IADD3.X R213, R213, R3, RZ, P2, !PT ;  /* 0x00000003d5d57210 */ /* 0x010fe200017fe4ff */
[----:B------:R1:W-:Y:S04]  /*2ddb0*/  STL [R1+0x97c], R12 ;  /* 0x00097c0c01007387 */ /* 0x0003e80000100800 */
[----:B------:R2:W-:Y:S04]  /*2ddc0*/  LDGSTS.E [R5+0x61380], desc[UR60][R8.64], P0 ;  /* 0x6138000008057fae */ /* 0x0005e8000812187c */
[----:B------:R-:W-:Y:S04]  /*2ddd0*/  STL [R1+0x9c0], R11 ;  /* 0x0009c00b01007387 */ /* 0x000fe80000100800 */
[----:B-1----:R-:W3:Y:S01]  /*2dde0*/  LDL.LU R12, [R1+0xa80] ;  /* 0x000a8000010c7983 */ /* 0x002ee20000300800 */
[----:B--2---:R-:W-:Y:S01]  /*2ddf0*/  MOV R8, R11 ;  /* 0x0000000b00087202 */ /* 0x004fe20000000f00 */
[----:B------:R-:W-:-:S02]  /*2de00*/  IMAD.MOV.U32 R9, RZ, RZ, R213 ;  /* 0x000000ffff097224 */ /* 0x000fc400078e00d5 */
[----:B------:R1:W-:Y:S04]  /*2de10*/  STL [R1+0x9bc], R213 ;  /* 0x0009bcd501007387 */ /* 0x0003e80000100800 */
[----:B------:R-:W2:Y:S04]  /*2de20*/  LDL.LU R6, [R1+0xac0] ;  /* 0x000ac00001067983 */ /* 0x000ea80000300800 */
[----:B------:R4:W-:Y:S04]  /*2de30*/  LDGSTS.E [R5+0x61780], desc[UR60][R8.64], P0 ;  /* 0x6178000008057fae */ /* 0x0009e8000812187c */
[----:B-1----:R-:W5:Y:S04]  /*2de40*/  LDL.LU R213, [R1+0xfe8] ;  /* 0x000fe80001d57983 */ /* 0x002f680000300800 */
[----:B------:R-:W2:Y:S04]  /*2de50*/  LDL.LU R11, [R1+0xabc] ;  /* 0x000abc00010b7983 */ /* 0x000ea80000300800 */
[----:B------:R-:W3:Y:S01]  /*2de60*/  LDL.LU R9, [R1+0x9fc] ;  /* 0x0009fc0001097983 */ /* 0x000ee20000300800 */
[----:B------:R-:W-:-:S02]  /*2de70*/  IADD3 R215, P1, R215, R4, RZ ;  /* 0x00000004d7d77210 */ /* 0x000fc40007f3e0ff */
[----:B------:R-:W-:-:S03]  /*2de80*/  IADD3 R7, P2, R7, R4, RZ ;  /* 0x0000000407077210 */ /* 0x000fc60007f5e0ff */
[----:B----4-:R-:W-:Y:S01]  /*2de90*/  IMAD.MOV.U32 R8, RZ, RZ, R215 ;  /* 0x000000ffff087224 */ /* 0x010fe200078e00d7 */
[----:B------:R1:W-:Y:S01]  /*2dea0*/  STL [R1+0xa00], R215 ;  /* 0x000a00d701007387 */ /* 0x0003e20000100800 */
[----:B------:R-:W-:Y:S01]  /*2deb0*/  IADD3.X R214, R214, R3, RZ, P2, !PT ;  /* 0x00000003d6d67210 */ /* 0x000fe200017fe4ff */
[----:B---3--:R-:W-:-:S05]  /*2dec0*/  IMAD.X R9, R9, 0x1, R3, P1 ;  /* 0x0000000109097824 */ /* 0x008fca00008e0603 */
[----:B------:R3:W-:Y:S04]  /*2ded0*/  STL [R1+0x9fc], R9 ;  /* 0x0009fc0901007387 */ /* 0x0007e80000100800 */
[----:B------:R4:W-:Y:S04]  /*2dee0*/  LDGSTS.E [R5+0x61b80], desc[UR60][R8.64], P0 ;  /* 0x61b8000008057fae */ /* 0x0009e8000812187c */
[----:B------:R-:W-:Y:S04]  /*2def0*/  STL [R1+0xa40], R7 ;  /* 0x000a400701007387 */ /* 0x000fe80000100800 */
[----:B-1----:R-:W2:Y:S01]  /*2df00*/  LDL.LU R215, [R1+0xb40] ;  /* 0x000b400001d77983 */ /* 0x002ea20000300800 */
[----:B----4-:R-:W-:Y:S01]  /*2df10*/  IMAD.MOV.U32 R8, RZ, RZ, R7 ;  /* 0x000000ffff087224 */ /* 0x010fe200078e0007 */
[----:B---3--:R-:W-:-:S02]  /*2df20*/  MOV R9, R214 ;  /* 0x000000d600097202 */ /* 0x008fc40000000f00 */
[----:B------:R1:W-:Y:S04]  /*2df30*/  STL [R1+0xa3c], R214 ;  /* 0x000a3cd601007387 */ /* 0x0003e80000100800 */
[----:B------:R3:W-:Y:S04]  /*2df40*/  LDGSTS.E [R5+0x61f80], desc[UR60][R8.64], P0 ;  /* 0x61f8000008057fae */ /* 0x0007e8000812187c */
[----:B-1----:R-:W4:Y:S04]  /*2df50*/  LDL.LU R214, [R1+0xb3c] ;  /* 0x000b3c0001d67983 */ /* 0x002f280000300800 */
[----:B------:R-:W4:Y:S04]  /*2df60*/  LDL.LU R7, [R1+0xbc0] ;  /* 0x000bc00001077983 */ /* 0x000f280000300800 */
[----:B------:R-:W4:Y:S01]  /*2df70*/  LDL.LU R9, [R1+0xa7c] ;  /* 0x000a7c0001097983 */ /* 0x000f220000300800 */
[----:B------:R-:W-:-:S02]  /*2df80*/  IADD3 R12, P1, R12, R4, RZ ;  /* 0x000000040c0c7210 */ /* 0x000fc40007f3e0ff */
[----:B--2---:R-:W-:Y:S02]  /*2df90*/  IADD3 R6, P2, R6, R4, RZ ;  /* 0x0000000406067210 */ /* 0x004fe40007f5e0ff */
[----:B---3--:R-:W-:Y:S01]  /*2dfa0*/  MOV R8, R12 ;  /* 0x0000000c00087202 */ /* 0x008fe20000000f00 */
[----:B------:R1:W-:Y:S02]  /*2dfb0*/  STL [R1+0xa80], R12 ;  /* 0x000a800c01007387 */ /* 0x0003e40000100800 */
[--C-:B------:R-:W-:Y:S02]  /*2dfc0*/  IMAD.X R11, R11, 0x1, R3.reuse, P2 ;  /* 0x000000010b0b7824 */ /* 0x100fe400010e0603 */
[----:B----4-:R-:W-:-:S05]  /*2dfd0*/  IMAD.X R9, R9, 0x1, R3, P1 ;  /* 0x0000000109097824 */ /* 0x010fca00008e0603 */
[----:B------:R2:W-:Y:S04]  /*2dfe0*/  STL [R1+0xa7c], R9 ;  /* 0x000a7c0901007387 */ /* 0x0005e80000100800 */
[----:B------:R3:W-:Y:S04]  /*2dff0*/  LDGSTS.E [R5+0x62380], desc[UR60][R8.64], P0 ;  /* 0x6238000008057fae */ /* 0x0007e8000812187c */
[----:B------:R-:W-:Y:S04]  /*2e000*/  STL [R1+0xac0], R6 ;  /* 0x000ac00601007387 */ /* 0x000fe80000100800 */
[----:B-1----:R-:W4:Y:S01]  /*2e010*/  LDL.LU R12, [R1+0xbbc] ;  /* 0x000bbc00010c7983 */ /* 0x002f220000300800 */
[----:B---3--:R-:W-:-:S02]  /*2e020*/  IMAD.MOV.U32 R8, RZ, RZ, R6 ;  /* 0x000000ffff087224 */ /* 0x008fc400078e0006 */
[----:B--2---:R-:W-:Y:S01]  /*2e030*/  IMAD.MOV.U32 R9, RZ, RZ, R11 ;  /* 0x000000ffff097224 */ /* 0x004fe200078e000b */
[----:B------:R1:W-:Y:S04]  /*2e040*/  STL [R1+0xabc], R11 ;  /* 0x000abc0b01007387 */ /* 0x0003e80000100800 */
[----:B------:R2:W-:Y:S04]  /*2e050*/  LDGSTS.E [R5+0x62780], desc[UR60][R8.64], P0 ;  /* 0x6278000008057fae */ /* 0x0005e8000812187c */
[----:B-1----:R-:W3:Y:S04]  /*2e060*/  LDL.LU R11, [R1+0xc3c] ;  /* 0x000c3c00010b7983 */ /* 0x002ee80000300800 */
[----:B------:R-:W3:Y:S04]  /*2e070*/  LDL.LU R6, [R1+0xc40] ;  /* 0x000c400001067983 */ /* 0x000ee80000300800 */
[----:B------:R-:W4:Y:S04]  /*2e080*/  LDL.LU R8, [R1+0xafc] ;  /* 0x000afc0001087983 */ /* 0x000f280000300800 */
[----:B------:R-:W2:Y:S01]  /*2e090*/  LDL.LU R9, [R1+0xb00] ;  /* 0x000b000001097983 */ /* 0x000ea20000300800 */
[----:B------:R-:W-:-:S05]  /*2e0a0*/  IADD3 R215, P2, R215, R4, RZ ;  /* 0x00000004d7d77210 */ /* 0x000fca0007f5e0ff */
[----:B------:R-:W-:Y:S01]  /*2e0b0*/  IMAD.X R214, R214, 0x1, R3, P2 ;  /* 0x00000001d6d67824 */ /* 0x000fe200010e0603 */
[----:B--2---:R-:W-:-:S04]  /*2e0c0*/  IADD3 R9, P1, R9, R4, RZ ;  /* 0x0000000409097210 */ /* 0x004fc80007f3e0ff */
[----:B----4-:R-:W-:Y:S01]  /*2e0d0*/  IADD3.X R8, R8, R3, RZ, P1, !PT ;  /* 0x0000000308087210 */ /* 0x010fe20000ffe4ff */
[----:B------:R1:W-:Y:S04]  /*2e0e0*/  STL [R1+0xb00], R9 ;  /* 0x000b000901007387 */ /* 0x0003e80000100800 */
[----:B------:R2:W-:Y:S01]  /*2e0f0*/  STL [R1+0xafc], R8 ;  /* 0x000afc0801007387 */ /* 0x0005e20000100800 */
[----:B-1----:R-:W-:-:S04]  /*2e100*/  LOP3.LUT R9, R9, R8, RZ, 0x3c, !PT ;  /* 0x0000000809097212 */ /* 0x002fc800078e3cff */
[----:B--2---:R-:W-:-:S04]  /*2e110*/  LOP3.LUT R8, R9, R8, RZ, 0x3c, !PT ;  /* 0x0000000809087212 */ /* 0x004fc800078e3cff */
[----:B------:R-:W-:Y:S01]  /*2e120*/  LOP3.LUT R9, R9, R8, RZ, 0x3c, !PT ;  /* 0x0000000809097212 */ /* 0x000fe200078e3cff */
[----:B------:R-:W-:Y:S04]  /*2e130*/  STL [R1+0xb40], R215 ;  /* 0x000b40d701007387 */ /* 0x000fe80000100800 */
[----:B------:R1:W-:Y:S04]  /*2e140*/  LDGSTS.E [R5+0x62b80], desc[UR60][R8.64], P0 ;  /* 0x62b8000008057fae */ /* 0x0003e8000812187c */
[----:B------:R2:W-:Y:S01]  /*2e150*/  STL [R1+0xb3c], R214 ;  /* 0x000b3cd601007387 */ /* 0x0005e20000100800 */
[----:B-1----:R-:W-:Y:S01]  /*2e160*/  IMAD.MOV.U32 R8, RZ, RZ, R215 ;  /* 0x000000ffff087224 */ /* 0x002fe200078e00d7 */
[----:B------:R-:W-:-:S02]  /*2e170*/  MOV R9, R214 ;  /* 0x000000d600097202 */ /* 0x000fc40000000f00 */
[----:B--2---:R-:W5:Y:S04]  /*2e180*/  LDL.LU R214, [R1+0xfe4] ;  /* 0x000fe40001d67983 */ /* 0x004f680000300800 */
[----:B------:R-:W5:Y:S04]  /*2e190*/  LDL.LU R215, [R1+0xfe0] ;  /* 0x000fe00001d77983 */ /* 0x000f680000300800 */
[----:B------:R1:W-:Y:S04]  /*2e1a0*/  LDGSTS.E [R5+0x62f80], desc[UR60][R8.64], P0 ;  /* 0x62f8000008057fae */ /* 0x0003e8000812187c */
[----:B------:R-:W2:Y:S04]  /*2e1b0*/  LDL.LU R8, [R1+0xb7c] ;  /* 0x000b7c0001087983 */ /* 0x000ea80000300800 */
[----:B------:R-:W1:Y:S01]  /*2e1c0*/  LDL.LU R9, [R1+0xb80] ;  /* 0x000b800001097983 */ /* 0x000e620000300800 */
[----:B------:R-:W-:-:S05]  /*2e1d0*/  IADD3 R7, P2, R7, R4, RZ ;  /* 0x0000000407077210 */ /* 0x000fca0007f5e0ff */
[----:B------:R-:W-:Y:S01]  /*2e1e0*/  IMAD.X R12, R12, 0x1, R3, P2 ;  /* 0x000000010c0c7824 */ /* 0x000fe200010e0603 */
[----:B-1----:R-:W-:-:S05]  /*2e1f0*/  IADD3 R9, P1, R9, R4, RZ ;  /* 0x0000000409097210 */ /* 0x002fca0007f3e0ff */
[----:B--2---:R-:W-:Y:S01]  /*2e200*/  IMAD.X R8, R8, 0x1, R3, P1 ;  /* 0x0000000108087824 */ /* 0x004fe200008e0603 */
[----:B------:R1:W-:Y:S04]  /*2e210*/  STL [R1+0xb80], R9 ;  /* 0x000b800901007387 */ /* 0x0003e80000100800 */
[----:B------:R2:W-:Y:S01]  /*2e220*/  STL [R1+0xb7c], R8 ;  /* 0x000b7c0801007387 */ /* 0x0005e20000100800 */
[----:B-1----:R-:W-:-:S04]  /*2e230*/  LOP3.LUT R9, R9, R8, RZ, 0x3c, !PT ;  /* 0x0000000809097212 */ /* 0x002fc800078e3cff */
[----:B--2---:R-:W-:-:S04]  /*2e240*/  LOP3.LUT R8, R9, R8, RZ, 0x3c, !PT ;  /* 0x0000000809087212 */ /* 0x004fc800078e3cff */
[----:B------:R-:W-:Y:S01]  /*2e250*/  LOP3.LUT R9, R9, R8, RZ, 0x3c, !PT ;  /* 0x0000000809097212 */ /* 0x000fe200078e3cff */
[----:B------:R1:W-:Y:S04]  /*2e260*/  STL [R1+0xbc0], R7 ;  /* 0x000bc00701007387 */ /* 0x0003e80000100800 */
[----:B------:R2:W-:Y:S04]  /*2e270*/  LDGSTS.E [R5+0x63380], desc[UR60][R8.64], P0 ;  /* 0x6338000008057fae */ /* 0x0005e8000812187c */
[----:B------:R4:W-:Y:S01]  /*2e280*/  STL [R1+0xbbc], R12 ;  /* 0x000bbc0c01007387 */ /* 0x0009e20000100800 */
[----:B--2---:R-:W-:Y:S01]  /*2e290*/  MOV R8, R7 ;  /* 0x0000000700087202 */ /* 0x004fe20000000f00 */
[----:B------:R-:W-:Y:S01]  /*2e2a0*/  IMAD.MOV.U32 R9, RZ, RZ, R12 ;  /* 0x000000ffff097224 */ /* 0x000fe200078e000c */
[----:B-1----:R-:W1:Y:S01]  /*2e2b0*/  LDC R7, c[0x0][0x230] ;  /* 0x00008c00ff077b82 */ /* 0x002e620000000800 */
[----:B----4-:R-:W5:Y:S04]  /*2e2c0*/  LDL.LU R12, [R1+0xfdc] ;  /* 0x000fdc00010c7983 */ /* 0x010f680000300800 */
[----:B------:R2:W-:Y:S04]  /*2e2d0*/  LDGSTS.E [R5+0x63780], desc[UR60][R8.64], P0 ;  /* 0x6378000008057fae */ /* 0x0005e8000812187c */
[----:B------:R-:W4:Y:S04]  /*2e2e0*/  LDL.LU R8, [R1+0xbfc] ;  /* 0x000bfc0001087983 */ /* 0x000f280000300800 */
[----:B------:R-:W2:Y:S01]  /*2e2f0*/  LDL.LU R9, [R1+0xc00] ;  /* 0x000c000001097983 */ /* 0x000ea20000300800 */
[----:B---3--:R-:W-:Y:S01]  /*2e300*/  IADD3 R6, P2, R6, R4, RZ ;  /* 0x0000000406067210 */ /* 0x008fe20007f5e0ff */
[----:B-1----:R-:W-:-:S03]  /*2e310*/  VIADD R7, R7, 0x7f ;  /* 0x0000007f07077836 */ /* 0x002fc60000000000 */
[----:B------:R-:W-:Y:S02]  /*2e320*/  IADD3.X R11, R11, R3, RZ, P2, !PT ;  /* 0x000000030b0b7210 */ /* 0x000fe400017fe4ff */
[----:B--2---:R-:W-:-:S05]  /*2e330*/  IADD3 R9, P1, R9, R4, RZ ;  /* 0x0000000409097210 */ /* 0x004fca0007f3e0ff */
[----:B----4-:R-:W-:Y:S01]  /*2e340*/  IMAD.X R8, R8, 0x1, R3, P1 ;  /* 0x0000000108087824 */ /* 0x010fe200008e0603 */
        /* <DEDUP_REMOVED lines=8> */
[----:B--2---:R-:W-:Y:S01]  /*2e3d0*/  IMAD.MOV.U32 R8, RZ, RZ, R6 ;  /* 0x000000ffff087224 */ /* 0x004fe200078e0006 */
[----:B-1----:R-:W-:-:S02]  /*2e3e0*/  SHF.R.S32.HI R6, RZ, 0x1f, R7 ;  /* 0x0000001fff067819 */ /* 0x002fc40000011407 */
[----:B------:R-:W-:Y:S02]  /*2e3f0*/  MOV R9, R11 ;  /* 0x0000000b00097202 */ /* 0x000fe40000000f00 */
[----:B---3--:R-:W5:Y:S01]  /*2e400*/  LDL.LU R11, [R1+0xfd8] ;  /* 0x000fd800010b7983 */ /* 0x008f620000300800 */
[----:B------:R-:W-:-:S03]  /*2e410*/  LEA.HI R6, R6, R7, RZ, 0x7 ;  /* 0x0000000706067211 */ /* 0x000fc600078f38ff */
[----:B------:R-:W5:Y:S01]  /*2e420*/  LDL.LU R7, [R1+0xfd4] ;  /* 0x000fd40001077983 */ /* 0x000f620000300800 */
[----:B------:R-:W-:Y:S01]  /*2e430*/  VIADD R13, R13, 0x1 ;  /* 0x000000010d0d7836 */ /* 0x000fe20000000000 */
[----:B------:R-:W-:Y:S02]  /*2e440*/  SHF.R.S32.HI R6, RZ, 0x7, R6 ;  /* 0x00000007ff067819 */ /* 0x000fe40000011406 */
[----:B------:R1:W-:Y:S02]  /*2e450*/  LDGSTS.E [R5+0x63f80], desc[UR60][R8.64], P0 ;  /* 0x63f8000008057fae */ /* 0x0003e4000812187c */
[----:B------:R-:W-:Y:S02]  /*2e460*/  ISETP.NE.U32.AND P0, PT, R13, R6, PT ;  /* 0x000000060d00720c */ /* 0x000fe40003f05070 */
[----:B------:R-:W0:Y:S01]  /*2e470*/  LDGDEPBAR ;  /* 0x00000000000079af */ /* 0x000e220000000000 */
[----:B-1----:R-:W-:-:S10]  /*2e480*/  IMAD.U32 R5, RZ, RZ, UR4 ;  /* 0x00000004ff057e24 */ /* 0x002fd4000f8e00ff */
[----:B------:R-:W-:Y:S05]  /*2e490*/  @P0 BRA `(.L_x_1) ;  /* 0xfffffee800f00947 */ /* 0x000fea000383ffff */
.L_x_0:
[----:B------:R-:W2:Y:S01]  /*2e4a0*/  LDL.LU R9, [R1+0xc58] ;  /* 0x000c580001097983 */ /* 0x000ea20000300800 */
[----:B------:R-:W-:-:S04]  /*2e4b0*/  DEPBAR.LE SB0, 0x0 ;  /* 0x000080000000791a */ /* 0x000fc80000000000 */
[----:B------:R-:W3:Y:S01]  /*2e4c0*/  LDL R8, [R1+0xc54] ;  /* 0x000c540001087983 */ /* 0x000ee20000100800 */
[----:B------:R-:W1:Y:S01]  /*2e4d0*/  S2R R5, SR_TID.X ;  /* 0x0000000000057919 */ /* 0x000e620000002100 */
[C---:B-----5:R-:W-:Y:S01]  /*2e4e0*/  IADD3 R0, R7.reuse, 0x1, RZ ;  /* 0x0000000107007810 */ /* 0x060fe20007ffe0ff */
[----:B------:R-:W-:Y:S02]  /*2e4f0*/  IMAD.MOV.U32 R18, RZ, RZ, R152 ;  /* 0x000000ffff127224 */ /* 0x000fe400078e0098 */
[----:B------:R-:W-:Y:S01]  /*2e500*/  IMAD.MOV.U32 R19, RZ, RZ, R154 ;  /* 0x000000ffff137224 */ /* 0x000fe200078e009a */
[----:B------:R-:W4:Y:S01]  /*2e510*/  LDL.LU R6, [R1+0xc50] ;  /* 0x000c500001067983 */ /* 0x000f220000300800 */
[----:B------:R-:W-:Y:S01]  /*2e520*/  IADD3 R2, R7, 0x2, RZ ;  /* 0x0000000207027810 */ /* 0x000fe20007ffe0ff */
[----:B------:R-:W-:Y:S01]  /*2e530*/  IMAD.MOV.U32 R21, RZ, RZ, R90 ;  /* 0x000000ffff157224 */ /* 0x000fe200078e005a */
[----:B------:R-:W-:Y:S01]  /*2e540*/  MOV R20, R88 ;  /* 0x0000005800147202 */ /* 0x000fe20000000f00 */
[----:B------:R-:W4:Y:S01]  /*2e550*/  LDL.LU R16, [R1] ;  /* 0x0000000001107983 */ /* 0x000f220000300800 */
[----:B------:R-:W-:Y:S01]  /*2e560*/  IMAD.MOV.U32 R22, RZ, RZ, R24 ;  /* 0x000000ffff167224 */ /* 0x000fe200078e0018 */
[----:B------:R-:W-:Y:S01]  /*2e570*/  MOV R23, R26 ;  /* 0x0000001a00177202 */ /* 0x000fe20000000f00 */
[----:B------:R-:W-:Y:S01]  /*2e580*/  IMAD.MOV.U32 R219, RZ, RZ, R195 ;  /* 0x000000ffffdb7224 */ /* 0x000fe200078e00c3 */
[----:B------:R-:W4:Y:S01]  /*2e590*/  LDL.LU R17, [R1+0x8] ;  /* 0x0000080001117983 */ /* 0x000f220000300800 */
[----:B------:R-:W-:Y:S01]  /*2e5a0*/  MOV R218, R193 ;  /* 0x000000c100da7202 */ /* 0x000fe20000000f00 */
[----:B------:R-:W-:Y:S01]  /*2e5b0*/  IMAD.MOV.U32 R223, RZ, RZ, R199 ;  /* 0x000000ffffdf7224 */ /* 0x000fe200078e00c7 */
        /* <DEDUP_REMOVED lines=9> */
[----:B------:R-:W-:-:S02]  /*2e650*/  IMAD.MOV.U32 R246, RZ, RZ, R81 ;  /* 0x000000fffff67224 */ /* 0x000fc400078e0051 */
[----:B------:R-:W-:Y:S01]  /*2e660*/  IMAD.MOV.U32 R247, RZ, RZ, R83 ;  /* 0x000000fffff77224 */ /* 0x000fe200078e0053 */
[----:B------:R-:W-:Y:S01]  /*2e670*/  MOV R238, R212 ;  /* 0x000000d400ee7202 */ /* 0x000fe20000000f00 */
[----:B------:R-:W-:Y:S01]  /*2e680*/  IMAD.MOV.U32 R239, RZ, RZ, R214 ;  /* 0x000000ffffef7224 */ /* 0x000fe200078e00d6 */
[----:B------:R-:W-:Y:S01]  /*2e690*/  ULDC.64 UR28, c[0x0][0x228] ;  /* 0x00008a00001c7ab9 */ /* 0x000fe20000000a00 */
[----:B------:R-:W-:Y:S01]  /*2e6a0*/  ULDC UR24, c[0x0][0x248] ;  /* 0x0000920000187ab9 */ /* 0x000fe20000000800 */
[C---:B-1----:R-:W-:Y:S01]  /*2e6b0*/  IMAD.SHL.U32 R4, R5.reuse, 0x10, RZ ;  /* 0x0000001005047824 */ /* 0x042fe200078e00ff */
[----:B------:R-:W-:Y:S01]  /*2e6c0*/  ULDC.64 UR22, c[0x0][0x228] ;  /* 0x00008a0000167ab9 */ /* 0x000fe20000000a00 */
[C---:B------:R-:W-:Y:S01]  /*2e6d0*/  IMAD.SHL.U32 R3, R5.reuse, 0x40, RZ ;  /* 0x0000004005037824 */ /* 0x040fe200078e00ff */
[----:B------:R-:W-:Y:S01]  /*2e6e0*/  LOP3.LUT R5, R5, 0x60, RZ, 0xc0, !PT ;  /* 0x0000006005057812 */ /* 0x000fe200078ec0ff */
[----:B------:R-:W-:Y:S01]  /*2e6f0*/  ULDC.64 UR20, c[0x0][0x228] ;  /* 0x00008a0000147ab9 */ /* 0x000fe20000000a00 */
[----:B------:R-:W-:Y:S01]  /*2e700*/  LOP3.LUT R4, R4, 0xf0, RZ, 0xc0, !PT ;  /* 0x000000f004047812 */ /* 0x000fe200078ec0ff */
[----:B------:R-:W-:Y:S01]  /*2e710*/  ULDC.64 UR18, c[0x0][0x228] ;  /* 0x00008a0000127ab9 */ /* 0x000fe20000000a00 */
[----:B------:R-:W-:Y:S01]  /*2e720*/  LOP3.LUT R3, R3, 0x400, RZ, 0xc0, !PT ;  /* 0x0000040003037812 */ /* 0x000fe200078ec0ff */
[----:B------:R-:W-:Y:S01]  /*2e730*/  ULDC.64 UR16, c[0x0][0x228] ;  /* 0x00008a0000107ab9 */ /* 0x000fe20000000a00 */
[----:B------:R-:W-:Y:S01]  /*2e740*/  ULDC.64 UR14, c[0x0][0x228] ;  /* 0x00008a00000e7ab9 */ /* 0x000fe20000000a00 */
[----:B------:R-:W-:Y:S01]  /*2e750*/  ULDC.64 UR12, c[0x0][0x228] ;  /* 0x00008a00000c7ab9 */ /* 0x000fe20000000a00 */
[----:B------:R-:W-:Y:S01]  /*2e760*/  ULDC.64 UR10, c[0x0][0x228] ;  /* 0x00008a00000a7ab9 */ /* 0x000fe20000000a00 */
[----:B------:R-:W-:Y:S01]  /*2e770*/  ULDC.64 UR8, c[0x0][0x228] ;  /* 0x00008a0000087ab9 */ /* 0x000fe20000000a00 */
[----:B------:R-:W-:Y:S01]  /*2e780*/  ULDC.64 UR6, c[0x0][0x228] ;  /* 0x00008a0000067ab9 */ /* 0x000fe20000000a00 */
[----:B------:R-:W-:Y:S01]  /*2e790*/  ULDC.64 UR26, c[0x0][0x228] ;  /* 0x00008a00001a7ab9 */ /* 0x000fe20000000a00 */
[----:B------:R-:W-:Y:S01]  /*2e7a0*/  BAR.SYNC.DEFER_BLOCKING 0x0 ;  /* 0x0000000000007b1d */ /* 0x000fe20000010000 */
[----:B--2---:R-:W-:-:S02]  /*2e7b0*/  R2UR UR4, R9 ;  /* 0x00000000090472ca */ /* 0x004fc400000e0000 */
[-C--:B---3--:R-:W-:Y:S01]  /*2e7c0*/  ISETP.GE.AND P4, PT, R0, R8.reuse, PT ;  /* 0x000000080000720c */ /* 0x088fe20003f86270 */
[C---:B------:R-:W-:Y:S01]  /*2e7d0*/  VIADD R0, R7.reuse, 0x4 ;  /* 0x0000000407007836 */ /* 0x040fe20000000000 */
[----:B------:R-:W-:Y:S01]  /*2e7e0*/  ISETP.GE.AND P6, PT, R2, R8, PT ;  /* 0x000000080200720c */ /* 0x000fe20003fc6270 */
[----:B------:R-:W-:-:S03]  /*2e7f0*/  VIADD R2, R7, 0x3 ;  /* 0x0000000307027836 */ /* 0x000fc60000000000 */
[----:B------:R-:W-:-:S05]  /*2e800*/  ISETP.GE.AND P1, PT, R0, R8, PT ;  /* 0x000000080000720c */ /* 0x000fca0003f26270 */
[----:B------:R-:W-:Y:S02]  /*2e810*/  IADD3 R3, R3, UR4, R4 ;  /* 0x0000000403037c10 */ /* 0x000fe4000fffe004 */
[----:B----4-:R-:W-:Y:S02]  /*2e820*/  ISETP.GE.AND P3, PT, R11, R6, PT ;  /* 0x000000060b00720c */ /* 0x010fe40003f66270 */
[----:B------:R-:W-:Y:S02]  /*2e830*/  LEA R0, R5, R3, 0x3 ;  /* 0x0000000305007211 */ /* 0x000fe400078e18ff */
[----:B------:R-:W-:-:S03]  /*2e840*/  ISETP.GE.AND P2, PT, R2, R8, PT ;  /* 0x000000080200720c */ /* 0x000fc60003f46270 */
[----:B------:R1:W-:Y:S04]  /*2e850*/  STSM.16.M88.4 [R0], R16 ;  /* 0x0000001000007844 */ /* 0x0003e80000000200 */
[----:B-1----:R-:W2:Y:S04]  /*2e860*/  LDL.LU R16, [R1+0x4] ;  /* 0x0000040001107983 */ /* 0x002ea80000300800 */
[----:B------:R-:W2:Y:S01]  /*2e870*/  LDL.LU R17, [R1+0xc] ;  /* 0x00000c0001117983 */ /* 0x000ea20000300800 */
[----:B------:R-:W1:Y:S01]  /*2e880*/  S2R R6, SR_TID.X ;  /* 0x0000000000067919 */ /* 0x000e620000002100 */
[----:B------:R-:W-:-:S02]  /*2e890*/  IMAD.MOV.U32 R18, RZ, RZ, R153 ;  /* 0x000000ffff127224 */ /* 0x000fc400078e0099 */
[----:B------:R-:W-:Y:S01]  /*2e8a0*/  IMAD.MOV.U32 R19, RZ, RZ, R155 ;  /* 0x000000ffff137224 */ /* 0x000fe200078e009b */
[----:B------:R-:W-:Y:S01]  /*2e8b0*/  BAR.SYNC.DEFER_BLOCKING 0x0 ;  /* 0x0000000000007b1d */ /* 0x000fe20000010000 */
[----:B-1----:R-:W-:-:S04]  /*2e8c0*/  LOP3.LUT R6, R6, 0x7f, RZ, 0xc0, !PT ;  /* 0x0000007f06067812 */ /* 0x002fc800078ec0ff */
[----:B------:R-:W-:Y:S01]  /*2e8d0*/  LEA R2, R6, UR4, 0x4 ;  /* 0x0000000406027c11 */ /* 0x000fe2000f8e20ff */
[----:B------:R-:W-:Y:S02]  /*2e8e0*/  ULDC.64 UR4, c[0x0][0x220] ;  /* 0x0000880000047ab9 */ /* 0x000fe40000000a00 */
[----:B------:R-:W1:Y:S02]  /*2e8f0*/  LDC R6, c[0x0][0x244] ;  /* 0x00009100ff067b82 */ /* 0x000e640000000800 */
[----:B------:R-:W3:Y:S06]  /*2e900*/  LDS.128 R152, [R2] ;  /* 0x0000000002987984 */ /* 0x000eec0000000c00 */
[----:B------:R-:W-:Y:S06]  /*2e910*/  BAR.SYNC.DEFER_BLOCKING 0x0 ;  /* 0x0000000000007b1d */ /* 0x000fec0000010000 */
[----:B------:R-:W-:Y:S02]  /*2e920*/  STSM.16.M88.4 [R0], R20 ;  /* 0x0000001400007844 */ /* 0x000fe40000000200 */
[----:B------:R-:W-:Y:S06]  /*2e930*/  BAR.SYNC.DEFER_BLOCKING 0x0 ;  /* 0x0000000000007b1d */ /* 0x000fec0000010000 */
[----:B------:R-:W4:Y:S02]  /*2e940*/  LDS.128 R20, [R2] ;  /* 0x0000000002147984 */ /* 0x000f240000000c00 */
[----:B------:R-:W-:Y:S06]  /*2e950*/  BAR.SYNC.DEFER_BLOCKING 0x0 ;  /* 0x0000000000007b1d */ /* 0x000fec0000010000 */
[----:B---3--:R-:W-:Y:S04]  /*2e960*/  STL.64 [R1+0x140], R152 ;  /* 0x0001409801007387 */ /* 0x008fe80000100a00 */
[----:B------:R-:W-:Y:S04]  /*2e970*/  STL.64 [R1+0x148], R154 ;  /* 0x0001489a01007387 */ /* 0x000fe80000100a00 */
[----:B----4-:R-:W-:Y:S04]  /*2e980*/  STL.64 [R1+0x130], R20 ;  /* 0x0001301401007387 */ /* 0x010fe80000100a00 */
[----:B------:R-:W-:Y:S04]  /*2e990*/  STL.64 [R1+0x138], R22 ;  /* 0x0001381601007387 */ /* 0x000fe80000100a00 */
[----:B--2---:R2:W-:Y:S04]  /*2e9a0*/  STSM.16.M88.4 [R0], R16 ;  /* 0x0000001000007844 */ /* 0x0045e80000000200 */
[----:B--2---:R-:W2:Y:S04]  /*2e9b0*/  LDL.LU R16, [R1+0x10] ;  /* 0x0000100001107983 */ /* 0x004ea80000300800 */
[----:B------:R-:W2:Y:S01]  /*2e9c0*/  LDL.LU R17, [R1+0x18] ;  /* 0x0000180001117983 */ /* 0x000ea20000300800 */
[----:B------:R-:W-:Y:S01]  /*2e9d0*/  IMAD.MOV.U32 R22, RZ, RZ, R25 ;  /* 0x000000ffff167224 */ /* 0x000fe200078e0019 */
[----:B------:R-:W-:Y:S01]  /*2e9e0*/  MOV R23, R27 ;  /* 0x0000001b00177202 */ /* 0x000fe20000000f00 */
[----:B------:R-:W-:Y:S01]  /*2e9f0*/  BAR.SYNC.DEFER_BLOCKING 0x0 ;  /* 0x0000000000007b1d */ /* 0x000fe20000010000 */
[----:B------:R-:W-:Y:S01]  /*2ea00*/  MOV R20, R89 ;  /* 0x0000005900147202 */ /* 0x000fe20000000f00 */
[----:B------:R-:W-:-:S04]  /*2ea10*/  IMAD.MOV.U32 R21, RZ, RZ, R91 ;  /* 0x000000ffff157224 */ /* 0x000fc800078e005b */
[----:B------:R-:W3:Y:S02]  /*2ea20*/  LDS.128 R24, [R2] ;  /* 0x0000000002187984 */ /* 0x000ee40000000c00 */
[----:B------:R-:W-:Y:S06]  /*2ea30*/  BAR.SYNC.DEFER_BLOCKING 0x0 ;  /* 0x0000000000007b1d */ /* 0x000fec0000010000 */
[----:B------:R-:W-:Y:S02]  /*2ea40*/  STSM.16.M88.4 [R0], R20 ;  /* 0x0000001400007844 */ /* 0x000fe40000000200 */
[----:B------:R-:W-:Y:S06]  /*2ea50*/  BAR.SYNC.DEFER_BLOCKING 0x0 ;  /* 0x0000000000007b1d */ /* 0x000fec0000010000 */
[----:B------:R-:W4:Y:S01]  /*2ea60*/  LDS.128 R20, [R2] ;  /* 0x0000000002147984 */ /* 0x000f220000000c00 */
[----:B------:R-:W-:-:S02]  /*2ea70*/  IMAD.MOV.U32 R18, RZ, RZ, R156 ;  /* 0x000000ffff127224 */ /* 0x000fc400078e009c */
[----:B------:R-:W-:Y:S01]  /*2ea80*/  IMAD.MOV.U32 R19, RZ, RZ, R158 ;  /* 0x000000ffff137224 */ /* 0x000fe200078e009e */
[----:B------:R-:W-:Y:S06]  /*2ea90*/  BAR.SYNC.DEFER_BLOCKING 0x0 ;  /* 0x0000000000007b1d */ /* 0x000fec0000010000 */
[----:B---3--:R-:W-:Y:S04]  /*2eaa0*/  STL.64 [R1+0x120], R24 ;  /* 0x0001201801007387 */ /* 0x008fe80000100a00 */
[----:B------:R-:W-:Y:S04]  /*2eab0*/  STL.64 [R1+0x128], R26 ;  /* 0x0001281a01007387 */ /* 0x000fe80000100a00 */
[----:B----4-:R-:W-:Y:S04]  /*2eac0*/  STL.64 [R1+0x110], R20 ;  /* 0x0001101401007387 */ /* 0x010fe80000100a00 */
[----:B------:R-:W-:Y:S04]  /*2ead0*/  STL.64 [R1+0x118], R22 ;  /* 0x0001181601007387 */ /* 0x000fe80000100a00 */
[----:B--2---:R2:W-:Y:S01]  /*2eae0*/  STSM.16.M88.4 [R0], R16 ;  /* 0x0000001000007844 */ /* 0x0045e20000000200 */
[----:B------:R-:W-:Y:S06]  /*2eaf0*/  BAR.SYNC.DEFER_BLOCKING 0x0 ;  /* 0x0000000000007b1d */ /* 0x000fec0000010000 */
[----:B--2---:R-:W2:Y:S04]  /*2eb00*/  LDL.LU R16, [R1+0x14] ;  /* 0x0000140001107983 */ /* 0x004ea80000300800 */
[----:B------:R-:W2:Y:S04]  /*2eb10*/  LDL.LU R17, [R1+0x1c] ;  /* 0x00001c0001117983 */ /* 0x000ea80000300800 */
[----:B------:R-:W3:Y:S01]  /*2eb20*/  LDS.128 R24, [R2] ;  /* 0x0000000002187984 */ /* 0x000ee20000000c00 */
[----:B------:R-:W-:Y:S01]  /*2eb30*/  MOV R20, R92 ;  /* 0x0000005c00147202 */ /* 0x000fe20000000f00 */
[----:B------:R-:W-:Y:S01]  /*2eb40*/  IMAD.MOV.U32 R21, RZ, RZ, R94 ;  /* 0x000000ffff157224 */ /* 0x000fe200078e005e */
[----:B------:R-:W-:Y:S01]  /*2eb50*/  MOV R23, R30 ;  /* 0x0000001e00177202 */ /* 0x000fe20000000f00 */
[----:B------:R-:W-:Y:S01]  /*2eb60*/  IMAD.MOV.U32 R22, RZ, RZ, R28 ;  /* 0x000000ffff167224 */ /* 0x000fe200078e001c */
[----:B------:R-:W-:Y:S06]  /*2eb70*/  BAR.SYNC.DEFER_BLOCKING 0x0 ;  /* 0x0000000000007b1d */ /* 0x000fec0000010000 */
[----:B------:R-:W-:Y:S04]  /*2eb80*/  STSM.16.M88.4 [R0], R20 ;  /* 0x0000001400007844 */ /* 0x000fe80000000200 */
[----:B---3--:R-:W-:Y:S01]  /*2eb90*/  STL [R1+0x100], R24 ;  /* 0x0001001801007387 */ /* 0x008fe20000100800 */
[----:B------:R-:W-:-:S03]  /*2eba0*/  MOV R13, R25 ;  /* 0x00000019000d7202 */ /* 0x000fc60000000f00 */
[----:B------:R-:W-:Y:S01]  /*2ebb0*/  STL.64 [R1+0x108], R26 ;  /* 0x0001081a01007387 */ /* 0x000fe20000100a00 */
[----:B------:R-:W-:Y:S06]  /*2ebc0*/  BAR.SYNC.DEFER_BLOCKING 0x0 ;  /* 0x0000000000007b1d */ /* 0x000fec0000010000 */
[----:B------:R-:W3:Y:S01]  /*2ebd0*/  LDS.128 R24, [R2] ;  /* 0x0000000002187984 */ /* 0x000ee20000000c00 */
[----:B------:R-:W-:-:S03]  /*2ebe0*/  IMAD.MOV.U32 R18, RZ, RZ, R157 ;  /* 0x000000ffff127224 */ /* 0x000fc600078e009d */
[----:B------:R3:W-:Y:S01]  /*2ebf0*/  STL [R1+0xfd8], R13 ;  /* 0x000fd80d01007387 */ /* 0x0007e20000100800 */
[----:B------:R-:W-:Y:S01]  /*2ec00*/  IMAD.MOV.U32 R19, RZ, RZ, R159 ;  /* 0x000000ffff137224 */ /* 0x000fe200078e009f */
[----:B------:R-:W-:Y:S01]  /*2ec10*/  BAR.SYNC.DEFER_BLOCKING 0x0 ;  /* 0x0000000000007b1d */ /* 0x000fe20000010000 */
[----:B---3--:R-:W-:Y:S02]  /*2ec20*/  IMAD.MOV.U32 R13, RZ, RZ, R24 ;  /* 0x000000ffff0d7224 */ /* 0x008fe400078e0018 */
[----:B------:R-:W-:-:S03]  /*2ec30*/  IMAD.MOV.U32 R252, RZ, RZ, R27 ;  /* 0x000000fffffc7224 */ /* 0x000fc600078e001b */
[----:B------:R-:W-:Y:S04]  /*2ec40*/  STL [R1+0x14], R25 ;  /* 0x0000141901007387 */ /* 0x000fe80000100800 */
[----:B------:R-:W-:Y:S04]  /*2ec50*/  STL [R1+0x18], R26 ;  /* 0x0000181a01007387 */ /* 0x000fe80000100800 */
[----:B------:R-:W-:Y:S04]  /*2ec60*/  STL [R1+0xfdc], R13 ;  /* 0x000fdc0d01007387 */ /* 0x000fe80000100800 */
[----:B------:R-:W-:Y:S01]  /*2ec70*/  STL [R1+0xfd4], R252 ;  /* 0x000fd4fc01007387 */ /* 0x000fe20000100800 */
[----:B------:R-:W-:Y:S01]  /*2ec80*/  MOV R20, R93 ;  /* 0x0000005d00147202 */ /* 0x000fe20000000f00 */
[----:B------:R-:W-:Y:S01]  /*2ec90*/  IMAD.MOV.U32 R21, RZ, RZ, R95 ;  /* 0x000000ffff157224 */ /* 0x000fe200078e005f */
[----:B------:R-:W-:Y:S01]  /*2eca0*/  MOV R23, R31 ;  /* 0x0000001f00177202 */ /* 0x000fe20000000f00 */
[----:B------:R-:W-:Y:S01]  /*2ecb0*/  IMAD.MOV.U32 R22, RZ, RZ, R29 ;  /* 0x000000ffff167224 */ /* 0x000fe200078e001d */
[----:B--2---:R2:W-:Y:S01]  /*2ecc0*/  STSM.16.M88.4 [R0], R16 ;  /* 0x0000001000007844 */ /* 0x0045e20000000200 */
[----:B------:R-:W-:Y:S06]  /*2ecd0*/  BAR.SYNC.DEFER_BLOCKING 0x0 ;  /* 0x0000000000007b1d */ /* 0x000fec0000010000 */
[----:B--2---:R-:W2:Y:S04]  /*2ece0*/  LDL.LU R16, [R1+0x20] ;  /* 0x0000200001107983 */ /* 0x004ea80000300800 */
[----:B------:R-:W2:Y:S04]  /*2ecf0*/  LDL.LU R17, [R1+0x28] ;  /* 0x0000280001117983 */ /* 0x000ea80000300800 */
[----:B------:R-:W3:Y:S01]  /*2ed00*/  LDS.128 R24, [R2] ;  /* 0x0000000002187984 */ /* 0x000ee20000000c00 */
[----:B------:R-:W-:Y:S06]  /*2ed10*/  BAR.SYNC.DEFER_BLOCKING 0x0 ;  /* 0x0000000000007b1d */ /* 0x000fec0000010000 */
[----:B------:R4:W-:Y:S02]  /*2ed20*/  STSM.16.M88.4 [R0], R20 ;  /* 0x0000001400007844 */ /* 0x0009e40000000200 */
[----:B------:R-:W-:Y:S01]  /*2ed30*/  BAR.SYNC.DEFER_BLOCKING 0x0 ;  /* 0x0000000000007b1d */ /* 0x000fe20000010000 */
[----:B---3--:R-:W-:Y:S01]  /*2ed40*/  IMAD.MOV.U32 R10, RZ, RZ, R27 ;  /* 0x000000ffff0a7224 */ /* 0x008fe200078e001b */
[----:B------:R-:W-:-:S04]  /*2ed50*/  MOV R252, R26 ;  /* 0x0000001a00fc7202 */ /* 0x000fc80000000f00 */
[----:B------:R-:W-:Y:S04]  /*2ed60*/  STL.64 [R1], R24 ;  /* 0x0000001801007387 */ /* 0x000fe80000100a00 */
[----:B------:R-:W-:Y:S04]  /*2ed70*/  STL [R1+0xfe4], R10 ;  /* 0x000fe40a01007387 */ /* 0x000fe80000100800 */
[----:B------:R-:W-:Y:S04]  /*2ed80*/  STL [R1+0xfe0], R252 ;  /* 0x000fe0fc01007387 */ /* 0x000fe80000100800 */
[----:B----4-:R-:W3:Y:S04]  /*2ed90*/  LDL.LU R20, [R1+0x24] ;  /* 0x0000240001147983 */ /* 0x010ee80000300800 */
[----:B------:R-:W3:Y:S04]  /*2eda0*/  LDL.LU R21, [R1+0x2c] ;  /* 0x00002c0001157983 */ /* 0x000ee80000300800 */
[----:B------:R-:W4:Y:S01]  /*2edb0*/  LDS.128 R248, [R2] ;  /* 0x0000000002f87984 */ /* 0x000f220000000c00 */
[----:B------:R-:W-:-:S02]  /*2edc0*/  IMAD.MOV.U32 R18, RZ, RZ, R160 ;  /* 0x000000ffff127224 */ /* 0x000fc400078e00a0 */
[----:B------:R-:W-:Y:S01]  /*2edd0*/  IMAD.MOV.U32 R19, RZ, RZ, R162 ;  /* 0x000000ffff137224 */ /* 0x000fe200078e00a2 */
[----:B------:R-:W-:Y:S06]  /*2ede0*/  BAR.SYNC.DEFER_BLOCKING 0x0 ;  /* 0x0000000000007b1d */ /* 0x000fec0000010000 */
[----:B------:R-:W4:Y:S04]  /*2edf0*/  LDL.LU R28, [R1+0x30] ;  /* 0x00003000011c7983 */ /* 0x000f280000300800 */
[----:B------:R-:W4:Y:S01]  /*2ee00*/  LDL.LU R29, [R1+0x38] ;  /* 0x00003800011d7983 */ /* 0x000f220000300800 */
[----:B------:R-:W-:Y:S01]  /*2ee10*/  MOV R22, R161 ;  /* 0x000000a100167202 */ /* 0x000fe20000000f00 */
[----:B------:R-:W-:-:S02]  /*2ee20*/  IMAD.MOV.U32 R23, RZ, RZ, R163 ;  /* 0x000000ffff177224 */ /* 0x000fc400078e00a3 */
[----:B--2---:R2:W-:Y:S01]  /*2ee30*/  STSM.16.M88.4 [R0], R16 ;  /* 0x0000001000007844 */ /* 0x0045e20000000200 */
[----:B------:R-:W-:Y:S06]  /*2ee40*/  BAR.SYNC.DEFER_BLOCKING 0x0 ;  /* 0x0000000000007b1d */ /* 0x000fec0000010000 */
[----:B------:R-:W1:Y:S01]  /*2ee50*/  LDS.128 R240, [R2] ;  /* 0x0000000002f07984 */ /* 0x000e620000000c00 */
[----:B--2---:R-:W-:Y:S01]  /*2ee60*/  IMAD.MOV.U32 R16, RZ, RZ, R96 ;  /* 0x000000ffff107224 */ /* 0x004fe200078e0060 */
[----:B------:R-:W-:Y:S01]  /*2ee70*/  MOV R17, R98 ;  /* 0x0000006200117202 */ /* 0x000fe20000000f00 */
[----:B------:R-:W-:-:S02]  /*2ee80*/  IMAD.MOV.U32 R18, RZ, RZ, R32 ;  /* 0x000000ffff127224 */ /* 0x000fc400078e0020 */
[----:B------:R-:W-:Y:S01]  /*2ee90*/  IMAD.MOV.U32 R19, RZ, RZ, R34 ;  /* 0x000000ffff137224 */ /* 0x000fe200078e0022 */
[----:B------:R-:W-:Y:S06]  /*2eea0*/  BAR.SYNC.DEFER_BLOCKING 0x0 ;  /* 0x0000000000007b1d */ /* 0x000fec0000010000 */
[----:B------:R-:W2:Y:S04]  /*2eeb0*/  LDL.LU R32, [R1+0x34] ;  /* 0x0000340001207983 */ /* 0x000ea80000300800 */
[----:B------:R-:W-:Y:S01]  /*2eec0*/  STSM.16.M88.4 [R0], R16 ;  /* 0x0000001000007844 */ /* 0x000fe20000000200 */
[----:B------:R-:W-:Y:S06]  /*2eed0*/  BAR.SYNC.DEFER_BLOCKING 0x0 ;  /* 0x0000000000007b1d */ /* 0x000fec0000010000 */
[----:B------:R-:W1:Y:S02]  /*2eee0*/  LDS.128 R16, [R2] ;  /* 0x0000000002107984 */ /* 0x000e640000000c00 */
[----:B------:R-:W-:Y:S06]  /*2eef0*/  BAR.SYNC.DEFER_BLOCKING 0x0 ;  /* 0x0000000000007b1d */ /* 0x000fec0000010000 */
[----:B---3--:R3:W-:Y:S02]  /*2ef00*/  STSM.16.M88.4 [R0], R20 ;  /* 0x0000001400007844 */ /* 0x0087e40000000200 */
[----:B------:R-:W-:Y:S01]  /*2ef10*/  BAR.SYNC.DEFER_BLOCKING 0x0 ;  /* 0x0000000000007b1d */ /* 0x000fe20000010000 */
[----:B---3--:R-:W-:-:S05]  /*2ef20*/  IMAD.MOV.U32 R22, RZ, RZ, R33 ;  /* 0x000000ffff167224 */ /* 0x008fca00078e0021 */
[----:B------:R-:W2:Y:S04]  /*2ef30*/  LDL.LU R33, [R1+0x3c] ;  /* 0x00003c0001217983 */ /* 0x000ea80000300800 */
[----:B------:R-:W3:Y:S04]  /*2ef40*/  LDL.LU R92, [R1+0x40] ;  /* 0x00004000015c7983 */ /* 0x000ee80000300800 */
[----:B------:R-:W3:Y:S04]  /*2ef50*/  LDL.LU R93, [R1+0x48] ;  /* 0x00004800015d7983 */ /* 0x000ee80000300800 */
[----:B------:R-:W1:Y:S01]  /*2ef60*/  LDS.128 R24, [R2] ;  /* 0x0000000002187984 */ /* 0x000e620000000c00 */
[----:B------:R-:W-:Y:S01]  /*2ef70*/  IMAD.MOV.U32 R20, RZ, RZ, R97 ;  /* 0x000000ffff147224 */ /* 0x000fe200078e0061 */
[----:B------:R-:W-:Y:S01]  /*2ef80*/  MOV R21, R99 ;  /* 0x0000006300157202 */ /* 0x000fe20000000f00 */
[----:B------:R-:W-:Y:S01]  /*2ef90*/  IMAD.MOV.U32 R23, RZ, RZ, R35 ;  /* 0x000000ffff177224 */ /* 0x000fe200078e0023 */
[----:B------:R-:W-:Y:S01]  /*2efa0*/  BAR.SYNC.DEFER_BLOCKING 0x0 ;  /* 0x0000000000007b1d */ /* 0x000fe20000010000 */
[----:B------:R-:W-:Y:S01]  /*2efb0*/  MOV R30, R164 ;  /* 0x000000a4001e7202 */ /* 0x000fe20000000f00 */
[----:B------:R-:W-:-:S04]  /*2efc0*/  IMAD.MOV.U32 R31, RZ, RZ, R166 ;  /* 0x000000ffff1f7224 */ /* 0x000fc800078e00a6 */
[----:B------:R-:W3:Y:S04]  /*2efd0*/  LDL.LU R96, [R1+0x44] ;  /* 0x0000440001607983 */ /* 0x000ee80000300800 */
[----:B------:R-:W3:Y:S04]  /*2efe0*/  LDL.LU R97, [R1+0x4c] ;  /* 0x00004c0001617983 */ /* 0x000ee80000300800 */
[----:B------:R-:W-:Y:S01]  /*2eff0*/  STSM.16.M88.4 [R0], R20 ;  /* 0x0000001400007844 */ /* 0x000fe20000000200 */
[----:B------:R-:W-:Y:S06]  /*2f000*/  BAR.SYNC.DEFER_BLOCKING 0x0 ;  /* 0x0000000000007b1d */ /* 0x000fec0000010000 */
[----:B------:R-:W1:Y:S02]  /*2f010*/  LDS.128 R20, [R2] ;  /* 0x0000000002147984 */ /* 0x000e640000000c00 */
[----:B------:R-:W-:Y:S06]  /*2f020*/  BAR.SYNC.DEFER_BLOCKING 0x0 ;  /* 0x0000000000007b1d */ /* 0x000fec0000010000 */
[----:B----4-:R4:W-:Y:S02]  /*2f030*/  STSM.16.M88.4 [R0], R28 ;  /* 0x0000001c00007844 */ /* 0x0109e40000000200 */
[----:B------:R-:W-:Y:S06]  /*2f040*/  BAR.SYNC.DEFER_BLOCKING 0x0 ;  /* 0x0000000000007b1d */ /* 0x000fec0000010000 */
[----:B------:R-:W1:Y:S01]  /*2f050*/  LDS.128 R88, [R2] ;  /* 0x0000000002587984 */ /* 0x000e620000000c00 */
[----:B----4-:R-:W-:Y:S01]  /*2f060*/  IMAD.MOV.U32 R28, RZ, RZ, R100 ;  /* 0x000000ffff1c7224 */ /* 0x010fe200078e0064 */
[----:B------:R-:W-:Y:S01]  /*2f070*/  MOV R29, R102 ;  /* 0x00000066001d7202 */ /* 0x000fe20000000f00 */
[----:B------:R-:W-:-:S02]  /*2f080*/  IMAD.MOV.U32 R30, RZ, RZ, R36 ;  /* 0x000000ffff1e7224 */ /* 0x000fc400078e0024 */
[----:B------:R-:W-:Y:S01]  /*2f090*/  IMAD.MOV.U32 R31, RZ, RZ, R38 ;  /* 0x000000ffff1f7224 */ /* 0x000fe200078e0026 */
[----:B------:R-:W-:Y:S06]  /*2f0a0*/  BAR.SYNC.DEFER_BLOCKING 0x0 ;  /* 0x0000000000007b1d */ /* 0x000fec0000010000 */
[----:B------:R-:W-:Y:S02]  /*2f0b0*/  STSM.16.M88.4 [R0], R28 ;  /* 0x0000001c00007844 */ /* 0x000fe40000000200 */
[----:B------:R-:W-:Y:S01]  /*2f0c0*/  BAR.SYNC.DEFER_BLOCKING 0x0 ;  /* 0x0000000000007b1d */ /* 0x000fe20000010000 */
[----:B------:R-:W-:Y:S01]  /*2f0d0*/  MOV R34, R165 ;  /* 0x000000a500227202 */ /* 0x000fe20000000f00 */
[----:B------:R-:W-:-:S04]  /*2f0e0*/  IMAD.MOV.U32 R35, RZ, RZ, R167 ;  /* 0x000000ffff237224 */ /* 0x000fc800078e00a7 */
[----:B------:R-:W4:Y:S02]  /*2f0f0*/  LDS.128 R28, [R2] ;  /* 0x00000000021c7984 */ /* 0x000f240000000c00 */
[----:B------:R-:W-:Y:S01]  /*2f100*/  BAR.SYNC.DEFER_BLOCKING 0x0 ;  /* 0x0000000000007b1d */ /* 0x000fe20000010000 */
[----:B------:R-:W-:Y:S01]  /*2f110*/  MOV R94, R168 ;  /* 0x000000a8005e7202 */ /* 0x000fe20000000f00 */
[----:B------:R-:W-:-:S04]  /*2f120*/  IMAD.MOV.U32 R95, RZ, RZ, R170 ;  /* 0x000000ffff5f7224 */ /* 0x000fc800078e00aa */
[----:B--2---:R2:W-:Y:S02]  /*2f130*/  STSM.16.M88.4 [R0], R32 ;  /* 0x0000002000007844 */ /* 0x0045e40000000200 */
[----:B--2---:R-:W-:Y:S02]  /*2f140*/  IMAD.MOV.U32 R34, RZ, RZ, R37 ;  /* 0x000000ffff227224 */ /* 0x004fe400078e0025 */
[----:B------:R-:W-:Y:S01]  /*2f150*/  IMAD.MOV.U32 R35, RZ, RZ, R39 ;  /* 0x000000ffff237224 */ /* 0x000fe200078e0027 */
[----:B------:R-:W-:Y:S01]  /*2f160*/  BAR.SYNC.DEFER_BLOCKING 0x0 ;  /* 0x0000000000007b1d */ /* 0x000fe20000010000 */
[----:B------:R-:W-:Y:S01]  /*2f170*/  IMAD.MOV.U32 R32, RZ, RZ, R101 ;  /* 0x000000ffff207224 */ /* 0x000fe200078e0065 */
[----:B------:R-:W-:-:S04]  /*2f180*/  MOV R33, R103 ;  /* 0x0000006700217202 */ /* 0x000fc80000000f00 */
[----:B------:R-:W2:Y:S02]  /*2f190*/  LDS.128 R36, [R2] ;  /* 0x0000000002247984 */ /* 0x000ea40000000c00 */
[----:B------:R-:W-:Y:S06]  /*2f1a0*/  BAR.SYNC.DEFER_BLOCKING 0x0 ;  /* 0x0000000000007b1d */ /* 0x000fec0000010000 */
[----:B------:R-:W-:Y:S02]  /*2f1b0*/  STSM.16.M88.4 [R0], R32 ;  /* 0x0000002000007844 */ /* 0x000fe40000000200 */
[----:B------:R-:W-:Y:S06]  /*2f1c0*/  BAR.SYNC.DEFER_BLOCKING 0x0 ;  /* 0x0000000000007b1d */ /* 0x000fec0000010000 */
[----:B------:R-:W2:Y:S02]  /*2f1d0*/  LDS.128 R32, [R2] ;  /* 0x0000000002207984 */ /* 0x000ea40000000c00 */
[----:B------:R-:W-:Y:S06]  /*2f1e0*/  BAR.SYNC.DEFER_BLOCKING 0x0 ;  /* 0x0000000000007b1d */ /* 0x000fec0000010000 */
[----:B---3--:R3:W-:Y:S02]  /*2f1f0*/  STSM.16.M88.4 [R0], R92 ;  /* 0x0000005c00007844 */ /* 0x0087e40000000200 */
[----:B------:R-:W-:Y:S06]  /*2f200*/  BAR.SYNC.DEFER_BLOCKING 0x0 ;  /* 0x0000000000007b1d */ /* 0x000fec0000010000 */
[----:B------:R-:W2:Y:S01]  /*2f210*/  LDS.128 R100, [R2] ;  /* 0x0000000002647984 */ /* 0x000ea20000000c00 */
[----:B---3--:R-:W-:Y:S01]  /*2f220*/  IMAD.MOV.U32 R92, RZ, RZ, R104 ;  /* 0x000000ffff5c7224 */ /* 0x008fe200078e0068 */
[----:B------:R-:W-:Y:S01]  /*2f230*/  MOV R93, R106 ;  /* 0x0000006a005d7202 */ /* 0x000fe20000000f00 */
[----:B------:R-:W-:Y:S01]  /*2f240*/  IMAD.MOV.U32 R94, RZ, RZ, R40 ;  /* 0x000000ffff5e7224 */ /* 0x000fe200078e0028 */
[----:B------:R-:W-:Y:S01]  /*2f250*/  MOV R98, R169 ;  /* 0x000000a900627202 */ /* 0x000fe20000000f00 */
[----:B------:R-:W-:Y:S01]  /*2f260*/  IMAD.MOV.U32 R95, RZ, RZ, R42 ;  /* 0x000000ffff5f7224 */ /* 0x000fe200078e002a */
[----:B------:R-:W-:Y:S01]  /*2f270*/  BAR.SYNC.DEFER_BLOCKING 0x0 ;  /* 0x0000000000007b1d */ /* 0x000fe20000010000 */
[----:B------:R-:W-:-:S05]  /*2f280*/  IMAD.MOV.U32 R99, RZ, RZ, R171 ;  /* 0x000000ffff637224 */ /* 0x000fca00078e00ab */
[----:B------:R-:W3:Y:S04]  /*2f290*/  LDL.LU R104, [R1+0x50] ;  /* 0x0000500001687983 */ /* 0x000ee80000300800 */
[----:B------:R-:W-:Y:S01]  /*2f2a0*/  STSM.16.M88.4 [R0], R92 ;  /* 0x0000005c00007844 */ /* 0x000fe20000000200 */
[----:B------:R-:W-:Y:S06]  /*2f2b0*/  BAR.SYNC.DEFER_BLOCKING 0x0 ;  /* 0x0000000000007b1d */ /* 0x000fec0000010000 */
[----:B------:R-:W2:Y:S02]  /*2f2c0*/  LDS.128 R92, [R2] ;  /* 0x00000000025c7984 */ /* 0x000ea40000000c00 */
[----:B------:R-:W-:Y:S06]  /*2f2d0*/  BAR.SYNC.DEFER_BLOCKING 0x0 ;  /* 0x0000000000007b1d */ /* 0x000fec0000010000 */
[----:B------:R1:W-:Y:S02]  /*2f2e0*/  STSM.16.M88.4 [R0], R96 ;  /* 0x0000006000007844 */ /* 0x0003e40000000200 */
[----:B-1----:R-:W-:-:S02]  /*2f2f0*/  IMAD.MOV.U32 R96, RZ, RZ, R105 ;  /* 0x000000ffff607224 */ /* 0x002fc400078e0069 */
[----:B------:R-:W3:Y:S04]  /*2f300*/  LDL.LU R105, [R1+0x58] ;  /* 0x0000580001697983 */ /* 0x000ee80000300800 */
[----:B------:R-:W4:Y:S04]  /*2f310*/  LDL.LU R152, [R1+0x54] ;  /* 0x0000540001987983 */ /* 0x000f280000300800 */
[----:B------:R-:W4:Y:S01]  /*2f320*/  LDL.LU R153, [R1+0x5c] ;  /* 0x00005c0001997983 */ /* 0x000f220000300800 */
[----:B------:R-:W-:Y:S02]  /*2f330*/  IMAD.MOV.U32 R98, RZ, RZ, R41 ;  /* 0x000000ffff627224 */ /* 0x000fe400078e0029 */
[----:B------:R-:W-:Y:S01]  /*2f340*/  IMAD.MOV.U32 R99, RZ, RZ, R43 ;  /* 0x000000ffff637224 */ /* 0x000fe200078e002b */
[----:B------:R-:W-:Y:S01]  /*2f350*/  BAR.SYNC.DEFER_BLOCKING 0x0 ;  /* 0x0000000000007b1d */ /* 0x000fe20000010000 */
[----:B------:R-:W-:-:S05]  /*2f360*/  MOV R97, R107 ;  /* 0x0000006b00617202 */ /* 0x000fca0000000f00 */
[----:B------:R-:W1:Y:S02]  /*2f370*/  LDS.128 R40, [R2] ;  /* 0x0000000002287984 */ /* 0x000e640000000c00 */
[----:B------:R-:W-:Y:S06]  /*2f380*/  BAR.SYNC.DEFER_BLOCKING 0x0 ;  /* 0x0000000000007b1d */ /* 0x000fec0000010000 */
[----:B------:R-:W-:Y:S02]  /*2f390*/  STSM.16.M88.4 [R0], R96 ;  /* 0x0000006000007844 */ /* 0x000fe40000000200 */
[----:B------:R-:W-:Y:S01]  /*2f3a0*/  BAR.SYNC.DEFER_BLOCKING 0x0 ;  /* 0x0000000000007b1d */ /* 0x000fe20000010000 */
[----:B------:R-:W-:Y:S01]  /*2f3b0*/  MOV R106, R172 ;  /* 0x000000ac006a7202 */ /* 0x000fe20000000f00 */
[----:B------:R-:W-:-:S04]  /*2f3c0*/  IMAD.MOV.U32 R107, RZ, RZ, R174 ;  /* 0x000000ffff6b7224 */ /* 0x000fc800078e00ae */
[----:B------:R-:W1:Y:S02]  /*2f3d0*/  LDS.128 R96, [R2] ;  /* 0x0000000002607984 */ /* 0x000e640000000c00 */
[----:B------:R-:W-:Y:S01]  /*2f3e0*/  BAR.SYNC.DEFER_BLOCKING 0x0 ;  /* 0x0000000000007b1d */ /* 0x000fe20000010000 */
[----:B------:R-:W-:Y:S01]  /*2f3f0*/  MOV R154, R173 ;  /* 0x000000ad009a7202 */ /* 0x000fe20000000f00 */
[----:B------:R-:W-:-:S04]  /*2f400*/  IMAD.MOV.U32 R155, RZ, RZ, R175 ;  /* 0x000000ffff9b7224 */ /* 0x000fc800078e00af */
[----:B---3--:R3:W-:Y:S02]  /*2f410*/  STSM.16.M88.4 [R0], R104 ;  /* 0x0000006800007844 */ /* 0x0087e40000000200 */
[----:B------:R-:W-:Y:S06]  /*2f420*/  BAR.SYNC.DEFER_BLOCKING 0x0 ;  /* 0x0000000000007b1d */ /* 0x000fec0000010000 */
[----:B------:R-:W1:Y:S01]  /*2f430*/  LDS.128 R156, [R2] ;  /* 0x00000000029c7984 */ /* 0x000e620000000c00 */
[----:B---3--:R-:W-:Y:S01]  /*2f440*/  IMAD.MOV.U32 R104, RZ, RZ, R108 ;  /* 0x000000ffff687224 */ /* 0x008fe200078e006c */
[----:B------:R-:W-:Y:S01]  /*2f450*/  MOV R105, R110 ;  /* 0x0000006e00697202 */ /* 0x000fe20000000f00 */
[----:B------:R-:W-:-:S02]  /*2f460*/  IMAD.MOV.U32 R106, RZ, RZ, R44 ;  /* 0x000000ffff6a7224 */ /* 0x000fc400078e002c */
[----:B------:R-:W-:Y:S01]  /*2f470*/  IMAD.MOV.U32 R107, RZ, RZ, R46 ;  /* 0x000000ffff6b7224 */ /* 0x000fe200078e002e */
[----:B------:R-:W-:Y:S06]  /*2f480*/  BAR.SYNC.DEFER_BLOCKING 0x0 ;  /* 0x0000000000007b1d */ /* 0x000fec0000010000 */
[----:B------:R-:W-:Y:S02]  /*2f490*/  STSM.16.M88.4 [R0], R104 ;  /* 0x0000006800007844 */ /* 0x000fe40000000200 */
[----:B------:R-:W-:Y:S06]  /*2f4a0*/  BAR.SYNC.DEFER_BLOCKING 0x0 ;  /* 0x0000000000007b1d */ /* 0x000fec0000010000 */
[----:B------:R-:W3:Y:S02]  /*2f4b0*/  LDS.128 R104, [R2] ;  /* 0x0000000002687984 */ /* 0x000ee40000000c00 */
[----:B------:R-:W-:Y:S06]  /*2f4c0*/  BAR.SYNC.DEFER_BLOCKING 0x0 ;  /* 0x0000000000007b1d */ /* 0x000fec0000010000 */
[----:B----4-:R4:W-:Y:S04]  /*2f4d0*/  STSM.16.M88.4 [R0], R152 ;  /* 0x0000009800007844 */ /* 0x0109e80000000200 */
[----:B----4-:R-:W4:Y:S04]  /*2f4e0*/  LDL.LU R152, [R1+0x60] ;  /* 0x0000600001987983 */ /* 0x010f280000300800 */
[----:B------:R-:W4:Y:S04]  /*2f4f0*/  LDL.LU R153, [R1+0x68] ;  /* 0x0000680001997983 */ /* 0x000f280000300800 */
[----:B------:R-:W2:Y:S04]  /*2f500*/  LDL.LU R160, [R1+0x64] ;  /* 0x0000640001a07983 */ /* 0x000ea80000300800 */
[----:B------:R-:W2:Y:S01]  /*2f510*/  LDL.LU R161, [R1+0x6c] ;  /* 0x00006c0001a17983 */ /* 0x000ea20000300800 */
[----:B------:R-:W-:Y:S01]  /*2f520*/  IMAD.MOV.U32 R108, RZ, RZ, R109 ;  /* 0x000000ffff6c7224 */ /* 0x000fe200078e006d */
[----:B------:R-:W-:Y:S01]  /*2f530*/  MOV R109, R111 ;  /* 0x0000006f006d7202 */ /* 0x000fe20000000f00 */
[----:B------:R-:W-:-:S02]  /*2f540*/  IMAD.MOV.U32 R110, RZ, RZ, R45 ;  /* 0x000000ffff6e7224 */ /* 0x000fc400078e002d */
[----:B------:R-:W-:Y:S01]  /*2f550*/  IMAD.MOV.U32 R111, RZ, RZ, R47 ;  /* 0x000000ffff6f7224 */ /* 0x000fe200078e002f */
[----:B------:R-:W-:Y:S06]  /*2f560*/  BAR.SYNC.DEFER_BLOCKING 0x0 ;  /* 0x0000000000007b1d */ /* 0x000fec0000010000 */
[----:B------:R-:W3:Y:S02]  /*2f570*/  LDS.128 R44, [R2] ;  /* 0x00000000022c7984 */ /* 0x000ee40000000c00 */
[----:B------:R-:W-:Y:S06]  /*2f580*/  BAR.SYNC.DEFER_BLOCKING 0x0 ;  /* 0x0000000000007b1d */ /* 0x000fec0000010000 */
[----:B------:R-:W-:Y:S02]  /*2f590*/  STSM.16.M88.4 [R0], R108 ;  /* 0x0000006c00007844 */ /* 0x000fe40000000200 */
[----:B------:R-:W-:Y:S01]  /*2f5a0*/  BAR.SYNC.DEFER_BLOCKING 0x0 ;  /* 0x0000000000007b1d */ /* 0x000fe20000010000 */
[----:B------:R-:W-:Y:S01]  /*2f5b0*/  MOV R154, R176 ;  /* 0x000000b0009a7202 */ /* 0x000fe20000000f00 */
[----:B------:R-:W-:-:S04]  /*2f5c0*/  IMAD.MOV.U32 R155, RZ, RZ, R178 ;  /* 0x000000ffff9b7224 */ /* 0x000fc800078e00b2 */
[----:B------:R-:W3:Y:S02]  /*2f5d0*/  LDS.128 R108, [R2] ;  /* 0x00000000026c7984 */ /* 0x000ee40000000c00 */
[----:B------:R-:W-:Y:S01]  /*2f5e0*/  BAR.SYNC.DEFER_BLOCKING 0x0 ;  /* 0x0000000000007b1d */ /* 0x000fe20000010000 */
[----:B------:R-:W-:Y:S01]  /*2f5f0*/  MOV R162, R177 ;  /* 0x000000b100a27202 */ /* 0x000fe20000000f00 */
[----:B------:R-:W-:-:S04]  /*2f600*/  IMAD.MOV.U32 R163, RZ, RZ, R179 ;  /* 0x000000ffffa37224 */ /* 0x000fc800078e00b3 */
[----:B----4-:R4:W-:Y:S02]  /*2f610*/  STSM.16.M88.4 [R0], R152 ;  /* 0x0000009800007844 */ /* 0x0109e40000000200 */
[----:B------:R-:W-:Y:S06]  /*2f620*/  BAR.SYNC.DEFER_BLOCKING 0x0 ;  /* 0x0000000000007b1d */ /* 0x000fec0000010000 */
[----:B------:R-:W3:Y:S01]  /*2f630*/  LDS.128 R164, [R2] ;  /* 0x0000000002a47984 */ /* 0x000ee20000000c00 */
[----:B----4-:R-:W-:Y:S01]  /*2f640*/  IMAD.MOV.U32 R152, RZ, RZ, R112 ;  /* 0x000000ffff987224 */ /* 0x010fe200078e0070 */
[----:B------:R-:W-:Y:S01]  /*2f650*/  MOV R153, R114 ;  /* 0x0000007200997202 */ /* 0x000fe20000000f00 */
[----:B------:R-:W-:-:S02]  /*2f660*/  IMAD.MOV.U32 R154, RZ, RZ, R48 ;  /* 0x000000ffff9a7224 */ /* 0x000fc400078e0030 */
[----:B------:R-:W-:Y:S01]  /*2f670*/  IMAD.MOV.U32 R155, RZ, RZ, R50 ;  /* 0x000000ffff9b7224 */ /* 0x000fe200078e0032 */
[----:B------:R-:W-:Y:S06]  /*2f680*/  BAR.SYNC.DEFER_BLOCKING 0x0 ;  /* 0x0000000000007b1d */ /* 0x000fec0000010000 */
[----:B------:R-:W-:Y:S02]  /*2f690*/  STSM.16.M88.4 [R0], R152 ;  /* 0x0000009800007844 */ /* 0x000fe40000000200 */
[----:B------:R-:W-:Y:S06]  /*2f6a0*/  BAR.SYNC.DEFER_BLOCKING 0x0 ;  /* 0x0000000000007b1d */ /* 0x000fec0000010000 */
[----:B------:R-:W4:Y:S02]  /*2f6b0*/  LDS.128 R152, [R2] ;  /* 0x0000000002987984 */ /* 0x000f240000000c00 */
[----:B------:R-:W-:Y:S06]  /*2f6c0*/  BAR.SYNC.DEFER_BLOCKING 0x0 ;  /* 0x0000000000007b1d */ /* 0x000fec0000010000 */
[----:B--2---:R2:W-:Y:S04]  /*2f6d0*/  STSM.16.M88.4 [R0], R160 ;  /* 0x000000a000007844 */ /* 0x0045e80000000200 */
[----:B--2---:R-:W2:Y:S04]  /*2f6e0*/  LDL.LU R160, [R1+0x70] ;  /* 0x0000700001a07983 */ /* 0x004ea80000300800 */
[----:B------:R-:W2:Y:S04]  /*2f6f0*/  LDL.LU R161, [R1+0x78] ;  /* 0x0000780001a17983 */ /* 0x000ea80000300800 */
[----:B------:R-:W3:Y:S04]  /*2f700*/  LDL.LU R168, [R1+0x74] ;  /* 0x0000740001a87983 */ /* 0x000ee80000300800 */
[----:B------:R-:W3:Y:S01]  /*2f710*/  LDL.LU R169, [R1+0x7c] ;  /* 0x00007c0001a97983 */ /* 0x000ee20000300800 */
[----:B------:R-:W-:Y:S01]  /*2f720*/  IMAD.MOV.U32 R112, RZ, RZ, R113 ;  /* 0x000000ffff707224 */ /* 0x000fe200078e0071 */
[----:B------:R-:W-:Y:S01]  /*2f730*/  MOV R113, R115 ;  /* 0x0000007300717202 */ /* 0x000fe20000000f00 */
[----:B------:R-:W-:-:S02]  /*2f740*/  IMAD.MOV.U32 R114, RZ, RZ, R49 ;  /* 0x000000ffff727224 */ /* 0x000fc400078e0031 */
[----:B------:R-:W-:Y:S01]  /*2f750*/  IMAD.MOV.U32 R115, RZ, RZ, R51 ;  /* 0x000000ffff737224 */ /* 0x000fe200078e0033 */
[----:B------:R-:W-:Y:S06]  /*2f760*/  BAR.SYNC.DEFER_BLOCKING 0x0 ;  /* 0x0000000000007b1d */ /* 0x000fec0000010000 */
[----:B------:R-:W4:Y:S02]  /*2f770*/  LDS.128 R48, [R2] ;  /* 0x0000000002307984 */ /* 0x000f240000000c00 */
        /* <DEDUP_REMOVED lines=10> */
[----:B------:R-:W-:Y:S06]  /*2f820*/  BAR.SYNC.DEFER_BLOCKING 0x0 ;  /* 0x0000000000007b1d */ /* 0x000fec0000010000 */
[----:B------:R-:W4:Y:S01]  /*2f830*/  LDS.128 R172, [R2] ;  /* 0x0000000002ac7984 */ /* 0x000f220000000c00 */
[----:B--2---:R-:W-:Y:S01]  /*2f840*/  IMAD.MOV.U32 R160, RZ, RZ, R116 ;  /* 0x000000ffffa07224 */ /* 0x004fe200078e0074 */
[----:B------:R-:W-:Y:S01]  /*2f850*/  MOV R161, R118 ;  /* 0x0000007600a17202 */ /* 0x000fe20000000f00 */
[----:B------:R-:W-:-:S02]  /*2f860*/  IMAD.MOV.U32 R162, RZ, RZ, R52 ;  /* 0x000000ffffa27224 */ /* 0x000fc400078e0034 */
[----:B------:R-:W-:Y:S01]  /*2f870*/  IMAD.MOV.U32 R163, RZ, RZ, R54 ;  /* 0x000000ffffa37224 */ /* 0x000fe200078e0036 */
[----:B------:R-:W-:Y:S06]  /*2f880*/  BAR.SYNC.DEFER_BLOCKING 0x0 ;  /* 0x0000000000007b1d */ /* 0x000fec0000010000 */
[----:B------:R-:W-:Y:S02]  /*2f890*/  STSM.16.M88.4 [R0], R160 ;  /* 0x000000a000007844 */ /* 0x000fe40000000200 */
[----:B------:R-:W-:Y:S06]  /*2f8a0*/  BAR.SYNC.DEFER_BLOCKING 0x0 ;  /* 0x0000000000007b1d */ /* 0x000fec0000010000 */
[----:B------:R-:W2:Y:S02]  /*2f8b0*/  LDS.128 R160, [R2] ;  /* 0x0000000002a07984 */ /* 0x000ea40000000c00 */
[----:B------:R-:W-:Y:S06]  /*2f8c0*/  BAR.SYNC.DEFER_BLOCKING 0x0 ;  /* 0x0000000000007b1d */ /* 0x000fec0000010000 */
[----:B---3--:R3:W-:Y:S04]  /*2f8d0*/  STSM.16.M88.4 [R0], R168 ;  /* 0x000000a800007844 */ /* 0x0087e80000000200 */
[----:B---3--:R-:W3:Y:S04]  /*2f8e0*/  LDL.LU R168, [R1+0x80] ;  /* 0x0000800001a87983 */ /* 0x008ee80000300800 */
[----:B------:R-:W3:Y:S04]  /*2f8f0*/  LDL.LU R169, [R1+0x88] ;  /* 0x0000880001a97983 */ /* 0x000ee80000300800 */
[----:B------:R-:W4:Y:S04]  /*2f900*/  LDL.LU R176, [R1+0x84] ;  /* 0x0000840001b07983 */ /* 0x000f280000300800 */
[----:B------:R-:W4:Y:S01]  /*2f910*/  LDL.LU R177, [R1+0x8c] ;  /* 0x00008c0001b17983 */ /* 0x000f220000300800 */
[----:B------:R-:W-:Y:S01]  /*2f920*/  IMAD.MOV.U32 R116, RZ, RZ, R117 ;  /* 0x000000ffff747224 */ /* 0x000fe200078e0075 */
[----:B------:R-:W-:Y:S01]  /*2f930*/  MOV R117, R119 ;  /* 0x0000007700757202 */ /* 0x000fe20000000f00 */
[----:B------:R-:W-:-:S02]  /*2f940*/  IMAD.MOV.U32 R118, RZ, RZ, R53 ;  /* 0x000000ffff767224 */ /* 0x000fc400078e0035 */
[----:B------:R-:W-:Y:S01]  /*2f950*/  IMAD.MOV.U32 R119, RZ, RZ, R55 ;  /* 0x000000ffff777224 */ /* 0x000fe200078e0037 */
[----:B------:R-:W-:Y:S06]  /*2f960*/  BAR.SYNC.DEFER_BLOCKING 0x0 ;  /* 0x0000000000007b1d */ /* 0x000fec0000010000 */
[----:B------:R-:W2:Y:S02]  /*2f970*/  LDS.128 R52, [R2] ;  /* 0x0000000002347984 */ /* 0x000ea40000000c00 */
[----:B------:R-:W-:Y:S06]  /*2f980*/  BAR.SYNC.DEFER_BLOCKING 0x0 ;  /* 0x0000000000007b1d */ /* 0x000fec0000010000 */
[----:B------:R-:W-:Y:S02]  /*2f990*/  STSM.16.M88.4 [R0], R116 ;  /* 0x0000007400007844 */ /* 0x000fe40000000200 */
[----:B------:R-:W-:Y:S01]  /*2f9a0*/  BAR.SYNC.DEFER_BLOCKING 0x0 ;  /* 0x0000000000007b1d */ /* 0x000fe20000010000 */
[----:B------:R-:W-:Y:S01]  /*2f9b0*/  MOV R170, R184 ;  /* 0x000000b800aa7202 */ /* 0x000fe20000000f00 */
[----:B------:R-:W-:-:S04]  /*2f9c0*/  IMAD.MOV.U32 R171, RZ, RZ, R186 ;  /* 0x000000ffffab7224 */ /* 0x000fc800078e00ba */
[----:B------:R-:W2:Y:S02]  /*2f9d0*/  LDS.128 R116, [R2] ;  /* 0x0000000002747984 */ /* 0x000ea40000000c00 */
[----:B------:R-:W-:Y:S01]  /*2f9e0*/  BAR.SYNC.DEFER_BLOCKING 0x0 ;  /* 0x0000000000007b1d */ /* 0x000fe20000010000 */
[----:B------:R-:W-:Y:S01]  /*2f9f0*/  MOV R178, R185 ;  /* 0x000000b900b27202 */ /* 0x000fe20000000f00 */
[----:B------:R-:W-:-:S04]  /*2fa00*/  IMAD.MOV.U32 R179, RZ, RZ, R187 ;  /* 0x000000ffffb37224 */ /* 0x000fc800078e00bb */
[----:B---3--:R3:W-:Y:S02]  /*2fa10*/  STSM.16.M88.4 [R0], R168 ;  /* 0x000000a800007844 */ /* 0x0087e40000000200 */
[----:B------:R-:W-:Y:S06]  /*2fa20*/  BAR.SYNC.DEFER_BLOCKING 0x0 ;  /* 0x0000000000007b1d */ /* 0x000fec0000010000 */
[----:B------:R-:W2:Y:S01]  /*2fa30*/  LDS.128 R180, [R2] ;  /* 0x0000000002b47984 */ /* 0x000ea20000000c00 */
        /* <DEDUP_REMOVED lines=46> */
[----:B------:R-:W-:Y:S01]  /*2fd20*/  BAR.SYNC.DEFER_BLOCKING 0x0 ;  /* 0x0000000000007b1d */ /* 0x000fe20000010000 */
[----:B------:R-:W-:Y:S01]  /*2fd30*/  IMAD.MOV.U32 R124, RZ, RZ, R125 ;  /* 0x000000ffff7c7224 */ /* 0x000fe200078e007d */
[----:B------:R-:W-:Y:S01]  /*2fd40*/  MOV R125, R127 ;  /* 0x0000007f007d7202 */ /* 0x000fe20000000f00 */
[----:B------:R-:W-:-:S02]  /*2fd50*/  IMAD.MOV.U32 R126, RZ, RZ, R61 ;  /* 0x000000ffff7e7224 */ /* 0x000fc400078e003d */
[----:B------:R-:W-:Y:S02]  /*2fd60*/  IMAD.MOV.U32 R127, RZ, RZ, R63 ;  /* 0x000000ffff7f7224 */ /* 0x000fe400078e003f */
[----:B------:R-:W4:Y:S01]  /*2fd70*/  LDS.128 R60, [R2] ;  /* 0x00000000023c7984 */ /* 0x000f220000000c00 */
[----:B------:R-:W-:Y:S06]  /*2fd80*/  BAR.SYNC.DEFER_BLOCKING 0x0 ;  /* 0x0000000000007b1d */ /* 0x000fec0000010000 */
[----:B------:R-:W-:Y:S02]  /*2fd90*/  STSM.16.M88.4 [R0], R124 ;  /* 0x0000007c00007844 */ /* 0x000fe40000000200 */
[----:B------:R-:W-:Y:S01]  /*2fda0*/  BAR.SYNC.DEFER_BLOCKING 0x0 ;  /* 0x0000000000007b1d */ /* 0x000fe20000010000 */
[----:B------:R-:W-:Y:S01]  /*2fdb0*/  MOV R186, R192 ;  /* 0x000000c000ba7202 */ /* 0x000fe20000000f00 */
[----:B------:R-:W-:-:S04]  /*2fdc0*/  IMAD.MOV.U32 R187, RZ, RZ, R194 ;  /* 0x000000ffffbb7224 */ /* 0x000fc800078e00c2 */
[----:B------:R-:W4:Y:S02]  /*2fdd0*/  LDS.128 R124, [R2] ;  /* 0x00000000027c7984 */ /* 0x000f240000000c00 */
[----:B------:R-:W-:Y:S06]  /*2fde0*/  BAR.SYNC.DEFER_BLOCKING 0x0 ;  /* 0x0000000000007b1d */ /* 0x000fec0000010000 */
        /* <DEDUP_REMOVED lines=17> */
[----:B------:R-:W-:Y:S01]  /*2ff00*/  BAR.SYNC.DEFER_BLOCKING 0x0 ;  /* 0x0000000000007b1d */ /* 0x000fe20000010000 */
[----:B------:R-:W-:Y:S01]  /*2ff10*/  IMAD.MOV.U32 R128, RZ, RZ, R129 ;  /* 0x000000ffff807224 */ /* 0x000fe200078e0081 */
[----:B------:R-:W-:Y:S01]  /*2ff20*/  MOV R129, R131 ;  /* 0x0000008300817202 */ /* 0x000fe20000000f00 */
[----:B------:R-:W-:-:S02]  /*2ff30*/  IMAD.MOV.U32 R130, RZ, RZ, R65 ;  /* 0x000000ffff827224 */ /* 0x000fc400078e0041 */
[----:B------:R-:W-:Y:S02]  /*2ff40*/  IMAD.MOV.U32 R131, RZ, RZ, R67 ;  /* 0x000000ffff837224 */ /* 0x000fe400078e0043 */
[----:B------:R-:W2:Y:S01]  /*2ff50*/  LDS.128 R64, [R2] ;  /* 0x0000000002407984 */ /* 0x000ea20000000c00 */
[----:B------:R-:W-:Y:S06]  /*2ff60*/  BAR.SYNC.DEFER_BLOCKING 0x0 ;  /* 0x0000000000007b1d */ /* 0x000fec0000010000 */
[----:B------:R-:W-:Y:S02]  /*2ff70*/  STSM.16.M88.4 [R0], R128 ;  /* 0x0000008000007844 */ /* 0x000fe40000000200 */
[----:B------:R-:W-:Y:S01]  /*2ff80*/  BAR.SYNC.DEFER_BLOCKING 0x0 ;  /* 0x0000000000007b1d */ /* 0x000fe20000010000 */
[----:B------:R-:W-:Y:S01]  /*2ff90*/  MOV R218, R196 ;  /* 0x000000c400da7202 */ /* 0x000fe20000000f00 */
[----:B------:R-:W-:-:S04]  /*2ffa0*/  IMAD.MOV.U32 R219, RZ, RZ, R198 ;  /* 0x000000ffffdb7224 */ /* 0x000fc800078e00c6 */
[----:B------:R-:W2:Y:S02]  /*2ffb0*/  LDS.128 R128, [R2] ;  /* 0x0000000002807984 */ /* 0x000ea40000000c00 */
[----:B------:R-:W-:Y:S06]  /*2ffc0*/  BAR.SYNC.DEFER_BLOCKING 0x0 ;  /* 0x0000000000007b1d */ /* 0x000fec0000010000 */
        /* <DEDUP_REMOVED lines=17> */
[----:B------:R-:W-:Y:S01]  /*300e0*/  BAR.SYNC.DEFER_BLOCKING 0x0 ;  /* 0x0000000000007b1d */ /* 0x000fe20000010000 */
[----:B------:R-:W-:Y:S01]  /*300f0*/  IMAD.MOV.U32 R132, RZ, RZ, R133 ;  /* 0x000000ffff847224 */ /* 0x000fe200078e0085 */
[----:B------:R-:W-:Y:S01]  /*30100*/  MOV R133, R135 ;  /* 0x0000008700857202 */ /* 0x000fe20000000f00 */
[----:B------:R-:W-:-:S02]  /*30110*/  IMAD.MOV.U32 R134, RZ, RZ, R69 ;  /* 0x000000ffff867224 */ /* 0x000fc400078e0045 */
[----:B------:R-:W-:Y:S02]  /*30120*/  IMAD.MOV.U32 R135, RZ, RZ, R71 ;  /* 0x000000ffff877224 */ /* 0x000fe400078e0047 */
[----:B------:R-:W3:Y:S01]  /*30130*/  LDS.128 R68, [R2] ;  /* 0x0000000002447984 */ /* 0x000ee20000000c00 */
[----:B------:R-:W-:Y:S06]  /*30140*/  BAR.SYNC.DEFER_BLOCKING 0x0 ;  /* 0x0000000000007b1d */ /* 0x000fec0000010000 */
[----:B------:R-:W-:Y:S02]  /*30150*/  STSM.16.M88.4 [R0], R132 ;  /* 0x0000008400007844 */ /* 0x000fe40000000200 */
[----:B------:R-:W-:Y:S01]  /*30160*/  BAR.SYNC.DEFER_BLOCKING 0x0 ;  /* 0x0000000000007b1d */ /* 0x000fe20000010000 */
[----:B------:R-:W-:Y:S01]  /*30170*/  MOV R222, R200 ;  /* 0x000000c800de7202 */ /* 0x000fe20000000f00 */
[----:B------:R-:W-:-:S04]  /*30180*/  IMAD.MOV.U32 R223, RZ, RZ, R202 ;  /* 0x000000ffffdf7224 */ /* 0x000fc800078e00ca */
[----:B------:R-:W3:Y:S02]  /*30190*/  LDS.128 R132, [R2] ;  /* 0x0000000002847984 */ /* 0x000ee40000000c00 */
[----:B------:R-:W-:Y:S06]  /*301a0*/  BAR.SYNC.DEFER_BLOCKING 0x0 ;  /* 0x0000000000007b1d */ /* 0x000fec0000010000 */
        /* <DEDUP_REMOVED lines=65> */
[----:B------:R-:W-:Y:S01]  /*305c0*/  BAR.SYNC.DEFER_BLOCKING 0x0 ;  /* 0x0000000000007b1d */ /* 0x000fe20000010000 */
[----:B------:R-:W-:-:S02]  /*305d0*/  IMAD.MOV.U32 R230, RZ, RZ, R80 ;  /* 0x000000ffffe67224 */ /* 0x000fc400078e0050 */
[----:B------:R-:W-:-:S05]  /*305e0*/  IMAD.MOV.U32 R231, RZ, RZ, R82 ;  /* 0x000000ffffe77224 */ /* 0x000fca00078e0052 */
[----:B------:R-:W-:Y:S01]  /*305f0*/  STSM.16.M88.4 [R0], R228 ;  /* 0x000000e400007844 */ /* 0x000fe20000000200 */
[----:B------:R-:W-:Y:S06]  /*30600*/  BAR.SYNC.DEFER_BLOCKING 0x0 ;  /* 0x0000000000007b1d */ /* 0x000fec0000010000 */
[----:B------:R-:W3:Y:S02]  /*30610*/  LDS.128 R228, [R2] ;  /* 0x0000000002e47984 */ /* 0x000ee40000000c00 */
[----:B------:R-:W-:Y:S06]  /*30620*/  BAR.SYNC.DEFER_BLOCKING 0x0 ;  /* 0x0000000000007b1d */ /* 0x000fec0000010000 */
[----:B----4-:R-:W-:Y:S02]  /*30630*/  STSM.16.M88.4 [R0], R232 ;  /* 0x000000e800007844 */ /* 0x010fe40000000200 */
[----:B------:R-:W-:Y:S06]  /*30640*/  BAR.SYNC.DEFER_BLOCKING 0x0 ;  /* 0x0000000000007b1d */ /* 0x000fec0000010000 */
[----:B------:R-:W4:Y:S02]  /*30650*/  LDS.128 R144, [R2] ;  /* 0x0000000002907984 */ /* 0x000f240000000c00 */
[----:B------:R-:W-:Y:S06]  /*30660*/  BAR.SYNC.DEFER_BLOCKING 0x0 ;  /* 0x0000000000007b1d */ /* 0x000fec0000010000 */
[----:B------:R1:W-:Y:S02]  /*30670*/  STSM.16.M88.4 [R0], R244 ;  /* 0x000000f400007844 */ /* 0x0003e40000000200 */
[----:B------:R-:W-:Y:S06]  /*30680*/  BAR.SYNC.DEFER_BLOCKING 0x0 ;  /* 0x0000000000007b1d */ /* 0x000fec0000010000 */
[----:B-1----:R-:W2:Y:S04]  /*30690*/  LDL.LU R246, [R1+0xc54] ;  /* 0x000c540001f67983 */ /* 0x002ea80000300800 */
[----:B------:R-:W3:Y:S04]  /*306a0*/  LDL.LU R236, [R1+0xf0] ;  /* 0x0000f00001ec7983 */ /* 0x000ee80000300800 */
[----:B------:R-:W3:Y:S04]  /*306b0*/  LDL.LU R237, [R1+0xf8] ;  /* 0x0000f80001ed7983 */ /* 0x000ee80000300800 */
[----:B------:R-:W1:Y:S01]  /*306c0*/  LDS.128 R80, [R2] ;  /* 0x0000000002507984 */ /* 0x000e620000000c00 */
[----:B------:R-:W-:Y:S01]  /*306d0*/  BAR.SYNC.DEFER_BLOCKING 0x0 ;  /* 0x0000000000007b1d */ /* 0x000fe20000010000 */
[----:B------:R-:W-:Y:S01]  /*306e0*/  IMAD.MOV.U32 R232, RZ, RZ, R148 ;  /* 0x000000ffffe87224 */ /* 0x000fe200078e0094 */
[----:B------:R-:W-:Y:S01]  /*306f0*/  MOV R233, R150 ;  /* 0x0000009600e97202 */ /* 0x000fe20000000f00 */
[----:B------:R-:W-:-:S02]  /*30700*/  IMAD.MOV.U32 R234, RZ, RZ, R84 ;  /* 0x000000ffffea7224 */ /* 0x000fc400078e0054 */
[----:B------:R-:W-:Y:S01]  /*30710*/  IMAD.MOV.U32 R235, RZ, RZ, R86 ;  /* 0x000000ffffeb7224 */ /* 0x000fe200078e0056 */
[----:B---3--:R-:W-:Y:S02]  /*30720*/  STSM.16.M88.4 [R0], R236 ;  /* 0x000000ec00007844 */ /* 0x008fe40000000200 */
[----:B------:R-:W-:Y:S06]  /*30730*/  BAR.SYNC.DEFER_BLOCKING 0x0 ;  /* 0x0000000000007b1d */ /* 0x000fec0000010000 */
[----:B------:R-:W3:Y:S02]  /*30740*/  LDS.128 R236, [R2] ;  /* 0x0000000002ec7984 */ /* 0x000ee40000000c00 */
[----:B------:R-:W-:Y:S06]  /*30750*/  BAR.SYNC.DEFER_BLOCKING 0x0 ;  /* 0x0000000000007b1d */ /* 0x000fec0000010000 */
[----:B------:R4:W-:Y:S04]  /*30760*/  STSM.16.M88.4 [R0], R232 ;  /* 0x000000e800007844 */ /* 0x0009e80000000200 */
[----:B----4-:R-:W4:Y:S04]  /*30770*/  LDL.LU R232, [R1+0xf4] ;  /* 0x0000f40001e87983 */ /* 0x010f280000300800 */
[----:B------:R-:W4:Y:S04]  /*30780*/  LDL.LU R233, [R1+0xfc] ;  /* 0x0000fc0001e97983 */ /* 0x000f280000300800 */
[----:B------:R-:W2:Y:S01]  /*30790*/  LDL.LU R10, [R1+0x140] ;  /* 0x00014000010a7983 */ /* 0x000ea20000300800 */
[----:B------:R-:W-:Y:S01]  /*307a0*/  MOV R234, R213 ;  /* 0x000000d500ea7202 */ /* 0x000fe20000000f00 */
[----:B------:R-:W-:Y:S01]  /*307b0*/  IMAD.MOV.U32 R235, RZ, RZ, R215 ;  /* 0x000000ffffeb7224 */ /* 0x000fe200078e00d7 */
[----:B------:R-:W-:Y:S01]  /*307c0*/  BAR.SYNC.DEFER_BLOCKING 0x0 ;  /* 0x0000000000007b1d */ /* 0x000fe20000010000 */
[----:B------:R-:W-:Y:S01]  /*307d0*/  MOV R148, R149 ;  /* 0x0000009500947202 */ /* 0x000fe20000000f00 */
[----:B------:R-:W-:-:S02]  /*307e0*/  IMAD.MOV.U32 R150, RZ, RZ, R85 ;  /* 0x000000ffff967224 */ /* 0x000fc400078e0055 */
[----:B------:R-:W-:Y:S01]  /*307f0*/  IMAD R3, R11, R6, RZ ;  /* 0x000000060b037224 */ /* 0x000fe200078e02ff */
[----:B------:R-:W-:Y:S01]  /*30800*/  ISETP.LT.AND P3, PT, R7, UR29, !P3 ;  /* 0x0000001d07007c0c */ /* 0x000fe2000df61270 */
[----:B------:R-:W3:Y:S04]  /*30810*/  LDL.LU R252, [R1+0x130] ;  /* 0x0001300001fc7983 */ /* 0x000ee80000300800 */
[----:B------:R-:W1:Y:S01]  /*30820*/  LDS.128 R212, [R2] ;  /* 0x0000000002d47984 */ /* 0x000e620000000c00 */
[----:B------:R-:W-:Y:S01]  /*30830*/  BAR.SYNC.DEFER_BLOCKING 0x0 ;  /* 0x0000000000007b1d */ /* 0x000fe20000010000 */
[----:B------:R-:W-:Y:S01]  /*30840*/  IMAD.MOV.U32 R149, RZ, RZ, R151 ;  /* 0x000000ffff957224 */ /* 0x000fe200078e0097 */
[----:B------:R-:W-:Y:S02]  /*30850*/  MOV R151, R87 ;  /* 0x0000005700977202 */ /* 0x000fe40000000f00 */
[----:B------:R-:W-:Y:S01]  /*30860*/  LEA R4, P0, R3, UR4, 0x2 ;  /* 0x0000000403047c11 */ /* 0x000fe2000f8010ff */
[----:B------:R-:W-:-:S03]  /*30870*/  IMAD R6, R6, 0x80, R3 ;  /* 0x0000008006067824 */ /* 0x000fc600078e0203 */
[----:B------:R-:W-:Y:S01]  /*30880*/  LEA.HI.X.SX32 R5, R3, UR5, 0x2, P0 ;  /* 0x0000000503057c11 */ /* 0x000fe200080f16ff */
[----:B------:R-:W3:Y:S01]  /*30890*/  LDL.LU R13, [R1+0x148] ;  /* 0x00014800010d7983 */ /* 0x000ee20000300800 */
[----:B------:R-:W-:-:S03]  /*308a0*/  LEA R8, P5, R6, UR4, 0x2 ;  /* 0x0000000406087c11 */ /* 0x000fc6000f8a10ff */
[----:B------:R-:W3:Y:S04]  /*308b0*/  LDL.LU R244, [R1+0x13c] ;  /* 0x00013c0001f47983 */ /* 0x000ee80000300800 */
[----:B------:R-:W3:Y:S01]  /*308c0*/  LDL.LU R245, [R1+0x12c] ;  /* 0x00012c0001f57983 */ /* 0x000ee20000300800 */
[----:B------:R-:W-:-:S03]  /*308d0*/  VIADD R3, R7, 0x5 ;  /* 0x0000000507037836 */ /* 0x000fc60000000000 */
[----:B------:R-:W3:Y:S01]  /*308e0*/  LDL.LU R247, [R1+0x11c] ;  /* 0x00011c0001f77983 */ /* 0x000ee20000300800 */
[----:B------:R-:W-:Y:S01]  /*308f0*/  LEA.HI.X.SX32 R9, R6, UR5, 0x2, P5 ;  /* 0x0000000506097c11 */ /* 0x000fe2000a8f16ff */
[----:B------:R-:W-:Y:S02]  /*30900*/  ULDC.64 UR4, c[0x0][0x228] ;  /* 0x00008a0000047ab9 */ /* 0x000fe40000000a00 */
[----:B----4-:R4:W-:Y:S01]  /*30910*/  STSM.16.M88.4 [R0], R232 ;  /* 0x000000e800007844 */ /* 0x0109e20000000200 */
[----:B------:R-:W-:Y:S06]  /*30920*/  BAR.SYNC.DEFER_BLOCKING 0x0 ;  /* 0x0000000000007b1d */ /* 0x000fec0000010000 */
[----:B----4-:R-:W4:Y:S04]  /*30930*/  LDL.LU R232, [R1+0x124] ;  /* 0x0001240001e87983 */ /* 0x010f280000300800 */
[----:B------:R-:W4:Y:S04]  /*30940*/  LDL.LU R233, [R1+0x114] ;  /* 0x0001140001e97983 */ /* 0x000f280000300800 */
[----:B------:R-:W4:Y:S04]  /*30950*/  LDL.LU R234, [R1+0x118] ;  /* 0x0001180001ea7983 */ /* 0x000f280000300800 */
[----:B------:R-:W1:Y:S01]  /*30960*/  LDS.128 R84, [R2] ;  /* 0x0000000002547984 */ /* 0x000e620000000c00 */
[----:B------:R-:W-:Y:S06]  /*30970*/  BAR.SYNC.DEFER_BLOCKING 0x0 ;  /* 0x0000000000007b1d */ /* 0x000fec0000010000 */
[----:B------:R-:W4:Y:S04]  /*30980*/  LDL.LU R235, [R1+0x14c] ;  /* 0x00014c0001eb7983 */ /* 0x000f280000300800 */
[----:B------:R-:W4:Y:S04]  /*30990*/  LDL.LU R6, [R1+0x134] ;  /* 0x0001340001067983 */ /* 0x000f280000300800 */
[----:B------:R2:W-:Y:S02]  /*309a0*/  STSM.16.M88.4 [R0], R148 ;  /* 0x0000009400007844 */ /* 0x0005e40000000200 */
[----:B--2---:R-:W-:-:S04]  /*309b0*/  IMAD R148, R7, UR24, RZ ;  /* 0x0000001807947c24 */ /* 0x004fc8000f8e02ff */
[----:B------:R-:W-:Y:S01]  /*309c0*/  IMAD.WIDE R150, R148, 0x4, R4 ;  /* 0x0000000494967825 */ /* 0x000fe200078e0204 */
[----:B------:R-:W-:Y:S06]  /*309d0*/  BAR.SYNC.DEFER_BLOCKING 0x0 ;  /* 0x0000000000007b1d */ /* 0x000fec0000010000 */
[----:B------:R2:W-:Y:S01]  /*309e0*/  @P3 STG.E desc[UR60][R150.64], R10 ;  /* 0x0000000a96003986 */ /* 0x0005e2000c10193c */
[----:B------:R-:W-:-:S03]  /*309f0*/  ISETP.GE.AND P3, PT, R3, R246, PT ;  /* 0x000000f60300720c */ /* 0x000fc60003f66270 */
[----:B--2---:R-:W2:Y:S04]  /*30a00*/  LDL.LU R10, [R1+0xfe4] ;  /* 0x000fe400010a7983 */ /* 0x004ea80000300800 */
[----:B------:R-:W4:Y:S04]  /*30a10*/  LDL.LU R150, [R1+0x110] ;  /* 0x0001100001967983 */ /* 0x000f280000300800 */
[----:B------:R-:W2:Y:S04]  /*30a20*/  LDL.LU R151, [R1+0x144] ;  /* 0x0001440001977983 */ /* 0x000ea80000300800 */
[----:B------:R-:W4:Y:S01]  /*30a30*/  LDL.LU R3, [R1+0x120] ;  /* 0x0001200001037983 */ /* 0x000f220000300800 */
[----:B------:R-:W-:-:S02]  /*30a40*/  ISETP.GE.AND P0, PT, R7, R246, PT ;  /* 0x000000f60700720c */ /* 0x000fc40003f06270 */
[----:B------:R-:W-:Y:S02]  /*30a50*/  ISETP.LT.AND P5, PT, R11, UR20, !P4 ;  /* 0x000000140b007c0c */ /* 0x000fe4000e7a1270 */
[----:B------:R-:W-:Y:S01]  /*30a60*/  ISETP.LT.AND P0, PT, R12, UR22, !P0 ;  /* 0x000000160c007c0c */ /* 0x000fe2000c701270 */
[----:B------:R-:W-:Y:S01]  /*30a70*/  VIADD R0, R148, UR24 ;  /* 0x0000001894007c36 */ /* 0x000fe20008000000 */
[----:B------:R-:W-:Y:S01]  /*30a80*/  ISETP.LT.AND P4, PT, R12, UR18, !P4 ;  /* 0x000000120c007c0c */ /* 0x000fe2000e781270 */
[----:B------:R-:W-:-:S04]  /*30a90*/  IMAD.WIDE R148, R148, 0x4, R8 ;  /* 0x0000000494947825 */ /* 0x000fc800078e0208 */
[----:B------:R-:W-:-:S06]  /*30aa0*/  IMAD.WIDE R14, R0, 0x4, R4 ;  /* 0x00000004000e7825 */ /* 0x000fcc00078e0204 */
[----:B---3--:R3:W-:Y:S01]  /*30ab0*/  @P0 STG.E desc[UR60][R148.64], R252 ;  /* 0x000000fc94000986 */ /* 0x0087e2000c10193c */
[C---:B------:R-:W-:Y:S02]  /*30ac0*/  ISETP.LT.AND P0, PT, R11.reuse, UR12, !P2 ;  /* 0x0000000c0b007c0c */ /* 0x040fe4000d701270 */
[----:B---3--:R-:W-:Y:S01]  /*30ad0*/  IADD3 R148, R0, UR24, RZ ;  /* 0x0000001800947c10 */ /* 0x008fe2000fffe0ff */
[----:B------:R-:W3:Y:S01]  /*30ae0*/  LDL.LU R252, [R1+0xfe0] ;  /* 0x000fe00001fc7983 */ /* 0x000ee20000300800 */
[C---:B------:R-:W-:Y:S01]  /*30af0*/  ISETP.LT.AND P2, PT, R12.reuse, UR10, !P2 ;  /* 0x0000000a0c007c0c */ /* 0x040fe2000d741270 */
[----:B------:R-:W-:Y:S02]  /*30b00*/  ULDC UR10, c[0x0][0x228] ;  /* 0x00008a00000a7ab9 */ /* 0x000fe40000000800 */
[----:B----4-:R4:W-:Y:S01]  /*30b10*/  @P5 STG.E desc[UR60][R14.64], R3 ;  /* 0x000000030e005986 */ /* 0x0109e2000c10193c */
[----:B------:R-:W-:Y:S02]  /*30b20*/  ISETP.LT.AND P5, PT, R11, UR16, !P6 ;  /* 0x000000100b007c0c */ /* 0x000fe4000f7a1270 */
[----:B------:R-:W-:Y:S01]  /*30b30*/  ISETP.LT.AND P6, PT, R12, UR14, !P6 ;  /* 0x0000000e0c007c0c */ /* 0x000fe2000f7c1270 */
[----:B----4-:R-:W-:-:S05]  /*30b40*/  IMAD.WIDE R14, R0, 0x4, R8 ;  /* 0x00000004000e7825 */ /* 0x010fca00078e0208 */
[----:B------:R4:W-:Y:S01]  /*30b50*/  @P4 STG.E desc[UR60][R14.64], R150 ;  /* 0x000000960e004986 */ /* 0x0009e2000c10193c */
[C---:B------:R-:W-:Y:S02]  /*30b60*/  VIADD R3, R148.reuse, UR24 ;  /* 0x0000001894037c36 */ /* 0x040fe40008000000 */
[----:B----4-:R-:W-:-:S04]  /*30b70*/  IMAD.WIDE R14, R148, 0x4, R4 ;  /* 0x00000004940e7825 */ /* 0x010fc800078e0204 */
[----:B------:R-:W-:Y:S01]  /*30b80*/  IMAD.WIDE R148, R148, 0x4, R8 ;  /* 0x0000000494947825 */ /* 0x000fe200078e0208 */
[----:B--2---:R2:W-:Y:S04]  /*30b90*/  @P5 STG.E desc[UR60][R14.64], R151 ;  /* 0x000000970e005986 */ /* 0x0045e8000c10193c */
[----:B------:R4:W-:Y:S01]  /*30ba0*/  @P6 STG.E desc[UR60][R148.64], R6 ;  /* 0x0000000694006986 */ /* 0x0009e2000c10193c */
[----:B------:R-:W-:Y:S02]  /*30bb0*/  VIADD R0, R7, 0x6 ;  /* 0x0000000607007836 */ /* 0x000fe40000000000 */
[----:B--2---:R-:W-:-:S05]  /*30bc0*/  IMAD.WIDE R14, R3, 0x4, R4 ;  /* 0x00000004030e7825 */ /* 0x004fca00078e0204 */
[----:B------:R2:W-:Y:S01]  /*30bd0*/  @P0 STG.E desc[UR60][R14.64], R232 ;  /* 0x000000e80e000986 */ /* 0x0005e2000c10193c */
[----:B------:R-:W-:Y:S01]  /*30be0*/  ISETP.LT.AND P0, PT, R11, UR8, !P1 ;  /* 0x000000080b007c0c */ /* 0x000fe2000cf01270 */
[C---:B----4-:R-:W-:Y:S01]  /*30bf0*/  VIADD R6, R7.reuse, 0x8 ;  /* 0x0000000807067836 */ /* 0x050fe20000000000 */
[----:B------:R-:W-:Y:S01]  /*30c00*/  ISETP.GE.AND P4, PT, R0, R246, PT ;  /* 0x000000f60000720c */ /* 0x000fe20003f86270 */
[----:B------:R-:W-:Y:S01]  /*30c10*/  ULDC UR8, c[0x0][0x228] ;  /* 0x00008a0000087ab9 */ /* 0x000fe20000000800 */
[----:B------:R-:W-:Y:S01]  /*30c20*/  IADD3 R0, R7, 0x7, RZ ;  /* 0x0000000707007810 */ /* 0x000fe20007ffe0ff */
[----:B--2---:R-:W-:-:S04]  /*30c30*/  IMAD.WIDE R14, R3, 0x4, R8 ;  /* 0x00000004030e7825 */ /* 0x004fc800078e0208 */
[----:B------:R-:W-:Y:S01]  /*30c40*/  VIADD R3, R3, UR24 ;  /* 0x0000001803037c36 */ /* 0x000fe20008000000 */
[----:B------:R2:W-:Y:S01]  /*30c50*/  @P2 STG.E desc[UR60][R14.64], R233 ;  /* 0x000000e90e002986 */ /* 0x0005e2000c10193c */
[----:B------:R-:W-:Y:S02]  /*30c60*/  ISETP.GE.AND P5, PT, R0, R246, PT ;  /* 0x000000f60000720c */ /* 0x000fe40003fa6270 */
[C---:B------:R-:W-:Y:S01]  /*30c70*/  IMAD.WIDE R150, R3.reuse, 0x4, R8 ;  /* 0x0000000403967825 */ /* 0x040fe200078e0208 */
[----:B------:R-:W-:-:S03]  /*30c80*/  IADD3 R0, R3, UR24, RZ ;  /* 0x0000001803007c10 */ /* 0x000fc6000fffe0ff */
[----:B--2---:R-:W-:Y:S02]  /*30c90*/  IMAD.WIDE R232, R3, 0x4, R4 ;  /* 0x0000000403e87825 */ /* 0x004fe400078e0204 */
[----:B------:R-:W2:Y:S04]  /*30ca0*/  LDL.LU R3, [R1+0x128] ;  /* 0x0001280001037983 */ /* 0x000ea80000300800 */
[----:B------:R4:W-:Y:S04]  /*30cb0*/  @P0 STG.E desc[UR60][R232.64], R13 ;  /* 0x0000000de8000986 */ /* 0x0009e8000c10193c */
[----:B----4-:R-:W4:Y:S04]  /*30cc0*/  LDL.LU R13, [R1+0xfdc] ;  /* 0x000fdc00010d7983 */ /* 0x010f280000300800 */
[----:B------:R-:W3:Y:S04]  /*30cd0*/  LDL.LU R233, [R1+0x138] ;  /* 0x0001380001e97983 */ /* 0x000ee80000300800 */
[----:B------:R-:W4:Y:S01]  /*30ce0*/  LDL.LU R232, [R1+0x100] ;  /* 0x0001000001e87983 */ /* 0x000f220000300800 */
[----:B------:R-:W-:-:S02]  /*30cf0*/  ISETP.LT.AND P1, PT, R12, UR6, !P1 ;  /* 0x000000060c007c0c */ /* 0x000fc4000cf21270 */
[----:B------:R-:W-:Y:S01]  /*30d00*/  ISETP.LT.AND P6, PT, R11, UR4, !P3 ;  /* 0x000000040b007c0c */ /* 0x000fe2000dfc1270 */
[----:B------:R-:W-:Y:S01]  /*30d10*/  ULDC UR4, c[0x0][0x228] ;  /* 0x00008a0000047ab9 */ /* 0x000fe20000000800 */
[----:B------:R-:W-:Y:S01]  /*30d20*/  ISETP.LT.AND P3, PT, R12, UR26, !P3 ;  /* 0x0000001a0c007c0c */ /* 0x000fe2000df61270 */
[----:B------:R-:W-:Y:S01]  /*30d30*/  IMAD.WIDE R148, R0, 0x4, R4 ;  /* 0x0000000400947825 */ /* 0x000fe200078e0204 */
[----:B------:R-:W-:-:S03]  /*30d40*/  ULDC UR6, c[0x0][0x228] ;  /* 0x00008a0000067ab9 */ /* 0x000fc60000000800 */
[----:B------:R-:W-:Y:S01]  /*30d50*/  IMAD.WIDE R14, R0, 0x4, R8 ;  /* 0x00000004000e7825 */ /* 0x000fe200078e0208 */
[----:B------:R-:W-:-:S03]  /*30d60*/  ISETP.GE.AND P2, PT, R6, R246, PT ;  /* 0x000000f60600720c */ /* 0x000fc60003f46270 */
[----:B------:R-:W-:-:S05]  /*30d70*/  VIADD R6, R7, 0x9 ;  /* 0x0000000907067836 */ /* 0x000fca0000000000 */
[----:B------:R-:W-:Y:S02]  /*30d80*/  ISETP.GE.AND P0, PT, R6, R246, PT ;  /* 0x000000f60600720c */ /* 0x000fe40003f06270 */
[----:B------:R-:W4:Y:S04]  /*30d90*/  LDL.LU R6, [R1] ;  /* 0x0000000001067983 */ /* 0x000f280000300800 */
[----:B---3--:R3:W-:Y:S01]  /*30da0*/  @P1 STG.E desc[UR60][R150.64], R233 ;  /* 0x000000e996001986 */ /* 0x0087e2000c10193c */
[C---:B------:R-:W-:Y:S02]  /*30db0*/  ISETP.LT.AND P1, PT, R11.reuse, UR28, !P4 ;  /* 0x0000001c0b007c0c */ /* 0x040fe4000e721270 */
[----:B------:R-:W-:Y:S01]  /*30dc0*/  ISETP.LT.AND P4, PT, R12, UR4, !P4 ;  /* 0x000000040c007c0c */ /* 0x000fe2000e781270 */
[----:B--2---:R-:W-:Y:S01]  /*30dd0*/  @P6 STG.E desc[UR60][R148.64], R3 ;  /* 0x0000000394006986 */ /* 0x004fe2000c10193c */
[----:B------:R-:W-:Y:S01]  /*30de0*/  ISETP.LT.AND P6, PT, R11, UR6, !P5 ;  /* 0x000000060b007c0c */ /* 0x000fe2000efc1270 */
[----:B------:R-:W-:-:S02]  /*30df0*/  ULDC UR4, c[0x0][0x228] ;  /* 0x00008a0000047ab9 */ /* 0x000fc40000000800 */
[----:B------:R2:W-:Y:S01]  /*30e00*/  @P3 STG.E desc[UR60][R14.64], R234 ;  /* 0x000000ea0e003986 */ /* 0x0005e2000c10193c */
[----:B---3--:R-:W-:Y:S01]  /*30e10*/  VIADD R150, R0, UR24 ;  /* 0x0000001800967c36 */ /* 0x008fe20008000000 */
[----:B------:R-:W-:Y:S01]  /*30e20*/  ISETP.LT.AND P5, PT, R12, UR8, !P5 ;  /* 0x000000080c007c0c */ /* 0x000fe2000efa1270 */
[----:B------:R-:W-:Y:S01]  /*30e30*/  ULDC UR6, c[0x0][0x228] ;  /* 0x00008a0000067ab9 */ /* 0x000fe20000000800 */
[----:B------:R-:W-:Y:S01]  /*30e40*/  ULDC UR8, c[0x0][0x228] ;  /* 0x00008a0000087ab9 */ /* 0x000fe20000000800 */
[C---:B------:R-:W-:Y:S02]  /*30e50*/  VIADD R0, R150.reuse, UR24 ;  /* 0x0000001896007c36 */ /* 0x040fe40008000000 */
[C---:B--2---:R-:W-:Y:S01]  /*30e60*/  IMAD.WIDE R14, R150.reuse, 0x4, R4 ;  /* 0x00000004960e7825 */ /* 0x044fe200078e0204 */
[----:B------:R-:W2:Y:S03]  /*30e70*/  LDL.LU R234, [R1+0x14] ;  /* 0x0000140001ea7983 */ /* 0x000ea60000300800 */
[----:B------:R-:W-:Y:S01]  /*30e80*/  IMAD.WIDE R150, R150, 0x4, R8 ;  /* 0x0000000496967825 */ /* 0x000fe200078e0208 */
[----:B------:R3:W-:Y:S04]  /*30e90*/  @P1 STG.E desc[UR60][R14.64], R235 ;  /* 0x000000eb0e001986 */ /* 0x0007e8000c10193c */
[----:B------:R-:W-:Y:S01]  /*30ea0*/  @P4 STG.E desc[UR60][R150.64], R244 ;  /* 0x000000f496004986 */ /* 0x000fe2000c10193c */
[----:B------:R-:W-:Y:S01]  /*30eb0*/  ISETP.LT.AND P4, PT, R11, UR4, !P2 ;  /* 0x000000040b007c0c */ /* 0x000fe2000d781270 */
[----:B------:R-:W-:Y:S01]  /*30ec0*/  IMAD.WIDE R148, R0, 0x4, R4 ;  /* 0x0000000400947825 */ /* 0x000fe200078e0204 */
[----:B------:R-:W-:-:S03]  /*30ed0*/  ULDC UR4, c[0x0][0x228] ;  /* 0x00008a0000047ab9 */ /* 0x000fc60000000800 */
[C---:B------:R-:W-:Y:S02]  /*30ee0*/  VIADD R233, R0.reuse, UR24 ;  /* 0x0000001800e97c36 */ /* 0x040fe40008000000 */
[----:B---3--:R-:W-:Y:S01]  /*30ef0*/  IMAD.WIDE R14, R0, 0x4, R8 ;  /* 0x00000004000e7825 */ /* 0x008fe200078e0208 */
[----:B------:R3:W-:Y:S01]  /*30f00*/  @P6 STG.E desc[UR60][R148.64], R245 ;  /* 0x000000f594006986 */ /* 0x0007e2000c10193c */
[----:B------:R-:W-:Y:S01]  /*30f10*/  ISETP.LT.AND P2, PT, R12, UR4, !P2 ;  /* 0x000000040c007c0c */ /* 0x000fe2000d741270 */
[----:B------:R-:W-:Y:S02]  /*30f20*/  ULDC UR4, c[0x0][0x228] ;  /* 0x00008a0000047ab9 */ /* 0x000fe40000000800 */
[----:B------:R1:W-:Y:S04]  /*30f30*/  @P5 STG.E desc[UR60][R14.64], R247 ;  /* 0x000000f70e005986 */ /* 0x0003e8000c10193c */
[----:B------:R-:W2:Y:S01]  /*30f40*/  LDL.LU R235, [R1+0x4] ;  /* 0x0000040001eb7983 */ /* 0x000ea20000300800 */
[----:B---3--:R-:W-:-:S03]  /*30f50*/  VIADD R148, R233, UR24 ;  /* 0x00000018e9947c36 */ /* 0x008fc60008000000 */
[----:B------:R-:W3:Y:S01]  /*30f60*/  LDL.LU R244, [R1+0x108] ;  /* 0x0001080001f47983 */ /* 0x000ee20000300800 */
[----:B-1----:R-:W-:-:S03]  /*30f70*/  IMAD.WIDE R14, R233, 0x4, R4 ;  /* 0x00000004e90e7825 */ /* 0x002fc600078e0204 */
[----:B------:R-:W3:Y:S04]  /*30f80*/  LDL.LU R245, [R1+0x18] ;  /* 0x0000180001f57983 */ /* 0x000ee80000300800 */
[----:B----4-:R1:W-:Y:S04]  /*30f90*/  @P4 STG.E desc[UR60][R14.64], R232 ;  /* 0x000000e80e004986 */ /* 0x0103e8000c10193c */
[----:B------:R-:W4:Y:S01]  /*30fa0*/  LDL.LU R247, [R1+0x10c] ;  /* 0x00010c0001f77983 */ /* 0x000f220000300800 */
[----:B-1----:R-:W-:-:S05]  /*30fb0*/  IMAD.WIDE R232, R233, 0x4, R8 ;  /* 0x00000004e9e87825 */ /* 0x002fca00078e0208 */
[----:B------:R1:W-:Y:S04]  /*30fc0*/  @P2 STG.E desc[UR60][R232.64], R13 ;  /* 0x0000000de8002986 */ /* 0x0003e8000c10193c */
[----:B-1----:R-:W2:Y:S01]  /*30fd0*/  LDL.LU R13, [R1+0xfd8] ;  /* 0x000fd800010d7983 */ /* 0x002ea20000300800 */
[----:B------:R-:W-:Y:S02]  /*30fe0*/  IADD3 R3, R7, 0xa, RZ ;  /* 0x0000000a07037810 */ /* 0x000fe40007ffe0ff */
[----:B------:R-:W-:Y:S01]  /*30ff0*/  ISETP.LT.AND P5, PT, R11, UR6, !P0 ;  /* 0x000000060b007c0c */ /* 0x000fe2000c7a1270 */
[----:B------:R-:W-:Y:S01]  /*31000*/  IMAD.WIDE R150, R148, 0x4, R4 ;  /* 0x0000000494967825 */ /* 0x000fe200078e0204 */
[-C--:B------:R-:W-:Y:S01]  /*31010*/  ISETP.GE.AND P3, PT, R3, R246.reuse, PT ;  /* 0x000000f60300720c */ /* 0x080fe20003f66270 */
[----:B------:R-:W-:Y:S01]  /*31020*/  ULDC UR6, c[0x0][0x228] ;  /* 0x00008a0000067ab9 */ /* 0x000fe20000000800 */
[----:B------:R-:W-:Y:S01]  /*31030*/  ISETP.LT.AND P0, PT, R12, UR8, !P0 ;  /* 0x000000080c007c0c */ /* 0x000fe2000c701270 */
[----:B------:R-:W-:Y:S01]  /*31040*/  VIADD R3, R7, 0xb ;  /* 0x0000000b07037836 */ /* 0x000fe20000000000 */
[----:B------:R-:W-:Y:S01]  /*31050*/  ISETP.LT.AND P6, PT, R11, UR10, !P3 ;  /* 0x0000000a0b007c0c */ /* 0x000fe2000dfc1270 */
[----:B------:R-:W-:Y:S01]  /*31060*/  ULDC UR8, c[0x0][0x228] ;  /* 0x00008a0000087ab9 */ /* 0x000fe20000000800 */
[C---:B------:R-:W-:Y:S01]  /*31070*/  IADD3 R0, R148.reuse, UR24, RZ ;  /* 0x0000001894007c10 */ /* 0x040fe2000fffe0ff */
[----:B------:R-:W-:Y:S01]  /*31080*/  IMAD.WIDE R148, R148, 0x4, R8 ;  /* 0x0000000494947825 */ /* 0x000fe200078e0208 */
[-C--:B------:R-:W-:Y:S01]  /*31090*/  ISETP.GE.AND P1, PT, R3, R246.reuse, PT ;  /* 0x000000f60300720c */ /* 0x080fe20003f26270 */
[----:B------:R-:W-:Y:S01]  /*310a0*/  ULDC UR10, c[0x0][0x228] ;  /* 0x00008a00000a7ab9 */ /* 0x000fe20000000800 */
[----:B------:R-:W-:Y:S01]  /*310b0*/  IADD3 R3, R7, 0xc, RZ ;  /* 0x0000000c07037810 */ /* 0x000fe20007ffe0ff */
[----:B------:R-:W-:Y:S01]  /*310c0*/  IMAD.WIDE R14, R0, 0x4, R4 ;  /* 0x00000004000e7825 */ /* 0x000fe200078e0204 */
[C---:B------:R-:W-:Y:S01]  /*310d0*/  ISETP.LT.AND P3, PT, R12.reuse, UR4, !P3 ;  /* 0x000000040c007c0c */ /* 0x040fe2000df61270 */
[----:B------:R1:W-:Y:S01]  /*310e0*/  @P5 STG.E desc[UR60][R150.64], R6 ;  /* 0x0000000696005986 */ /* 0x0003e2000c10193c */
[----:B------:R-:W-:Y:S01]  /*310f0*/  ULDC UR4, c[0x0][0x228] ;  /* 0x00008a0000047ab9 */ /* 0x000fe20000000800 */
[----:B------:R-:W-:Y:S01]  /*31100*/  ISETP.LT.AND P5, PT, R11, UR6, !P1 ;  /* 0x000000060b007c0c */ /* 0x000fe2000cfa1270 */
[----:B------:R-:W-:Y:S01]  /*31110*/  ULDC UR6, c[0x0][0x228] ;  /* 0x00008a0000067ab9 */ /* 0x000fe20000000800 */
[----:B------:R-:W-:Y:S01]  /*31120*/  @P0 STG.E desc[UR60][R148.64], R248 ;  /* 0x000000f894000986 */ /* 0x000fe2000c10193c */
[----:B------:R-:W-:Y:S01]  /*31130*/  ISETP.LT.AND P1, PT, R12, UR4, !P1 ;  /* 0x000000040c007c0c */ /* 0x000fe2000cf21270 */
[----:B------:R-:W-:Y:S01]  /*31140*/  ULDC UR4, c[0x0][0x228] ;  /* 0x00008a0000047ab9 */ /* 0x000fe20000000800 */
[----:B------:R-:W-:Y:S01]  /*31150*/  ISETP.GE.AND P4, PT, R3, R246, PT ;  /* 0x000000f60300720c */ /* 0x000fe20003f86270 */
[----:B------:R-:W-:-:S02]  /*31160*/  VIADD R3, R7, 0xd ;  /* 0x0000000d07037836 */ /* 0x000fc40000000000 */
[----:B-1----:R-:W-:-:S03]  /*31170*/  IMAD.WIDE R150, R0, 0x4, R8 ;  /* 0x0000000400967825 */ /* 0x002fc600078e0208 */
[----:B------:R-:W-:Y:S01]  /*31180*/  ISETP.GE.AND P2, PT, R3, R246, PT ;  /* 0x000000f60300720c */ /* 0x000fe20003f46270 */
[----:B------:R-:W-:-:S05]  /*31190*/  VIADD R3, R7, 0xe ;  /* 0x0000000e07037836 */ /* 0x000fca0000000000 */
[----:B------:R-:W-:Y:S01]  /*311a0*/  ISETP.GE.AND P0, PT, R3, R246, PT ;  /* 0x000000f60300720c */ /* 0x000fe20003f06270 */
[----:B--2---:R1:W-:Y:S01]  /*311b0*/  @P6 STG.E desc[UR60][R14.64], R13 ;  /* 0x0000000d0e006986 */ /* 0x0043e2000c10193c */
[----:B------:R-:W-:Y:S01]  /*311c0*/  ISETP.LT.AND P6, PT, R11, UR8, !P4 ;  /* 0x000000080b007c0c */ /* 0x000fe2000e7c1270 */
[----:B------:R-:W-:Y:S01]  /*311d0*/  ULDC UR8, c[0x0][0x228] ;  /* 0x00008a0000087ab9 */ /* 0x000fe20000000800 */
[----:B------:R-:W-:Y:S02]  /*311e0*/  ISETP.LT.AND P4, PT, R12, UR4, !P4 ;  /* 0x000000040c007c0c */ /* 0x000fe4000e781270 */
[----:B-1----:R-:W-:Y:S01]  /*311f0*/  IADD3 R13, R0, UR24, RZ ;  /* 0x00000018000d7c10 */ /* 0x002fe2000fffe0ff */
[----:B------:R1:W-:Y:S01]  /*31200*/  @P3 STG.E desc[UR60][R150.64], R234 ;  /* 0x000000ea96003986 */ /* 0x0003e2000c10193c */
[----:B------:R-:W-:-:S03]  /*31210*/  ULDC UR4, c[0x0][0x228] ;  /* 0x00008a0000047ab9 */ /* 0x000fc60000000800 */
[----:B------:R-:W-:-:S04]  /*31220*/  IMAD.WIDE R14, R13, 0x4, R4 ;  /* 0x000000040d0e7825 */ /* 0x000fc800078e0204 */
[C---:B------:R-:W-:Y:S01]  /*31230*/  IMAD.WIDE R148, R13.reuse, 0x4, R8 ;  /* 0x000000040d947825 */ /* 0x040fe200078e0208 */
[----:B------:R2:W-:Y:S03]  /*31240*/  @P5 STG.E desc[UR60][R14.64], R235 ;  /* 0x000000eb0e005986 */ /* 0x0005e6000c10193c */
[----:B------:R-:W-:Y:S01]  /*31250*/  VIADD R3, R13, UR24 ;  /* 0x000000180d037c36 */ /* 0x000fe20008000000 */
[----:B------:R3:W-:Y:S01]  /*31260*/  @P1 STG.E desc[UR60][R148.64], R249 ;  /* 0x000000f994001986 */ /* 0x0007e2000c10193c */
[----:B------:R-:W-:Y:S01]  /*31270*/  ISETP.LT.AND P1, PT, R11, UR4, !P2 ;  /* 0x000000040b007c0c */ /* 0x000fe2000d721270 */
[----:B------:R-:W-:Y:S01]  /*31280*/  ULDC UR4, c[0x0][0x228] ;  /* 0x00008a0000047ab9 */ /* 0x000fe20000000800 */
[C---:B------:R-:W-:Y:S02]  /*31290*/  VIADD R13, R3.reuse, UR24 ;  /* 0x00000018030d7c36 */ /* 0x040fe40008000000 */
[----:B-1----:R-:W-:-:S04]  /*312a0*/  IMAD.WIDE R150, R3, 0x4, R4 ;  /* 0x0000000403967825 */ /* 0x002fc800078e0204 */
[----:B--2---:R-:W-:-:S04]  /*312b0*/  IMAD.WIDE R14, R13, 0x4, R4 ;  /* 0x000000040d0e7825 */ /* 0x004fc800078e0204 */
[--C-:B---3--:R-:W-:Y:S01]  /*312c0*/  IMAD.WIDE R148, R3, 0x4, R8.reuse ;  /* 0x0000000403947825 */ /* 0x108fe200078e0208 */
[----:B------:R-:W-:Y:S04]  /*312d0*/  @P6 STG.E desc[UR60][R150.64], R244 ;  /* 0x000000f496006986 */ /* 0x000fe8000c10193c */
[----:B------:R-:W-:Y:S04]  /*312e0*/  @P4 STG.E desc[UR60][R148.64], R245 ;  /* 0x000000f594004986 */ /* 0x000fe8000c10193c */
[----:B------:R1:W-:Y:S04]  /*312f0*/  @P1 STG.E desc[UR60][R14.64], R252 ;  /* 0x000000fc0e001986 */ /* 0x0003e8000c10193c */
[----:B-1----:R-:W2:Y:S01]  /*31300*/  LDL.LU R252, [R1+0xfd4] ;  /* 0x000fd40001fc7983 */ /* 0x002ea20000300800 */
[----:B------:R-:W-:Y:S01]  /*31310*/  VIADD R0, R7, 0xf ;  /* 0x0000000f07007836 */ /* 0x000fe20000000000 */
[----:B------:R-:W-:Y:S01]  /*31320*/  ISETP.LT.AND P2, PT, R12, UR4, !P2 ;  /* 0x000000040c007c0c */ /* 0x000fe2000d741270 */
[----:B------:R-:W-:Y:S01]  /*31330*/  ULDC UR4, c[0x0][0x228] ;  /* 0x00008a0000047ab9 */ /* 0x000fe20000000800 */
[----:B------:R-:W-:Y:S01]  /*31340*/  ISETP.LT.AND P6, PT, R11, UR6, !P0 ;  /* 0x000000060b007c0c */ /* 0x000fe2000c7c1270 */
[----:B------:R-:W-:Y:S01]  /*31350*/  IMAD.WIDE R150, R13, 0x4, R8 ;  /* 0x000000040d967825 */ /* 0x000fe200078e0208 */
[----:B------:R-:W-:Y:S01]  /*31360*/  ISETP.GE.AND P3, PT, R0, R246, PT ;  /* 0x000000f60000720c */ /* 0x000fe20003f66270 */
[----:B------:R-:W-:Y:S01]  /*31370*/  ULDC UR6, c[0x0][0x228] ;  /* 0x00008a0000067ab9 */ /* 0x000fe20000000800 */
[----:B------:R-:W-:-:S02]  /*31380*/  IADD3 R0, R7, 0x10, RZ ;  /* 0x0000001007007810 */ /* 0x000fc40007ffe0ff */
[----:B------:R-:W-:Y:S01]  /*31390*/  ISETP.LT.AND P0, PT, R12, UR4, !P0 ;  /* 0x000000040c007c0c */ /* 0x000fe2000c701270 */
[----:B------:R-:W-:Y:S01]  /*313a0*/  ULDC UR4, c[0x0][0x228] ;  /* 0x00008a0000047ab9 */ /* 0x000fe20000000800 */
[----:B------:R-:W-:Y:S02]  /*313b0*/  IADD3 R3, R13, UR24, RZ ;  /* 0x000000180d037c10 */ /* 0x000fe4000fffe0ff */
[----:B------:R-:W-:Y:S01]  /*313c0*/  ISETP.GE.AND P5, PT, R0, R246, PT ;  /* 0x000000f60000720c */ /* 0x000fe20003fa6270 */
[----:B------:R-:W-:Y:S01]  /*313d0*/  VIADD R0, R7, 0x7f ;  /* 0x0000007f07007836 */ /* 0x000fe20000000000 */
[----:B------:R1:W-:Y:S01]  /*313e0*/  @P2 STG.E desc[UR60][R150.64], R250 ;  /* 0x000000fa96002986 */ /* 0x0003e2000c10193c */
[----:B------:R-:W-:Y:S01]  /*313f0*/  IMAD.WIDE R232, R3, 0x4, R4 ;  /* 0x0000000403e87825 */ /* 0x000fe200078e0204 */
[----:B------:R-:W-:Y:S01]  /*31400*/  ISETP.LT.AND P2, PT, R11, UR4, !P3 ;  /* 0x000000040b007c0c */ /* 0x000fe2000df41270 */
[----:B------:R-:W-:Y:S01]  /*31410*/  ULDC UR4, c[0x0][0x22c] ;  /* 0x00008b0000047ab9 */ /* 0x000fe20000000800 */
[----:B------:R-:W-:Y:S01]  /*31420*/  ISETP.GE.AND P1, PT, R0, UR27, PT ;  /* 0x0000001b00007c0c */ /* 0x000fe2000bf26270 */
[C---:B------:R-:W-:Y:S01]  /*31430*/  IMAD.WIDE R14, R3.reuse, 0x4, R8 ;  /* 0x00000004030e7825 */ /* 0x040fe200078e0208 */
[----:B------:R-:W-:Y:S01]  /*31440*/  IADD3 R3, R3, UR24, RZ ;  /* 0x0000001803037c10 */ /* 0x000fe2000fffe0ff */
[----:B----4-:R3:W-:Y:S02]  /*31450*/  @P6 STG.E desc[UR60][R232.64], R247 ;  /* 0x000000f7e8006986 */ /* 0x0107e4000c10193c */
[----:B------:R-:W-:Y:S01]  /*31460*/  VIADD R0, R7, 0x12 ;  /* 0x0000001207007836 */ /* 0x000fe20000000000 */
[----:B------:R-:W-:Y:S01]  /*31470*/  ISETP.LT.AND P3, PT, R12, UR6, !P3 ;  /* 0x000000060c007c0c */ /* 0x000fe2000df61270 */
[----:B------:R-:W-:Y:S01]  /*31480*/  IMAD.WIDE R148, R3, 0x4, R4 ;  /* 0x0000000403947825 */ /* 0x000fe200078e0204 */
[----:B------:R-:W-:Y:S01]  /*31490*/  ISETP.LT.AND P6, PT, R11, UR8, !P5 ;  /* 0x000000080b007c0c */ /* 0x000fe2000efc1270 */
[----:B------:R-:W-:Y:S01]  /*314a0*/  ULDC UR6, c[0x0][0x228] ;  /* 0x00008a0000067ab9 */ /* 0x000fe20000000800 */
[----:B------:R-:W-:Y:S01]  /*314b0*/  ULDC UR8, c[0x0][0x228] ;  /* 0x00008a0000087ab9 */ /* 0x000fe20000000800 */
[----:B------:R-:W-:-:S02]  /*314c0*/  VIADD R13, R3, UR24 ;  /* 0x00000018030d7c36 */ /* 0x000fc40008000000 */
[----:B------:R-:W-:Y:S02]  /*314d0*/  VIADD R6, R7, 0x11 ;  /* 0x0000001107067836 */ /* 0x000fe40000000000 */
[----:B-1----:R-:W-:-:S04]  /*314e0*/  IMAD.WIDE R150, R3, 0x4, R8 ;  /* 0x0000000403967825 */ /* 0x002fc800078e0208 */
[----:B---3--:R-:W-:Y:S01]  /*314f0*/  IMAD.WIDE R232, R13, 0x4, R4 ;  /* 0x000000040de87825 */ /* 0x008fe200078e0204 */
[----:B------:R-:W-:-:S03]  /*31500*/  ISETP.GE.AND P4, PT, R6, R246, PT ;  /* 0x000000f60600720c */ /* 0x000fc60003f86270 */
[----:B------:R-:W-:Y:S01]  /*31510*/  VIADD R3, R13, UR24 ;  /* 0x000000180d037c36 */ /* 0x000fe20008000000 */
[----:B--2---:R1:W-:Y:S01]  /*31520*/  @P0 STG.E desc[UR60][R14.64], R252 ;  /* 0x000000fc0e000986 */ /* 0x0043e2000c10193c */
[----:B------:R-:W-:Y:S01]  /*31530*/  ISETP.GE.AND P0, PT, R0, UR4, PT ;  /* 0x0000000400007c0c */ /* 0x000fe2000bf06270 */
[----:B------:R-:W-:Y:S01]  /*31540*/  VIADD R0, R7, 0x13 ;  /* 0x0000001307007836 */ /* 0x000fe20000000000 */
[----:B------:R-:W-:Y:S01]  /*31550*/  ULDC UR4, c[0x0][0x22c] ;  /* 0x00008b0000047ab9 */ /* 0x000fe20000000800 */
[----:B------:R2:W-:Y:S03]  /*31560*/  @P2 STG.E desc[UR60][R148.64], R10 ;  /* 0x0000000a94002986 */ /* 0x0005e6000c10193c */
[----:B------:R-:W-:Y:S01]  /*31570*/  ISETP.GE.AND P2, PT, R0, UR4, PT ;  /* 0x0000000400007c0c */ /* 0x000fe2000bf46270 */
[----:B------:R-:W-:Y:S01]  /*31580*/  ULDC UR4, c[0x0][0x228] ;  /* 0x00008a0000047ab9 */ /* 0x000fe20000000800 */
[----:B------:R3:W-:Y:S01]  /*31590*/  @P3 STG.E desc[UR60][R150.64], R251 ;  /* 0x000000fb96003986 */ /* 0x0007e2000c10193c */
[----:B------:R-:W-:Y:S01]  /*315a0*/  ISETP.LT.AND P5, PT, R12, UR4, !P5 ;  /* 0x000000040c007c0c */ /* 0x000fe2000efa1270 */
[----:B------:R-:W-:-:S02]  /*315b0*/  ULDC UR4, c[0x0][0x228] ;  /* 0x00008a0000047ab9 */ /* 0x000fc40000000800 */
[----:B------:R-:W-:Y:S01]  /*315c0*/  @P6 STG.E desc[UR60][R232.64], R240 ;  /* 0x000000f0e8006986 */ /* 0x000fe2000c10193c */
[----:B------:R-:W-:Y:S01]  /*315d0*/  ISETP.LT.AND P6, PT, R11, UR4, !P4 ;  /* 0x000000040b007c0c */ /* 0x000fe2000e7c1270 */
[----:B------:R-:W-:Y:S01]  /*315e0*/  ULDC UR4, c[0x0][0x22c] ;  /* 0x00008b0000047ab9 */ /* 0x000fe20000000800 */
[----:B------:R-:W-:Y:S01]  /*315f0*/  IADD3 R0, R7, 0x14, RZ ;  /* 0x0000001407007810 */ /* 0x000fe20007ffe0ff */
[----:B-1----:R-:W-:Y:S01]  /*31600*/  IMAD.WIDE R14, R13, 0x4, R8 ;  /* 0x000000040d0e7825 */ /* 0x002fe200078e0208 */
[----:B------:R-:W-:Y:S01]  /*31610*/  ISETP.LT.AND P4, PT, R12, UR6, !P4 ;  /* 0x000000060c007c0c */ /* 0x000fe2000e781270 */
[----:B------:R-:W-:Y:S01]  /*31620*/  ULDC UR6, c[0x0][0x228] ;  /* 0x00008a0000067ab9 */ /* 0x000fe20000000800 */
[----:B------:R-:W-:Y:S01]  /*31630*/  ISETP.GE.AND P3, PT, R0, UR4, PT ;  /* 0x0000000400007c0c */ /* 0x000fe2000bf66270 */
[----:B------:R-:W-:Y:S01]  /*31640*/  VIADD R0, R7, 0x15 ;  /* 0x0000001507007836 */ /* 0x000fe20000000000 */
[----:B------:R-:W-:Y:S01]  /*31650*/  ULDC UR4, c[0x0][0x22c] ;  /* 0x00008b0000047ab9 */ /* 0x000fe20000000800 */
[C---:B--2---:R-:W-:Y:S01]  /*31660*/  IMAD.WIDE R148, R3.reuse, 0x4, R4 ;  /* 0x0000000403947825 */ /* 0x044fe200078e0204 */
[----:B------:R1:W-:Y:S02]  /*31670*/  @P5 STG.E desc[UR60][R14.64], R16 ;  /* 0x000000100e005986 */ /* 0x0003e4000c10193c */
[----:B------:R-:W-:Y:S01]  /*31680*/  ISETP.GE.AND P5, PT, R0, UR4, PT ;  /* 0x0000000400007c0c */ /* 0x000fe2000bfa6270 */
[----:B------:R-:W-:Y:S01]  /*31690*/  ULDC UR4, c[0x0][0x228] ;  /* 0x00008a0000047ab9 */ /* 0x000fe20000000800 */
[----:B------:R2:W-:Y:S01]  /*316a0*/  @P6 STG.E desc[UR60][R148.64], R24 ;  /* 0x0000001894006986 */ /* 0x0005e2000c10193c */
[----:B---3--:R-:W-:Y:S01]  /*316b0*/  IMAD.WIDE R150, R3, 0x4, R8 ;  /* 0x0000000403967825 */ /* 0x008fe200078e0208 */
[----:B------:R-:W-:Y:S01]  /*316c0*/  ISETP.LT.AND P6, PT, R11, UR4, !P0 ;  /* 0x000000040b007c0c */ /* 0x000fe2000c7c1270 */
[----:B------:R-:W-:Y:S01]  /*316d0*/  ULDC UR4, c[0x0][0x228] ;  /* 0x00008a0000047ab9 */ /* 0x000fe20000000800 */
[C---:B------:R-:W-:Y:S01]  /*316e0*/  ISETP.LT.AND P0, PT, R12.reuse, UR6, !P0 ;  /* 0x000000060c007c0c */ /* 0x040fe2000c701270 */
[----:B------:R-:W-:Y:S01]  /*316f0*/  VIADD R0, R7, 0x16 ;  /* 0x0000001607007836 */ /* 0x000fe20000000000 */
[----:B------:R-:W-:Y:S01]  /*31700*/  IADD3 R3, R3, UR24, RZ ;  /* 0x0000001803037c10 */ /* 0x000fe2000fffe0ff */
[----:B------:R3:W-:Y:S01]  /*31710*/  @P4 STG.E desc[UR60][R150.64], R20 ;  /* 0x0000001496004986 */ /* 0x0007e2000c10193c */
[----:B------:R-:W-:Y:S01]  /*31720*/  ISETP.LT.AND P4, PT, R11, UR4, !P2 ;  /* 0x000000040b007c0c */ /* 0x000fe2000d781270 */
[----:B------:R-:W-:Y:S01]  /*31730*/  ULDC UR6, c[0x0][0x228] ;  /* 0x00008a0000067ab9 */ /* 0x000fe20000000800 */
[----:B------:R-:W-:Y:S01]  /*31740*/  ULDC UR4, c[0x0][0x22c] ;  /* 0x00008b0000047ab9 */ /* 0x000fe20000000800 */
[----:B-1----:R-:W-:Y:S01]  /*31750*/  IMAD.WIDE R14, R3, 0x4, R4 ;  /* 0x00000004030e7825 */ /* 0x002fe200078e0204 */
[----:B------:R-:W-:Y:S01]  /*31760*/  ISETP.LT.AND P2, PT, R12, UR6, !P2 ;  /* 0x000000060c007c0c */ /* 0x000fe2000d741270 */
[----:B------:R-:W-:-:S02]  /*31770*/  ULDC UR6, c[0x0][0x228] ;  /* 0x00008a0000067ab9 */ /* 0x000fc40000000800 */
[C---:B--2---:R-:W-:Y:S01]  /*31780*/  IMAD.WIDE R148, R3.reuse, 0x4, R8 ;  /* 0x0000000403947825 */ /* 0x044fe200078e0208 */
[----:B------:R1:W-:Y:S03]  /*31790*/  @P6 STG.E desc[UR60][R14.64], R241 ;  /* 0x000000f10e006986 */ /* 0x0003e6000c10193c */
[----:B------:R-:W-:Y:S01]  /*317a0*/  VIADD R3, R3, UR24 ;  /* 0x0000001803037c36 */ /* 0x000fe20008000000 */
[----:B------:R-:W-:Y:S01]  /*317b0*/  ISETP.GE.AND P6, PT, R0, UR4, PT ;  /* 0x0000000400007c0c */ /* 0x000fe2000bfc6270 */
[----:B------:R-:W-:Y:S02]  /*317c0*/  ULDC UR4, c[0x0][0x228] ;  /* 0x00008a0000047ab9 */ /* 0x000fe40000000800 */
[----:B---3--:R-:W-:Y:S01]  /*317d0*/  IMAD.WIDE R150, R3, 0x4, R4 ;  /* 0x0000000403967825 */ /* 0x008fe200078e0204 */
[----:B------:R2:W-:Y:S01]  /*317e0*/  @P0 STG.E desc[UR60][R148.64], R17 ;  /* 0x0000001194000986 */ /* 0x0005e2000c10193c */
[----:B------:R-:W-:-:S02]  /*317f0*/  IADD3 R0, R7, 0x17, RZ ;  /* 0x0000001707007810 */ /* 0x000fc40007ffe0ff */
[----:B------:R-:W-:Y:S01]  /*31800*/  ISETP.LT.AND P0, PT, R11, UR4, !P3 ;  /* 0x000000040b007c0c */ /* 0x000fe2000df01270 */
[----:B------:R-:W-:Y:S01]  /*31810*/  ULDC UR4, c[0x0][0x22c] ;  /* 0x00008b0000047ab9 */ /* 0x000fe20000000800 */
[----:B------:R-:W-:Y:S01]  /*31820*/  @P4 STG.E desc[UR60][R150.64], R25 ;  /* 0x0000001996004986 */ /* 0x000fe2000c10193c */
[C---:B------:R-:W-:Y:S01]  /*31830*/  IMAD.WIDE R232, R3.reuse, 0x4, R8 ;  /* 0x0000000403e87825 */ /* 0x040fe200078e0208 */
[----:B------:R-:W-:Y:S01]  /*31840*/  ISETP.GE.AND P4, PT, R0, UR4, PT ;  /* 0x0000000400007c0c */ /* 0x000fe2000bf86270 */
[----:B------:R-:W-:Y:S02]  /*31850*/  ULDC UR4, c[0x0][0x228] ;  /* 0x00008a0000047ab9 */ /* 0x000fe40000000800 */
[----:B------:R-:W-:Y:S01]  /*31860*/  VIADD R3, R3, UR24 ;  /* 0x0000001803037c36 */ /* 0x000fe20008000000 */
[----:B------:R-:W-:Y:S01]  /*31870*/  ISETP.LT.AND P3, PT, R12, UR4, !P3 ;  /* 0x000000040c007c0c */ /* 0x000fe2000df61270 */
[----:B------:R3:W-:Y:S01]  /*31880*/  @P2 STG.E desc[UR60][R232.64], R21 ;  /* 0x00000015e8002986 */ /* 0x0007e2000c10193c */
[----:B------:R-:W-:Y:S01]  /*31890*/  VIADD R0, R7, 0x18 ;  /* 0x0000001807007836 */ /* 0x000fe20000000000 */
[----:B------:R-:W-:Y:S01]  /*318a0*/  ISETP.LT.AND P2, PT, R11, UR6, !P5 ;  /* 0x000000060b007c0c */ /* 0x000fe2000ef41270 */
[C---:B-1----:R-:W-:Y:S01]  /*318b0*/  IMAD.WIDE R14, R3.reuse, 0x4, R4 ;  /* 0x00000004030e7825 */ /* 0x042fe200078e0204 */
[----:B------:R-:W-:Y:S01]  /*318c0*/  ULDC UR4, c[0x0][0x22c] ;  /* 0x00008b0000047ab9 */ /* 0x000fe20000000800 */
[C---:B------:R-:W-:Y:S01]  /*318d0*/  IADD3 R13, R3.reuse, UR24, RZ ;  /* 0x00000018030d7c10 */ /* 0x040fe2000fffe0ff */
[----:B------:R-:W-:Y:S01]  /*318e0*/  ULDC UR6, c[0x0][0x228] ;  /* 0x00008a0000067ab9 */ /* 0x000fe20000000800 */
[----:B--2---:R-:W-:Y:S01]  /*318f0*/  IMAD.WIDE R16, R3, 0x4, R8 ;  /* 0x0000000403107825 */ /* 0x004fe200078e0208 */
[----:B------:R1:W-:Y:S01]  /*31900*/  @P0 STG.E desc[UR60][R14.64], R242 ;  /* 0x000000f20e000986 */ /* 0x0003e2000c10193c */
[----:B------:R-:W-:Y:S01]  /*31910*/  ISETP.GE.AND P0, PT, R0, UR4, PT ;  /* 0x0000000400007c0c */ /* 0x000fe2000bf06270 */
[----:B------:R-:W-:Y:S01]  /*31920*/  ULDC UR4, c[0x0][0x228] ;  /* 0x00008a0000047ab9 */ /* 0x000fe20000000800 */
[----:B------:R-:W-:Y:S01]  /*31930*/  VIADD R0, R7, 0x19 ;  /* 0x0000001907007836 */ /* 0x000fe20000000000 */
[----:B------:R-:W-:Y:S01]  /*31940*/  ISETP.LT.AND P5, PT, R12, UR4, !P5 ;  /* 0x000000040c007c0c */ /* 0x000fe2000efa1270 */
[----:B---3--:R-:W-:Y:S01]  /*31950*/  IMAD.WIDE R20, R13, 0x4, R4 ;  /* 0x000000040d147825 */ /* 0x008fe200078e0204 */
[----:B------:R-:W-:Y:S01]  /*31960*/  ULDC UR4, c[0x0][0x22c] ;  /* 0x00008b0000047ab9 */ /* 0x000fe20000000800 */
[----:B------:R2:W-:Y:S01]  /*31970*/  @P3 STG.E desc[UR60][R16.64], R18 ;  /* 0x0000001210003986 */ /* 0x0005e2000c10193c */
[----:B------:R-:W-:Y:S01]  /*31980*/  ISETP.GE.AND P3, PT, R0, UR4, PT ;  /* 0x0000000400007c0c */ /* 0x000fe2000bf66270 */
[----:B------:R-:W-:-:S02]  /*31990*/  ULDC UR4, c[0x0][0x228] ;  /* 0x00008a0000047ab9 */ /* 0x000fc40000000800 */
[----:B------:R3:W-:Y:S01]  /*319a0*/  @P2 STG.E desc[UR60][R20.64], R26 ;  /* 0x0000001a14002986 */ /* 0x0007e2000c10193c */
[----:B------:R-:W-:Y:S01]  /*319b0*/  ISETP.LT.AND P2, PT, R11, UR4, !P6 ;  /* 0x000000040b007c0c */ /* 0x000fe2000f741270 */
[----:B-1----:R-:W-:Y:S01]  /*319c0*/  IMAD.WIDE R14, R13, 0x4, R8 ;  /* 0x000000040d0e7825 */ /* 0x002fe200078e0208 */
[----:B------:R-:W-:-:S03]  /*319d0*/  ULDC UR4, c[0x0][0x228] ;  /* 0x00008a0000047ab9 */ /* 0x000fc60000000800 */
[----:B------:R-:W-:Y:S01]  /*319e0*/  VIADD R13, R13, UR24 ;  /* 0x000000180d0d7c36 */ /* 0x000fe20008000000 */
[----:B------:R-:W-:Y:S01]  /*319f0*/  ISETP.LT.AND P6, PT, R12, UR4, !P6 ;  /* 0x000000040c007c0c */ /* 0x000fe2000f7c1270 */
[----:B------:R-:W-:Y:S01]  /*31a00*/  ULDC UR4, c[0x0][0x228] ;  /* 0x00008a0000047ab9 */ /* 0x000fe20000000800 */
[----:B------:R1:W-:Y:S01]  /*31a10*/  @P5 STG.E desc[UR60][R14.64], R22 ;  /* 0x000000160e005986 */ /* 0x0003e2000c10193c */
[----:B--2---:R-:W-:Y:S01]  /*31a20*/  IMAD.WIDE R16, R13, 0x4, R4 ;  /* 0x000000040d107825 */ /* 0x004fe200078e0204 */
[----:B------:R-:W-:Y:S01]  /*31a30*/  ISETP.LT.AND P5, PT, R11, UR4, !P4 ;  /* 0x000000040b007c0c */ /* 0x000fe2000e7a1270 */
[----:B------:R-:W-:Y:S01]  /*31a40*/  ULDC UR4, c[0x0][0x22c] ;  /* 0x00008b0000047ab9 */ /* 0x000fe20000000800 */
[----:B------:R-:W-:Y:S01]  /*31a50*/  IADD3 R0, R7, 0x1a, RZ ;  /* 0x0000001a07007810 */ /* 0x000fe20007ffe0ff */
[C---:B------:R-:W-:Y:S01]  /*31a60*/  VIADD R3, R13.reuse, UR24 ;  /* 0x000000180d037c36 */ /* 0x040fe20008000000 */
[----:B------:R2:W-:Y:S02]  /*31a70*/  @P2 STG.E desc[UR60][R16.64], R243 ;  /* 0x000000f310002986 */ /* 0x0005e4000c10193c */
[----:B------:R-:W-:Y:S01]  /*31a80*/  ISETP.GE.AND P2, PT, R0, UR4, PT ;  /* 0x0000000400007c0c */ /* 0x000fe2000bf46270 */
[----:B------:R-:W-:Y:S01]  /*31a90*/  ULDC UR4, c[0x0][0x228] ;  /* 0x00008a0000047ab9 */ /* 0x000fe20000000800 */
[----:B---3--:R-:W-:Y:S01]  /*31aa0*/  IMAD.WIDE R20, R13, 0x4, R8 ;  /* 0x000000040d147825 */ /* 0x008fe200078e0208 */
[----:B------:R-:W-:Y:S01]  /*31ab0*/  ISETP.LT.AND P4, PT, R12, UR4, !P4 ;  /* 0x000000040c007c0c */ /* 0x000fe2000e781270 */
[----:B------:R-:W-:-:S02]  /*31ac0*/  ULDC UR4, c[0x0][0x228] ;  /* 0x00008a0000047ab9 */ /* 0x000fc40000000800 */
[----:B------:R-:W-:Y:S01]  /*31ad0*/  IMAD.WIDE R24, R3, 0x4, R4 ;  /* 0x0000000403187825 */ /* 0x000fe200078e0204 */
[----:B------:R3:W-:Y:S04]  /*31ae0*/  @P6 STG.E desc[UR60][R20.64], R19 ;  /* 0x0000001314006986 */ /* 0x0007e8000c10193c */
[----:B------:R-:W-:Y:S01]  /*31af0*/  @P5 STG.E desc[UR60][R24.64], R27 ;  /* 0x0000001b18005986 */ /* 0x000fe2000c10193c */
[----:B------:R-:W-:Y:S01]  /*31b00*/  ISETP.LT.AND P5, PT, R11, UR4, !P0 ;  /* 0x000000040b007c0c */ /* 0x000fe2000c7a1270 */
[C---:B-1----:R-:W-:Y:S01]  /*31b10*/  IMAD.WIDE R14, R3.reuse, 0x4, R8 ;  /* 0x00000004030e7825 */ /* 0x042fe200078e0208 */
[----:B------:R-:W-:Y:S01]  /*31b20*/  IADD3 R13, R3, UR24, RZ ;  /* 0x00000018030d7c10 */ /* 0x000fe2000fffe0ff */
[----:B------:R-:W-:Y:S01]  /*31b30*/  ULDC UR4, c[0x0][0x22c] ;  /* 0x00008b0000047ab9 */ /* 0x000fe20000000800 */
[----:B------:R-:W-:Y:S01]  /*31b40*/  ISETP.LT.AND P0, PT, R12, UR6, !P0 ;  /* 0x000000060c007c0c */ /* 0x000fe2000c701270 */
[----:B------:R-:W-:Y:S01]  /*31b50*/  VIADD R0, R7, 0x1b ;  /* 0x0000001b07007836 */ /* 0x000fe20000000000 */
[----:B------:R1:W-:Y:S01]  /*31b60*/  @P4 STG.E desc[UR60][R14.64], R23 ;  /* 0x000000170e004986 */ /* 0x0003e2000c10193c */
[----:B--2---:R-:W-:Y:S01]  /*31b70*/  IMAD.WIDE R16, R13, 0x4, R4 ;  /* 0x000000040d107825 */ /* 0x004fe200078e0204 */
[----:B------:R-:W-:Y:S01]  /*31b80*/  ISETP.LT.AND P6, PT, R11, UR8, !P3 ;  /* 0x000000080b007c0c */ /* 0x000fe2000dfc1270 */
[----:B------:R-:W-:Y:S01]  /*31b90*/  ULDC UR6, c[0x0][0x228] ;  /* 0x00008a0000067ab9 */ /* 0x000fe20000000800 */
[----:B------:R-:W-:Y:S01]  /*31ba0*/  ISETP.GE.AND P4, PT, R0, UR4, PT ;  /* 0x0000000400007c0c */ /* 0x000fe2000bf86270 */
[----:B------:R-:W-:Y:S01]  /*31bb0*/  VIADD R0, R7, 0x1c ;  /* 0x0000001c07007836 */ /* 0x000fe20000000000 */
[----:B------:R-:W-:Y:S01]  /*31bc0*/  ULDC UR4, c[0x0][0x22c] ;  /* 0x00008b0000047ab9 */ /* 0x000fe20000000800 */
[C---:B---3--:R-:W-:Y:S01]  /*31bd0*/  IMAD.WIDE R18, R13.reuse, 0x4, R8 ;  /* 0x000000040d127825 */ /* 0x048fe200078e0208 */
[----:B------:R-:W-:Y:S01]  /*31be0*/  ISETP.LT.AND P3, PT, R12, UR6, !P3 ;  /* 0x000000060c007c0c */ /* 0x000fe2000df61270 */
[----:B------:R2:W-:Y:S01]  /*31bf0*/  @P5 STG.E desc[UR60][R16.64], R88 ;  /* 0x0000005810005986 */ /* 0x0005e2000c10193c */
[----:B------:R-:W-:Y:S01]  /*31c00*/  ISETP.GE.AND P5, PT, R0, UR4, PT ;  /* 0x0000000400007c0c */ /* 0x000fe2000bfa6270 */
[----:B------:R-:W-:Y:S01]  /*31c10*/  VIADD R3, R13, UR24 ;  /* 0x000000180d037c36 */ /* 0x000fe20008000000 */
[----:B------:R-:W-:Y:S01]  /*31c20*/  ULDC UR4, c[0x0][0x228] ;  /* 0x00008a0000047ab9 */ /* 0x000fe20000000800 */
[----:B------:R3:W-:Y:S01]  /*31c30*/  @P0 STG.E desc[UR60][R18.64], R28 ;  /* 0x0000001c12000986 */ /* 0x0007e2000c10193c */
[----:B------:R-:W-:Y:S01]  /*31c40*/  ISETP.LT.AND P0, PT, R11, UR4, !P2 ;  /* 0x000000040b007c0c */ /* 0x000fe2000d701270 */
[C---:B------:R-:W-:Y:S01]  /*31c50*/  IMAD.WIDE R20, R3.reuse, 0x4, R4 ;  /* 0x0000000403147825 */ /* 0x040fe200078e0204 */
[----:B------:R-:W-:Y:S01]  /*31c60*/  ULDC UR6, c[0x0][0x228] ;  /* 0x00008a0000067ab9 */ /* 0x000fe20000000800 */
[----:B------:R-:W-:Y:S01]  /*31c70*/  ULDC UR8, c[0x0][0x228] ;  /* 0x00008a0000087ab9 */ /* 0x000fe20000000800 */
[----:B------:R-:W4:Y:S01]  /*31c80*/  LDS.128 R24, [R2] ;  /* 0x0000000002187984 */ /* 0x000f220000000c00 */
[----:B-1----:R-:W-:Y:S01]  /*31c90*/  IMAD.WIDE R14, R3, 0x4, R8 ;  /* 0x00000004030e7825 */ /* 0x002fe200078e0208 */
[----:B------:R-:W-:Y:S01]  /*31ca0*/  IADD3 R0, R7, 0x1d, RZ ;  /* 0x0000001d07007810 */ /* 0x000fe20007ffe0ff */
[----:B------:R-:W-:Y:S01]  /*31cb0*/  ULDC UR4, c[0x0][0x22c] ;  /* 0x00008b0000047ab9 */ /* 0x000fe20000000800 */
[----:B------:R1:W-:Y:S01]  /*31cc0*/  @P6 STG.E desc[UR60][R20.64], R36 ;  /* 0x0000002414006986 */ /* 0x0003e2000c10193c */
[----:B------:R-:W-:Y:S01]  /*31cd0*/  VIADD R3, R3, UR24 ;  /* 0x0000001803037c36 */ /* 0x000fe20008000000 */
[----:B------:R-:W-:Y:S01]  /*31ce0*/  ISETP.LT.AND P2, PT, R12, UR6, !P2 ;  /* 0x000000060c007c0c */ /* 0x000fe2000d741270 */
[----:B------:R-:W-:Y:S01]  /*31cf0*/  ULDC UR6, c[0x0][0x228] ;  /* 0x00008a0000067ab9 */ /* 0x000fe20000000800 */
[----:B------:R-:W-:Y:S01]  /*31d00*/  ISETP.LT.AND P6, PT, R11, UR8, !P4 ;  /* 0x000000080b007c0c */ /* 0x000fe2000e7c1270 */
[----:B------:R1:W-:Y:S01]  /*31d10*/  @P3 STG.E desc[UR60][R14.64], R32 ;  /* 0x000000200e003986 */ /* 0x0003e2000c10193c */
[----:B--2---:R-:W-:Y:S01]  /*31d20*/  IMAD.WIDE R16, R3, 0x4, R4 ;  /* 0x0000000403107825 */ /* 0x004fe200078e0204 */
[----:B------:R-:W-:Y:S01]  /*31d30*/  ISETP.GE.AND P3, PT, R0, UR4, PT ;  /* 0x0000000400007c0c */ /* 0x000fe2000bf66270 */
[----:B------:R-:W-:Y:S01]  /*31d40*/  ULDC UR4, c[0x0][0x22c] ;  /* 0x00008b0000047ab9 */ /* 0x000fe20000000800 */
[----:B------:R-:W-:Y:S01]  /*31d50*/  IADD3 R0, R7, 0x1e, RZ ;  /* 0x0000001e07007810 */ /* 0x000fe20007ffe0ff */
[C---:B------:R-:W-:Y:S01]  /*31d60*/  VIADD R13, R3.reuse, UR24 ;  /* 0x00000018030d7c36 */ /* 0x040fe20008000000 */
[----:B------:R2:W-:Y:S01]  /*31d70*/  @P0 STG.E desc[UR60][R16.64], R89 ;  /* 0x0000005910000986 */ /* 0x0005e2000c10193c */
[----:B---3--:R-:W-:Y:S01]  /*31d80*/  IMAD.WIDE R18, R3, 0x4, R8 ;  /* 0x0000000403127825 */ /* 0x008fe200078e0208 */
[----:B------:R-:W-:Y:S01]  /*31d90*/  ISETP.GE.AND P0, PT, R0, UR4, PT ;  /* 0x0000000400007c0c */ /* 0x000fe2000bf06270 */
[----:B------:R-:W-:Y:S01]  /*31da0*/  ULDC UR4, c[0x0][0x228] ;  /* 0x00008a0000047ab9 */ /* 0x000fe20000000800 */
[----:B------:R-:W-:Y:S01]  /*31db0*/  ULDC UR8, c[0x0][0x228] ;  /* 0x00008a0000087ab9 */ /* 0x000fe20000000800 */
[----:B-1----:R-:W-:Y:S01]  /*31dc0*/  IMAD.WIDE R20, R13, 0x4, R4 ;  /* 0x000000040d147825 */ /* 0x002fe200078e0204 */
[----:B------:R-:W-:Y:S01]  /*31dd0*/  ISETP.LT.AND P4, PT, R12, UR4, !P4 ;  /* 0x000000040c007c0c */ /* 0x000fe2000e781270 */
[----:B------:R1:W-:Y:S01]  /*31de0*/  @P2 STG.E desc[UR60][R18.64], R29 ;  /* 0x0000001d12002986 */ /* 0x0003e2000c10193c */
[----:B------:R-:W-:Y:S01]  /*31df0*/  ULDC UR4, c[0x0][0x228] ;  /* 0x00008a0000047ab9 */ /* 0x000fe20000000800 */
[----:B------:R-:W-:-:S02]  /*31e00*/  VIADD R0, R7, 0x1f ;  /* 0x0000001f07007836 */ /* 0x000fc40000000000 */
[----:B------:R-:W-:Y:S01]  /*31e10*/  @P6 STG.E desc[UR60][R20.64], R37 ;  /* 0x0000002514006986 */ /* 0x000fe2000c10193c */
[----:B------:R-:W-:Y:S01]  /*31e20*/  ISETP.LT.AND P6, PT, R11, UR4, !P5 ;  /* 0x000000040b007c0c */ /* 0x000fe2000efc1270 */
[----:B------:R-:W-:Y:S01]  /*31e30*/  ULDC UR4, c[0x0][0x22c] ;  /* 0x00008b0000047ab9 */ /* 0x000fe20000000800 */
[C---:B------:R-:W-:Y:S01]  /*31e40*/  VIADD R3, R13.reuse, UR24 ;  /* 0x000000180d037c36 */ /* 0x040fe20008000000 */
[----:B------:R-:W-:Y:S01]  /*31e50*/  ISETP.LT.AND P5, PT, R12, UR6, !P5 ;  /* 0x000000060c007c0c */ /* 0x000fe2000efa1270 */
[----:B------:R-:W-:Y:S01]  /*31e60*/  IMAD.WIDE R14, R13, 0x4, R8 ;  /* 0x000000040d0e7825 */ /* 0x000fe200078e0208 */
[----:B------:R-:W-:Y:S01]  /*31e70*/  ISETP.GE.AND P2, PT, R0, UR4, PT ;  /* 0x0000000400007c0c */ /* 0x000fe2000bf46270 */
[----:B------:R-:W-:Y:S01]  /*31e80*/  ULDC UR4, c[0x0][0x22c] ;  /* 0x00008b0000047ab9 */ /* 0x000fe20000000800 */
[----:B------:R-:W-:Y:S01]  /*31e90*/  IADD3 R0, R7, 0x20, RZ ;  /* 0x0000002007007810 */ /* 0x000fe20007ffe0ff */
[C---:B--2---:R-:W-:Y:S01]  /*31ea0*/  IMAD.WIDE R16, R3.reuse, 0x4, R4 ;  /* 0x0000000403107825 */ /* 0x044fe200078e0204 */
[----:B------:R2:W-:Y:S01]  /*31eb0*/  @P4 STG.E desc[UR60][R14.64], R33 ;  /* 0x000000210e004986 */ /* 0x0005e2000c10193c */
[----:B------:R-:W-:Y:S01]  /*31ec0*/  ULDC UR6, c[0x0][0x228] ;  /* 0x00008a0000067ab9 */ /* 0x000fe20000000800 */
[----:B------:R-:W-:Y:S01]  /*31ed0*/  ISETP.GE.AND P4, PT, R0, UR4, PT ;  /* 0x0000000400007c0c */ /* 0x000fe2000bf86270 */
[----:B------:R-:W-:Y:S01]  /*31ee0*/  ULDC UR4, c[0x0][0x228] ;  /* 0x00008a0000047ab9 */ /* 0x000fe20000000800 */
[----:B------:R3:W-:Y:S01]  /*31ef0*/  @P6 STG.E desc[UR60][R16.64], R90 ;  /* 0x0000005a10006986 */ /* 0x0007e2000c10193c */
[----:B-1----:R-:W-:Y:S01]  /*31f00*/  IMAD.WIDE R18, R3, 0x4, R8 ;  /* 0x0000000403127825 */ /* 0x002fe200078e0208 */
[----:B------:R-:W-:Y:S01]  /*31f10*/  ISETP.LT.AND P6, PT, R11, UR4, !P3 ;  /* 0x000000040b007c0c */ /* 0x000fe2000dfc1270 */
[----:B------:R-:W-:Y:S01]  /*31f20*/  ULDC UR4, c[0x0][0x228] ;  /* 0x00008a0000047ab9 */ /* 0x000fe20000000800 */
[----:B------:R-:W-:Y:S01]  /*31f30*/  ISETP.LT.AND P3, PT, R12, UR6, !P3 ;  /* 0x000000060c007c0c */ /* 0x000fe2000df61270 */
[----:B------:R-:W-:Y:S01]  /*31f40*/  VIADD R3, R3, UR24 ;  /* 0x0000001803037c36 */ /* 0x000fe20008000000 */
[----:B------:R1:W-:Y:S01]  /*31f50*/  @P5 STG.E desc[UR60][R18.64], R30 ;  /* 0x0000001e12005986 */ /* 0x0003e2000c10193c */
[----:B------:R-:W-:Y:S01]  /*31f60*/  ISETP.LT.AND P5, PT, R11, UR4, !P0 ;  /* 0x000000040b007c0c */ /* 0x000fe2000c7a1270 */
[----:B------:R-:W-:Y:S01]  /*31f70*/  VIADD R0, R7, 0x21 ;  /* 0x0000002107007836 */ /* 0x000fe20000000000 */
[----:B------:R-:W-:Y:S01]  /*31f80*/  ULDC UR6, c[0x0][0x228] ;  /* 0x00008a0000067ab9 */ /* 0x000fe20000000800 */
[----:B--2---:R-:W-:Y:S01]  /*31f90*/  IMAD.WIDE R14, R3, 0x4, R4 ;  /* 0x00000004030e7825 */ /* 0x004fe200078e0204 */
[----:B------:R-:W-:-:S03]  /*31fa0*/  ULDC UR4, c[0x0][0x22c] ;  /* 0x00008b0000047ab9 */ /* 0x000fc60000000800 */
[C---:B---3--:R-:W-:Y:S01]  /*31fb0*/  IMAD.WIDE R16, R3.reuse, 0x4, R8 ;  /* 0x0000000403107825 */ /* 0x048fe200078e0208 */
[----:B------:R-:W-:Y:S01]  /*31fc0*/  IADD3 R3, R3, UR24, RZ ;  /* 0x0000001803037c10 */ /* 0x000fe2000fffe0ff */
[----:B------:R2:W-:Y:S01]  /*31fd0*/  @P6 STG.E desc[UR60][R14.64], R38 ;  /* 0x000000260e006986 */ /* 0x0005e2000c10193c */
[----:B------:R-:W-:Y:S01]  /*31fe0*/  ISETP.LT.AND P0, PT, R12, UR6, !P0 ;  /* 0x000000060c007c0c */ /* 0x000fe2000c701270 */
[----:B------:R-:W-:Y:S01]  /*31ff0*/  ULDC UR6, c[0x0][0x228] ;  /* 0x00008a0000067ab9 */ /* 0x000fe20000000800 */
[----:B------:R-:W-:Y:S01]  /*32000*/  ISETP.GE.AND P6, PT, R0, UR4, PT ;  /* 0x0000000400007c0c */ /* 0x000fe2000bfc6270 */
[----:B-1----:R-:W-:Y:S01]  /*32010*/  IMAD.WIDE R18, R3, 0x4, R4 ;  /* 0x0000000403127825 */ /* 0x002fe200078e0204 */
[----:B------:R-:W-:Y:S01]  /*32020*/  ULDC UR4, c[0x0][0x228] ;  /* 0x00008a0000047ab9 */ /* 0x000fe20000000800 */
[----:B------:R1:W-:Y:S02]  /*32030*/  @P3 STG.E desc[UR60][R16.64], R34 ;  /* 0x0000002210003986 */ /* 0x0003e4000c10193c */
[----:B------:R-:W-:Y:S01]  /*32040*/  VIADD R0, R7, 0x22 ;  /* 0x0000002207007836 */ /* 0x000fe20000000000 */
[----:B------:R-:W-:Y:S01]  /*32050*/  ISETP.LT.AND P3, PT, R11, UR4, !P2 ;  /* 0x000000040b007c0c */ /* 0x000fe2000d761270 */
[----:B------:R-:W-:Y:S01]  /*32060*/  ULDC UR4, c[0x0][0x22c] ;  /* 0x00008b0000047ab9 */ /* 0x000fe20000000800 */
[----:B------:R3:W-:Y:S01]  /*32070*/  @P5 STG.E desc[UR60][R18.64], R91 ;  /* 0x0000005b12005986 */ /* 0x0007e2000c10193c */
[----:B------:R-:W-:Y:S01]  /*32080*/  IMAD.WIDE R20, R3, 0x4, R8 ;  /* 0x0000000403147825 */ /* 0x000fe200078e0208 */
[----:B------:R-:W-:Y:S01]  /*32090*/  ISETP.GE.AND P5, PT, R0, UR4, PT ;  /* 0x0000000400007c0c */ /* 0x000fe2000bfa6270 */
[----:B------:R-:W-:-:S02]  /*320a0*/  ULDC UR4, c[0x0][0x228] ;  /* 0x00008a0000047ab9 */ /* 0x000fc40000000800 */
[----:B------:R-:W-:Y:S01]  /*320b0*/  VIADD R3, R3, UR24 ;  /* 0x0000001803037c36 */ /* 0x000fe20008000000 */
[----:B------:R-:W-:Y:S01]  /*320c0*/  ISETP.LT.AND P2, PT, R12, UR4, !P2 ;  /* 0x000000040c007c0c */ /* 0x000fe2000d741270 */
[----:B------:R-:W-:Y:S01]  /*320d0*/  @P0 STG.E desc[UR60][R20.64], R31 ;  /* 0x0000001f14000986 */ /* 0x000fe2000c10193c */
[----:B------:R-:W-:Y:S01]  /*320e0*/  ISETP.LT.AND P0, PT, R11, UR6, !P4 ;  /* 0x000000060b007c0c */ /* 0x000fe2000e701270 */
[----:B--2---:R-:W-:Y:S01]  /*320f0*/  IMAD.WIDE R14, R3, 0x4, R4 ;  /* 0x00000004030e7825 */ /* 0x004fe200078e0204 */
[----:B------:R-:W-:Y:S01]  /*32100*/  IADD3 R0, R7, 0x23, RZ ;  /* 0x0000002307007810 */ /* 0x000fe20007ffe0ff */
[----:B------:R-:W-:Y:S01]  /*32110*/  ULDC UR4, c[0x0][0x22c] ;  /* 0x00008b0000047ab9 */ /* 0x000fe20000000800 */
[----:B------:R-:W-:Y:S01]  /*32120*/  ULDC UR6, c[0x0][0x228] ;  /* 0x00008a0000067ab9 */ /* 0x000fe20000000800 */
[C---:B------:R-:W-:Y:S01]  /*32130*/  VIADD R13, R3.reuse, UR24 ;  /* 0x00000018030d7c36 */ /* 0x040fe20008000000 */
[----:B------:R2:W-:Y:S01]  /*32140*/  @P3 STG.E desc[UR60][R14.64], R39 ;  /* 0x000000270e003986 */ /* 0x0005e2000c10193c */
[----:B------:R-:W-:Y:S01]  /*32150*/  ISETP.GE.AND P3, PT, R0, UR4, PT ;  /* 0x0000000400007c0c */ /* 0x000fe2000bf66270 */
[----:B-1----:R-:W-:Y:S01]  /*32160*/  IMAD.WIDE R16, R3, 0x4, R8 ;  /* 0x0000000403107825 */ /* 0x002fe200078e0208 */
[----:B------:R-:W-:-:S03]  /*32170*/  ULDC UR4, c[0x0][0x228] ;  /* 0x00008a0000047ab9 */ /* 0x000fc60000000800 */
[----:B------:R-:W-:Y:S01]  /*32180*/  VIADD R0, R7, 0x24 ;  /* 0x0000002407007836 */ /* 0x000fe20000000000 */
[----:B------:R-:W-:Y:S01]  /*32190*/  ISETP.LT.AND P4, PT, R12, UR4, !P4 ;  /* 0x000000040c007c0c */ /* 0x000fe2000e781270 */
[----:B---3--:R-:W-:Y:S01]  /*321a0*/  IMAD.WIDE R18, R13, 0x4, R4 ;  /* 0x000000040d127825 */ /* 0x008fe200078e0204 */
[----:B------:R-:W-:Y:S01]  /*321b0*/  ULDC UR4, c[0x0][0x22c] ;  /* 0x00008b0000047ab9 */ /* 0x000fe20000000800 */
[----:B------:R1:W-:Y:S01]  /*321c0*/  @P2 STG.E desc[UR60][R16.64], R35 ;  /* 0x0000002310002986 */ /* 0x0003e2000c10193c */
[----:B------:R-:W-:Y:S01]  /*321d0*/  ISETP.GE.AND P2, PT, R0, UR4, PT ;  /* 0x0000000400007c0c */ /* 0x000fe2000bf46270 */
[----:B------:R-:W-:Y:S02]  /*321e0*/  ULDC UR4, c[0x0][0x228] ;  /* 0x00008a0000047ab9 */ /* 0x000fe40000000800 */
[----:B------:R3:W-:Y:S01]  /*321f0*/  @P0 STG.E desc[UR60][R18.64], R100 ;  /* 0x0000006412000986 */ /* 0x0007e2000c10193c */
[----:B------:R-:W-:Y:S01]  /*32200*/  ISETP.LT.AND P0, PT, R11, UR4, !P6 ;  /* 0x000000040b007c0c */ /* 0x000fe2000f701270 */
[C---:B--2---:R-:W-:Y:S01]  /*32210*/  IMAD.WIDE R14, R13.reuse, 0x4, R8 ;  /* 0x000000040d0e7825 */ /* 0x044fe200078e0208 */
[----:B------:R-:W-:Y:S01]  /*32220*/  ULDC UR4, c[0x0][0x228] ;  /* 0x00008a0000047ab9 */ /* 0x000fe20000000800 */
[----:B------:R-:W-:-:S02]  /*32230*/  IADD3 R13, R13, UR24, RZ ;  /* 0x000000180d0d7c10 */ /* 0x000fc4000fffe0ff */
[----:B------:R-:W-:Y:S01]  /*32240*/  ISETP.LT.AND P6, PT, R12, UR4, !P6 ;  /* 0x000000040c007c0c */ /* 0x000fe2000f7c1270 */
[----:B------:R-:W-:Y:S01]  /*32250*/  ULDC UR4, c[0x0][0x228] ;  /* 0x00008a0000047ab9 */ /* 0x000fe20000000800 */
[----:B------:R2:W-:Y:S01]  /*32260*/  @P4 STG.E desc[UR60][R14.64], R92 ;  /* 0x0000005c0e004986 */ /* 0x0005e2000c10193c */
[----:B------:R-:W-:Y:S01]  /*32270*/  ISETP.LT.AND P4, PT, R11, UR4, !P5 ;  /* 0x000000040b007c0c */ /* 0x000fe2000ef81270 */
[----:B-1----:R-:W-:Y:S01]  /*32280*/  IMAD.WIDE R16, R13, 0x4, R4 ;  /* 0x000000040d107825 */ /* 0x002fe200078e0204 */
[----:B------:R-:W-:-:S03]  /*32290*/  ULDC UR4, c[0x0][0x22c] ;  /* 0x00008b0000047ab9 */ /* 0x000fc60000000800 */
[----:B------:R-:W-:Y:S01]  /*322a0*/  VIADD R0, R7, 0x25 ;  /* 0x0000002507007836 */ /* 0x000fe20000000000 */
[----:B------:R1:W-:Y:S01]  /*322b0*/  @P0 STG.E desc[UR60][R16.64], R40 ;  /* 0x0000002810000986 */ /* 0x0003e2000c10193c */
[C---:B------:R-:W-:Y:S02]  /*322c0*/  VIADD R3, R13.reuse, UR24 ;  /* 0x000000180d037c36 */ /* 0x040fe40008000000 */
[----:B---3--:R-:W-:Y:S01]  /*322d0*/  IMAD.WIDE R18, R13, 0x4, R8 ;  /* 0x000000040d127825 */ /* 0x008fe200078e0208 */
[----:B------:R-:W-:Y:S01]  /*322e0*/  ISETP.GE.AND P0, PT, R0, UR4, PT ;  /* 0x0000000400007c0c */ /* 0x000fe2000bf06270 */
[----:B------:R-:W-:Y:S02]  /*322f0*/  ULDC UR4, c[0x0][0x228] ;  /* 0x00008a0000047ab9 */ /* 0x000fe40000000800 */
[----:B------:R-:W-:Y:S01]  /*32300*/  IMAD.WIDE R20, R3, 0x4, R4 ;  /* 0x0000000403147825 */ /* 0x000fe200078e0204 */
[----:B------:R-:W-:Y:S01]  /*32310*/  ISETP.LT.AND P5, PT, R12, UR4, !P5 ;  /* 0x000000040c007c0c */ /* 0x000fe2000efa1270 */
[----:B------:R3:W-:Y:S01]  /*32320*/  @P6 STG.E desc[UR60][R18.64], R96 ;  /* 0x0000006012006986 */ /* 0x0007e2000c10193c */
[----:B------:R-:W-:-:S03]  /*32330*/  ULDC UR4, c[0x0][0x228] ;  /* 0x00008a0000047ab9 */ /* 0x000fc60000000800 */
[----:B------:R4:W-:Y:S01]  /*32340*/  @P4 STG.E desc[UR60][R20.64], R101 ;  /* 0x0000006514004986 */ /* 0x0009e2000c10193c */
[----:B------:R-:W-:Y:S01]  /*32350*/  ISETP.LT.AND P4, PT, R11, UR4, !P3 ;  /* 0x000000040b007c0c */ /* 0x000fe2000df81270 */
[----:B--2---:R-:W-:Y:S01]  /*32360*/  IMAD.WIDE R14, R3, 0x4, R8 ;  /* 0x00000004030e7825 */ /* 0x004fe200078e0208 */
[----:B------:R-:W-:Y:S01]  /*32370*/  ISETP.LT.AND P3, PT, R12, UR6, !P3 ;  /* 0x000000060c007c0c */ /* 0x000fe2000df61270 */
[----:B------:R-:W-:Y:S01]  /*32380*/  ULDC UR4, c[0x0][0x22c] ;  /* 0x00008b0000047ab9 */ /* 0x000fe20000000800 */
[----:B------:R-:W-:Y:S01]  /*32390*/  IADD3 R0, R7, 0x26, RZ ;  /* 0x0000002607007810 */ /* 0x000fe20007ffe0ff */
[----:B------:R-:W-:Y:S01]  /*323a0*/  VIADD R13, R3, UR24 ;  /* 0x00000018030d7c36 */ /* 0x000fe20008000000 */
[----:B------:R-:W-:Y:S01]  /*323b0*/  ISETP.LT.AND P6, PT, R11, UR8, !P2 ;  /* 0x000000080b007c0c */ /* 0x000fe2000d7c1270 */
[----:B------:R2:W-:Y:S01]  /*323c0*/  @P5 STG.E desc[UR60][R14.64], R93 ;  /* 0x0000005d0e005986 */ /* 0x0005e2000c10193c */
[----:B------:R-:W-:Y:S01]  /*323d0*/  ISETP.GE.AND P5, PT, R0, UR4, PT ;  /* 0x0000000400007c0c */ /* 0x000fe2000bfa6270 */
[----:B-1----:R-:W-:Y:S01]  /*323e0*/  IMAD.WIDE R16, R13, 0x4, R4 ;  /* 0x000000040d107825 */ /* 0x002fe200078e0204 */
[----:B------:R-:W-:Y:S01]  /*323f0*/  ULDC UR6, c[0x0][0x228] ;  /* 0x00008a0000067ab9 */ /* 0x000fe20000000800 */
[----:B------:R-:W-:Y:S01]  /*32400*/  IADD3 R0, R7, 0x27, RZ ;  /* 0x0000002707007810 */ /* 0x000fe20007ffe0ff */
        /* <DEDUP_REMOVED lines=9> */
[----:B----4-:R-:W-:Y:S01]  /*324a0*/  IMAD.WIDE R20, R3, 0x4, R4 ;  /* 0x0000000403147825 */ /* 0x010fe200078e0204 */
[----:B------:R-:W-:Y:S01]  /*324b0*/  ULDC UR6, c[0x0][0x228] ;  /* 0x00008a0000067ab9 */ /* 0x000fe20000000800 */
[----:B------:R-:W-:-:S02]  /*324c0*/  ULDC UR8, c[0x0][0x228] ;  /* 0x00008a0000087ab9 */ /* 0x000fc40000000800 */
[----:B--2---:R-:W-:Y:S01]  /*324d0*/  IMAD.WIDE R14, R3, 0x4, R8 ;  /* 0x00000004030e7825 */ /* 0x004fe200078e0208 */
[----:B------:R2:W-:Y:S01]  /*324e0*/  @P6 STG.E desc[UR60][R20.64], R102 ;  /* 0x0000006614006986 */ /* 0x0005e2000c10193c */
[----:B------:R-:W-:Y:S01]  /*324f0*/  ISETP.LT.AND P0, PT, R12, UR6, !P0 ;  /* 0x000000060c007c0c */ /* 0x000fe2000c701270 */
[----:B------:R-:W-:Y:S01]  /*32500*/  ULDC UR4, c[0x0][0x22c] ;  /* 0x00008b0000047ab9 */ /* 0x000fe20000000800 */
[----:B------:R-:W-:Y:S02]  /*32510*/  VIADD R0, R7, 0x28 ;  /* 0x0000002807007836 */ /* 0x000fe40000000000 */
[----:B------:R-:W-:Y:S01]  /*32520*/  VIADD R3, R3, UR24 ;  /* 0x0000001803037c36 */ /* 0x000fe20008000000 */
[----:B------:R-:W-:Y:S01]  /*32530*/  ISETP.LT.AND P6, PT, R11, UR8, !P5 ;  /* 0x000000080b007c0c */ /* 0x000fe2000efc1270 */
[----:B------:R4:W-:Y:S01]  /*32540*/  @P2 STG.E desc[UR60][R14.64], R94 ;  /* 0x0000005e0e002986 */ /* 0x0009e2000c10193c */
[----:B------:R-:W-:Y:S01]  /*32550*/  ISETP.GE.AND P2, PT, R0, UR4, PT ;  /* 0x0000000400007c0c */ /* 0x000fe2000bf46270 */
[C---:B-1----:R-:W-:Y:S01]  /*32560*/  IMAD.WIDE R16, R3.reuse, 0x4, R4 ;  /* 0x0000000403107825 */ /* 0x042fe200078e0204 */
[----:B------:R-:W-:Y:S01]  /*32570*/  IADD3 R13, R3, UR24, RZ ;  /* 0x00000018030d7c10 */ /* 0x000fe2000fffe0ff */
[----:B------:R-:W-:Y:S01]  /*32580*/  ULDC UR4, c[0x0][0x22c] ;  /* 0x00008b0000047ab9 */ /* 0x000fe20000000800 */
[----:B------:R-:W-:Y:S01]  /*32590*/  ULDC UR6, c[0x0][0x228] ;  /* 0x00008a0000067ab9 */ /* 0x000fe20000000800 */
[----:B------:R-:W-:Y:S01]  /*325a0*/  VIADD R0, R7, 0x29 ;  /* 0x0000002907007836 */ /* 0x000fe20000000000 */
[----:B------:R1:W-:Y:S01]  /*325b0*/  @P3 STG.E desc[UR60][R16.64], R42 ;  /* 0x0000002a10003986 */ /* 0x0003e2000c10193c */
[----:B---3--:R-:W-:Y:S01]  /*325c0*/  IMAD.WIDE R18, R3, 0x4, R8 ;  /* 0x0000000403127825 */ /* 0x008fe200078e0208 */
[----:B------:R-:W-:-:S02]  /*325d0*/  ULDC UR8, c[0x0][0x228] ;  /* 0x00008a0000087ab9 */ /* 0x000fc40000000800 */
[----:B------:R-:W-:Y:S01]  /*325e0*/  ISETP.GE.AND P3, PT, R0, UR4, PT ;  /* 0x0000000400007c0c */ /* 0x000fe2000bf66270 */
[----:B--2---:R-:W-:Y:S01]  /*325f0*/  IMAD.WIDE R20, R13, 0x4, R4 ;  /* 0x000000040d147825 */ /* 0x004fe200078e0204 */
[----:B------:R-:W-:Y:S01]  /*32600*/  ULDC UR4, c[0x0][0x228] ;  /* 0x00008a0000047ab9 */ /* 0x000fe20000000800 */
[----:B------:R2:W-:Y:S01]  /*32610*/  @P0 STG.E desc[UR60][R18.64], R98 ;  /* 0x0000006212000986 */ /* 0x0005e2000c10193c */
[----:B------:R-:W-:Y:S01]  /*32620*/  ISETP.LT.AND P5, PT, R12, UR4, !P5 ;  /* 0x000000040c007c0c */ /* 0x000fe2000efa1270 */
[----:B------:R-:W-:Y:S01]  /*32630*/  ULDC UR4, c[0x0][0x228] ;  /* 0x00008a0000047ab9 */ /* 0x000fe20000000800 */
[----:B------:R-:W-:Y:S01]  /*32640*/  VIADD R0, R7, 0x2a ;  /* 0x0000002a07007836 */ /* 0x000fe20000000000 */
[----:B------:R-:W-:Y:S01]  /*32650*/  @P6 STG.E desc[UR60][R20.64], R103 ;  /* 0x0000006714006986 */ /* 0x000fe2000c10193c */
[----:B------:R-:W-:Y:S01]  /*32660*/  ISETP.LT.AND P6, PT, R11, UR4, !P4 ;  /* 0x000000040b007c0c */ /* 0x000fe2000e7c1270 */
[----:B------:R-:W-:Y:S01]  /*32670*/  ULDC UR4, c[0x0][0x22c] ;  /* 0x00008b0000047ab9 */ /* 0x000fe20000000800 */
[C---:B------:R-:W-:Y:S01]  /*32680*/  IADD3 R3, R13.reuse, UR24, RZ ;  /* 0x000000180d037c10 */ /* 0x040fe2000fffe0ff */
[----:B----4-:R-:W-:Y:S01]  /*32690*/  IMAD.WIDE R14, R13, 0x4, R8 ;  /* 0x000000040d0e7825 */ /* 0x010fe200078e0208 */
[----:B------:R-:W-:Y:S01]  /*326a0*/  ISETP.GE.AND P0, PT, R0, UR4, PT ;  /* 0x0000000400007c0c */ /* 0x000fe2000bf06270 */
[----:B------:R-:W-:Y:S01]  /*326b0*/  ULDC UR4, c[0x0][0x22c] ;  /* 0x00008b0000047ab9 */ /* 0x000fe20000000800 */
[----:B------:R-:W-:Y:S01]  /*326c0*/  ISETP.LT.AND P4, PT, R12, UR6, !P4 ;  /* 0x000000060c007c0c */ /* 0x000fe2000e781270 */
[----:B------:R-:W-:Y:S01]  /*326d0*/  VIADD R0, R7, 0x2b ;  /* 0x0000002b07007836 */ /* 0x000fe20000000000 */
[----:B------:R-:W-:Y:S01]  /*326e0*/  ULDC UR6, c[0x0][0x228] ;  /* 0x00008a0000067ab9 */ /* 0x000fe20000000800 */
[C---:B-1----:R-:W-:Y:S01]  /*326f0*/  IMAD.WIDE R16, R3.reuse, 0x4, R4 ;  /* 0x0000000403107825 */ /* 0x042fe200078e0204 */
[----:B------:R1:W-:Y:S02]  /*32700*/  @P5 STG.E desc[UR60][R14.64], R95 ;  /* 0x0000005f0e005986 */ /* 0x0003e4000c10193c */
[----:B------:R-:W-:Y:S01]  /*32710*/  ISETP.GE.AND P5, PT, R0, UR4, PT ;  /* 0x0000000400007c0c */ /* 0x000fe2000bfa6270 */
[----:B------:R-:W-:Y:S01]  /*32720*/  ULDC UR4, c[0x0][0x228] ;  /* 0x00008a0000047ab9 */ /* 0x000fe20000000800 */
[----:B------:R3:W-:Y:S01]  /*32730*/  @P6 STG.E desc[UR60][R16.64], R43 ;  /* 0x0000002b10006986 */ /* 0x0007e2000c10193c */
[----:B--2---:R-:W-:Y:S01]  /*32740*/  IMAD.WIDE R18, R3, 0x4, R8 ;  /* 0x0000000403127825 */ /* 0x004fe200078e0208 */
[----:B------:R-:W-:Y:S01]  /*32750*/  ISETP.LT.AND P6, PT, R11, UR4, !P2 ;  /* 0x000000040b007c0c */ /* 0x000fe2000d7c1270 */
[----:B------:R-:W-:Y:S01]  /*32760*/  ULDC UR4, c[0x0][0x228] ;  /* 0x00008a0000047ab9 */ /* 0x000fe20000000800 */
[----:B------:R-:W-:Y:S01]  /*32770*/  ISETP.LT.AND P2, PT, R12, UR6, !P2 ;  /* 0x000000060c007c0c */ /* 0x000fe2000d741270 */
[----:B------:R-:W-:Y:S01]  /*32780*/  VIADD R3, R3, UR24 ;  /* 0x0000001803037c36 */ /* 0x000fe20008000000 */
[----:B------:R2:W-:Y:S01]  /*32790*/  @P4 STG.E desc[UR60][R18.64], R99 ;  /* 0x0000006312004986 */ /* 0x0005e2000c10193c */
[----:B------:R-:W-:Y:S01]  /*327a0*/  ISETP.LT.AND P4, PT, R11, UR4, !P3 ;  /* 0x000000040b007c0c */ /* 0x000fe2000df81270 */
[----:B------:R-:W-:Y:S01]  /*327b0*/  ULDC UR6, c[0x0][0x228] ;  /* 0x00008a0000067ab9 */ /* 0x000fe20000000800 */
[----:B-1----:R-:W-:Y:S01]  /*327c0*/  IMAD.WIDE R14, R3, 0x4, R4 ;  /* 0x00000004030e7825 */ /* 0x002fe200078e0204 */
[----:B------:R-:W-:Y:S01]  /*327d0*/  IADD3 R0, R7, 0x2c, RZ ;  /* 0x0000002c07007810 */ /* 0x000fe20007ffe0ff */
[----:B------:R-:W-:-:S02]  /*327e0*/  ULDC UR4, c[0x0][0x22c] ;  /* 0x00008b0000047ab9 */ /* 0x000fc40000000800 */
[C---:B---3--:R-:W-:Y:S01]  /*327f0*/  IMAD.WIDE R16, R3.reuse, 0x4, R8 ;  /* 0x0000000403107825 */ /* 0x048fe200078e0208 */
[----:B------:R-:W-:Y:S01]  /*32800*/  ISETP.LT.AND P3, PT, R12, UR6, !P3 ;  /* 0x000000060c007c0c */ /* 0x000fe2000df61270 */
[----:B------:R1:W-:Y:S02]  /*32810*/  @P6 STG.E desc[UR60][R14.64], R156 ;  /* 0x0000009c0e006986 */ /* 0x0003e4000c10193c */
[----:B------:R-:W-:Y:S01]  /*32820*/  VIADD R3, R3, UR24 ;  /* 0x0000001803037c36 */ /* 0x000fe20008000000 */
[----:B------:R-:W-:Y:S01]  /*32830*/  ISETP.GE.AND P6, PT, R0, UR4, PT ;  /* 0x0000000400007c0c */ /* 0x000fe2000bfc6270 */
[----:B------:R-:W-:Y:S01]  /*32840*/  ULDC UR4, c[0x0][0x228] ;  /* 0x00008a0000047ab9 */ /* 0x000fe20000000800 */
[----:B------:R-:W-:Y:S01]  /*32850*/  VIADD R0, R7, 0x2d ;  /* 0x0000002d07007836 */ /* 0x000fe20000000000 */
[----:B------:R-:W-:Y:S01]  /*32860*/  ULDC UR6, c[0x0][0x228] ;  /* 0x00008a0000067ab9 */ /* 0x000fe20000000800 */
[----:B--2---:R-:W-:Y:S01]  /*32870*/  IMAD.WIDE R18, R3, 0x4, R4 ;  /* 0x0000000403127825 */ /* 0x004fe200078e0204 */
[----:B------:R2:W-:Y:S01]  /*32880*/  @P2 STG.E desc[UR60][R16.64], R104 ;  /* 0x0000006810002986 */ /* 0x0005e2000c10193c */
[----:B------:R-:W-:Y:S01]  /*32890*/  ISETP.LT.AND P2, PT, R11, UR4, !P0 ;  /* 0x000000040b007c0c */ /* 0x000fe2000c741270 */
[----:B------:R-:W-:Y:S01]  /*328a0*/  ULDC UR4, c[0x0][0x22c] ;  /* 0x00008b0000047ab9 */ /* 0x000fe20000000800 */
[C---:B------:R-:W-:Y:S01]  /*328b0*/  IMAD.WIDE R20, R3.reuse, 0x4, R8 ;  /* 0x0000000403147825 */ /* 0x040fe200078e0208 */
[----:B------:R3:W-:Y:S01]  /*328c0*/  @P4 STG.E desc[UR60][R18.64], R44 ;  /* 0x0000002c12004986 */ /* 0x0007e2000c10193c */
[----:B------:R-:W-:-:S02]  /*328d0*/  IADD3 R3, R3, UR24, RZ ;  /* 0x0000001803037c10 */ /* 0x000fc4000fffe0ff */
[----:B------:R-:W-:Y:S01]  /*328e0*/  ISETP.GE.AND P4, PT, R0, UR4, PT ;  /* 0x0000000400007c0c */ /* 0x000fe2000bf86270 */
[----:B------:R-:W-:Y:S02]  /*328f0*/  ULDC UR4, c[0x0][0x228] ;  /* 0x00008a0000047ab9 */ /* 0x000fe40000000800 */
[----:B------:R-:W-:Y:S01]  /*32900*/  ISETP.LT.AND P0, PT, R12, UR4, !P0 ;  /* 0x000000040c007c0c */ /* 0x000fe2000c701270 */
[----:B------:R-:W-:Y:S01]  /*32910*/  @P3 STG.E desc[UR60][R20.64], R108 ;  /* 0x0000006c14003986 */ /* 0x000fe2000c10193c */
[----:B-1----:R-:W-:Y:S01]  /*32920*/  IMAD.WIDE R14, R3, 0x4, R4 ;  /* 0x00000004030e7825 */ /* 0x002fe200078e0204 */
[----:B------:R-:W-:Y:S01]  /*32930*/  ISETP.LT.AND P3, PT, R11, UR6, !P5 ;  /* 0x000000060b007c0c */ /* 0x000fe2000ef61270 */
[----:B------:R-:W-:Y:S01]  /*32940*/  ULDC UR4, c[0x0][0x22c] ;  /* 0x00008b0000047ab9 */ /* 0x000fe20000000800 */
[----:B------:R-:W-:Y:S01]  /*32950*/  ULDC UR6, c[0x0][0x228] ;  /* 0x00008a0000067ab9 */ /* 0x000fe20000000800 */
[----:B------:R-:W-:Y:S01]  /*32960*/  VIADD R0, R7, 0x2e ;  /* 0x0000002e07007836 */ /* 0x000fe20000000000 */
[----:B------:R1:W-:Y:S01]  /*32970*/  @P2 STG.E desc[UR60][R14.64], R157 ;  /* 0x0000009d0e002986 */ /* 0x0003e2000c10193c */
[----:B------:R-:W-:-:S02]  /*32980*/  VIADD R13, R3, UR24 ;  /* 0x00000018030d7c36 */ /* 0x000fc40008000000 */
[----:B--2---:R-:W-:Y:S01]  /*32990*/  IMAD.WIDE R16, R3, 0x4, R8 ;  /* 0x0000000403107825 */ /* 0x004fe200078e0208 */
[----:B------:R-:W-:Y:S01]  /*329a0*/  ISETP.GE.AND P2, PT, R0, UR4, PT ;  /* 0x0000000400007c0c */ /* 0x000fe2000bf46270 */
[----:B------:R-:W-:Y:S01]  /*329b0*/  ULDC UR4, c[0x0][0x228] ;  /* 0x00008a0000047ab9 */ /* 0x000fe20000000800 */
[----:B------:R-:W-:Y:S01]  /*329c0*/  IADD3 R0, R7, 0x2f, RZ ;  /* 0x0000002f07007810 */ /* 0x000fe20007ffe0ff */
[----:B---3--:R-:W-:Y:S01]  /*329d0*/  IMAD.WIDE R18, R13, 0x4, R4 ;  /* 0x000000040d127825 */ /* 0x008fe200078e0204 */
[----:B------:R-:W-:Y:S01]  /*329e0*/  ISETP.LT.AND P5, PT, R12, UR4, !P5 ;  /* 0x000000040c007c0c */ /* 0x000fe2000efa1270 */
[----:B------:R-:W-:Y:S01]  /*329f0*/  ULDC UR4, c[0x0][0x22c] ;  /* 0x00008b0000047ab9 */ /* 0x000fe20000000800 */
[----:B------:R2:W-:Y:S01]  /*32a00*/  @P0 STG.E desc[UR60][R16.64], R105 ;  /* 0x0000006910000986 */ /* 0x0005e2000c10193c */
[----:B------:R-:W-:Y:S01]  /*32a10*/  ISETP.GE.AND P0, PT, R0, UR4, PT ;  /* 0x0000000400007c0c */ /* 0x000fe2000bf06270 */
[----:B------:R-:W-:Y:S02]  /*32a20*/  ULDC UR4, c[0x0][0x228] ;  /* 0x00008a0000047ab9 */ /* 0x000fe40000000800 */
        /* <DEDUP_REMOVED lines=10> */
[----:B------:R-:W-:Y:S02]  /*32ad0*/  ULDC UR4, c[0x0][0x22c] ;  /* 0x00008b0000047ab9 */ /* 0x000fe40000000800 */
[----:B------:R-:W-:Y:S01]  /*32ae0*/  VIADD R0, R7, 0x30 ;  /* 0x0000003007007836 */ /* 0x000fe20000000000 */
[C---:B------:R-:W-:Y:S01]  /*32af0*/  IADD3 R3, R13.reuse, UR24, RZ ;  /* 0x000000180d037c10 */ /* 0x040fe2000fffe0ff */
[----:B------:R2:W-:Y:S01]  /*32b00*/  @P3 STG.E desc[UR60][R16.64], R158 ;  /* 0x0000009e10003986 */ /* 0x0005e2000c10193c */
[----:B---3--:R-:W-:-:S02]  /*32b10*/  IMAD.WIDE R18, R13, 0x4, R8 ;  /* 0x000000040d127825 */ /* 0x008fc400078e0208 */
[----:B------:R-:W-:Y:S01]  /*32b20*/  ISETP.GE.AND P3, PT, R0, UR4, PT ;  /* 0x0000000400007c0c */ /* 0x000fe2000bf66270 */
[----:B------:R-:W-:Y:S01]  /*32b30*/  ULDC UR4, c[0x0][0x228] ;  /* 0x00008a0000047ab9 */ /* 0x000fe20000000800 */
[----:B------:R-:W-:Y:S01]  /*32b40*/  IMAD.WIDE R20, R3, 0x4, R4 ;  /* 0x0000000403147825 */ /* 0x000fe200078e0204 */
[----:B------:R-:W-:Y:S01]  /*32b50*/  ISETP.LT.AND P4, PT, R12, UR4, !P4 ;  /* 0x000000040c007c0c */ /* 0x000fe2000e781270 */
[----:B------:R3:W-:Y:S01]  /*32b60*/  @P6 STG.E desc[UR60][R18.64], R106 ;  /* 0x0000006a12006986 */ /* 0x0007e2000c10193c */
[----:B------:R-:W-:-:S03]  /*32b70*/  ULDC UR4, c[0x0][0x228] ;  /* 0x00008a0000047ab9 */ /* 0x000fc60000000800 */
[----:B------:R4:W-:Y:S01]  /*32b80*/  @P5 STG.E desc[UR60][R20.64], R46 ;  /* 0x0000002e14005986 */ /* 0x0009e2000c10193c */
[----:B------:R-:W-:Y:S01]  /*32b90*/  ISETP.LT.AND P5, PT, R11, UR4, !P2 ;  /* 0x000000040b007c0c */ /* 0x000fe2000d7a1270 */
[----:B-1----:R-:W-:Y:S01]  /*32ba0*/  IMAD.WIDE R14, R3, 0x4, R8 ;  /* 0x00000004030e7825 */ /* 0x002fe200078e0208 */
[----:B------:R-:W-:Y:S01]  /*32bb0*/  ISETP.LT.AND P2, PT, R12, UR6, !P2 ;  /* 0x000000060c007c0c */ /* 0x000fe2000d741270 */
[----:B------:R-:W-:Y:S02]  /*32bc0*/  ULDC UR4, c[0x0][0x22c] ;  /* 0x00008b0000047ab9 */ /* 0x000fe40000000800 */
[----:B------:R-:W-:Y:S02]  /*32bd0*/  VIADD R0, R7, 0x31 ;  /* 0x0000003107007836 */ /* 0x000fe40000000000 */
[----:B------:R-:W-:Y:S01]  /*32be0*/  VIADD R13, R3, UR24 ;  /* 0x00000018030d7c36 */ /* 0x000fe20008000000 */
[----:B------:R1:W-:Y:S01]  /*32bf0*/  @P4 STG.E desc[UR60][R14.64], R110 ;  /* 0x0000006e0e004986 */ /* 0x0003e2000c10193c */
[----:B------:R-:W-:Y:S01]  /*32c00*/  ISETP.LT.AND P6, PT, R11, UR8, !P0 ;  /* 0x000000080b007c0c */ /* 0x000fe2000c7c1270 */
[----:B------:R-:W-:Y:S01]  /*32c10*/  ULDC UR6, c[0x0][0x228] ;  /* 0x00008a0000067ab9 */ /* 0x000fe20000000800 */
[C---:B--2---:R-:W-:Y:S01]  /*32c20*/  IMAD.WIDE R16, R13.reuse, 0x4, R4 ;  /* 0x000000040d107825 */ /* 0x044fe200078e0204 */
[----:B------:R-:W-:Y:S01]  /*32c30*/  ISETP.GE.AND P4, PT, R0, UR4, PT ;  /* 0x0000000400007c0c */ /* 0x000fe2000bf86270 */
[----:B------:R-:W-:Y:S01]  /*32c40*/  ULDC UR4, c[0x0][0x22c] ;  /* 0x00008b0000047ab9 */ /* 0x000fe20000000800 */
[----:B------:R-:W-:Y:S01]  /*32c50*/  IADD3 R3, R13, UR24, RZ ;  /* 0x000000180d037c10 */ /* 0x000fe2000fffe0ff */
[----:B------:R-:W-:Y:S01]  /*32c60*/  VIADD R0, R7, 0x32 ;  /* 0x0000003207007836 */ /* 0x000fe20000000000 */
[----:B------:R-:W-:Y:S01]  /*32c70*/  ISETP.LT.AND P0, PT, R12, UR6, !P0 ;  /* 0x000000060c007c0c */ /* 0x000fe2000c701270 */
[----:B---3--:R-:W-:Y:S01]  /*32c80*/  IMAD.WIDE R18, R13, 0x4, R8 ;  /* 0x000000040d127825 */ /* 0x008fe200078e0208 */
[----:B------:R2:W-:Y:S01]  /*32c90*/  @P5 STG.E desc[UR60][R16.64], R159 ;  /* 0x0000009f10005986 */ /* 0x0005e2000c10193c */
[----:B------:R-:W-:Y:S01]  /*32ca0*/  ULDC UR6, c[0x0][0x228] ;  /* 0x00008a0000067ab9 */ /* 0x000fe20000000800 */
[----:B------:R-:W-:Y:S01]  /*32cb0*/  ISETP.GE.AND P5, PT, R0, UR4, PT ;  /* 0x0000000400007c0c */ /* 0x000fe2000bfa6270 */
[----:B------:R-:W-:Y:S01]  /*32cc0*/  ULDC UR4, c[0x0][0x228] ;  /* 0x00008a0000047ab9 */ /* 0x000fe20000000800 */
[----:B------:R3:W-:Y:S01]  /*32cd0*/  @P2 STG.E desc[UR60][R18.64], R107 ;  /* 0x0000006b12002986 */ /* 0x0007e2000c10193c */
[----:B----4-:R-:W-:Y:S01]  /*32ce0*/  IMAD.WIDE R20, R3, 0x4, R4 ;  /* 0x0000000403147825 */ /* 0x010fe200078e0204 */
[----:B------:R-:W-:Y:S01]  /*32cf0*/  ISETP.LT.AND P2, PT, R11, UR4, !P3 ;  /* 0x000000040b007c0c */ /* 0x000fe2000df41270 */
[----:B------:R-:W-:-:S02]  /*32d00*/  ULDC UR8, c[0x0][0x228] ;  /* 0x00008a0000087ab9 */ /* 0x000fc40000000800 */
[C---:B-1----:R-:W-:Y:S01]  /*32d10*/  IMAD.WIDE R14, R3.reuse, 0x4, R8 ;  /* 0x00000004030e7825 */ /* 0x042fe200078e0208 */
[----:B------:R-:W-:Y:S01]  /*32d20*/  IADD3 R3, R3, UR24, RZ ;  /* 0x0000001803037c10 */ /* 0x000fe2000fffe0ff */
[----:B------:R1:W-:Y:S02]  /*32d30*/  @P6 STG.E desc[UR60][R20.64], R47 ;  /* 0x0000002f14006986 */ /* 0x0003e4000c10193c */
[----:B------:R-:W-:Y:S01]  /*32d40*/  VIADD R0, R7, 0x33 ;  /* 0x0000003307007836 */ /* 0x000fe20000000000 */
[----:B------:R-:W-:Y:S01]  /*32d50*/  ISETP.LT.AND P3, PT, R12, UR6, !P3 ;  /* 0x000000060c007c0c */ /* 0x000fe2000df61270 */
[----:B------:R-:W-:Y:S01]  /*32d60*/  ULDC UR4, c[0x0][0x22c] ;  /* 0x00008b0000047ab9 */ /* 0x000fe20000000800 */
[----:B------:R-:W-:Y:S01]  /*32d70*/  ISETP.LT.AND P6, PT, R11, UR8, !P4 ;  /* 0x000000080b007c0c */ /* 0x000fe2000e7c1270 */
[----:B------:R4:W-:Y:S01]  /*32d80*/  @P0 STG.E desc[UR60][R14.64], R111 ;  /* 0x0000006f0e000986 */ /* 0x0009e2000c10193c */
[----:B------:R-:W-:Y:S01]  /*32d90*/  ISETP.GE.AND P0, PT, R0, UR4, PT ;  /* 0x0000000400007c0c */ /* 0x000fe2000bf06270 */
[----:B--2---:R-:W-:Y:S01]  /*32da0*/  IMAD.WIDE R16, R3, 0x4, R4 ;  /* 0x0000000403107825 */ /* 0x004fe200078e0204 */
[----:B------:R-:W-:Y:S01]  /*32db0*/  ULDC UR4, c[0x0][0x22c] ;  /* 0x00008b0000047ab9 */ /* 0x000fe20000000800 */
[----:B------:R-:W-:Y:S01]  /*32dc0*/  ULDC UR6, c[0x0][0x228] ;  /* 0x00008a0000067ab9 */ /* 0x000fe20000000800 */
[----:B------:R-:W-:Y:S01]  /*32dd0*/  ULDC UR8, c[0x0][0x228] ;  /* 0x00008a0000087ab9 */ /* 0x000fe20000000800 */
[----:B------:R-:W-:-:S02]  /*32de0*/  VIADD R0, R7, 0x34 ;  /* 0x0000003407007836 */ /* 0x000fc40000000000 */
[C---:B------:R-:W-:Y:S01]  /*32df0*/  VIADD R13, R3.reuse, UR24 ;  /* 0x00000018030d7c36 */ /* 0x040fe20008000000 */
[----:B------:R2:W-:Y:S01]  /*32e00*/  @P2 STG.E desc[UR60][R16.64], R164 ;  /* 0x000000a410002986 */ /* 0x0005e2000c10193c */
[----:B---3--:R-:W-:Y:S01]  /*32e10*/  IMAD.WIDE R18, R3, 0x4, R8 ;  /* 0x0000000403127825 */ /* 0x008fe200078e0208 */
[----:B------:R-:W-:Y:S01]  /*32e20*/  ISETP.GE.AND P2, PT, R0, UR4, PT ;  /* 0x0000000400007c0c */ /* 0x000fe2000bf46270 */
[----:B------:R-:W-:Y:S02]  /*32e30*/  ULDC UR4, c[0x0][0x228] ;  /* 0x00008a0000047ab9 */ /* 0x000fe40000000800 */
[----:B-1----:R-:W-:Y:S01]  /*32e40*/  IMAD.WIDE R20, R13, 0x4, R4 ;  /* 0x000000040d147825 */ /* 0x002fe200078e0204 */
[----:B------:R-:W-:Y:S01]  /*32e50*/  ISETP.LT.AND P4, PT, R12, UR4, !P4 ;  /* 0x000000040c007c0c */ /* 0x000fe2000e781270 */
[----:B------:R1:W-:Y:S01]  /*32e60*/  @P3 STG.E desc[UR60][R18.64], R152 ;  /* 0x0000009812003986 */ /* 0x0003e2000c10193c */
[----:B------:R-:W-:Y:S01]  /*32e70*/  ULDC UR4, c[0x0][0x228] ;  /* 0x00008a0000047ab9 */ /* 0x000fe20000000800 */
[----:B------:R-:W-:-:S02]  /*32e80*/  IADD3 R0, R7, 0x35, RZ ;  /* 0x0000003507007810 */ /* 0x000fc40007ffe0ff */
[----:B------:R-:W-:Y:S01]  /*32e90*/  @P6 STG.E desc[UR60][R20.64], R48 ;  /* 0x0000003014006986 */ /* 0x000fe2000c10193c */
[----:B------:R-:W-:Y:S01]  /*32ea0*/  ISETP.LT.AND P6, PT, R11, UR4, !P5 ;  /* 0x000000040b007c0c */ /* 0x000fe2000efc1270 */
[----:B------:R-:W-:Y:S01]  /*32eb0*/  ULDC UR4, c[0x0][0x22c] ;  /* 0x00008b0000047ab9 */ /* 0x000fe20000000800 */
[C---:B------:R-:W-:Y:S01]  /*32ec0*/  VIADD R3, R13.reuse, UR24 ;  /* 0x000000180d037c36 */ /* 0x040fe20008000000 */
[----:B------:R-:W-:Y:S01]  /*32ed0*/  ISETP.GE.AND P3, PT, R0, UR4, PT ;  /* 0x0000000400007c0c */ /* 0x000fe2000bf66270 */
[----:B----4-:R-:W-:Y:S01]  /*32ee0*/  IMAD.WIDE R14, R13, 0x4, R8 ;  /* 0x000000040d0e7825 */ /* 0x010fe200078e0208 */
[----:B------:R-:W-:Y:S01]  /*32ef0*/  ISETP.LT.AND P5, PT, R12, UR6, !P5 ;  /* 0x000000060c007c0c */ /* 0x000fe2000efa1270 */
[----:B------:R-:W-:Y:S01]  /*32f00*/  ULDC UR4, c[0x0][0x22c] ;  /* 0x00008b0000047ab9 */ /* 0x000fe20000000800 */
[----:B------:R-:W-:Y:S01]  /*32f10*/  ULDC UR6, c[0x0][0x228] ;  /* 0x00008a0000067ab9 */ /* 0x000fe20000000800 */
[----:B------:R-:W-:Y:S02]  /*32f20*/  VIADD R0, R7, 0x36 ;  /* 0x0000003607007836 */ /* 0x000fe40000000000 */
[C---:B--2---:R-:W-:Y:S01]  /*32f30*/  IMAD.WIDE R16, R3.reuse, 0x4, R4 ;  /* 0x0000000403107825 */ /* 0x044fe200078e0204 */
[----:B------:R2:W-:Y:S02]  /*32f40*/  @P4 STG.E desc[UR60][R14.64], R112 ;  /* 0x000000700e004986 */ /* 0x0005e4000c10193c */
[----:B------:R-:W-:Y:S01]  /*32f50*/  ISETP.GE.AND P4, PT, R0, UR4, PT ;  /* 0x0000000400007c0c */ /* 0x000fe2000bf86270 */
[----:B------:R-:W-:Y:S01]  /*32f60*/  ULDC UR4, c[0x0][0x228] ;  /* 0x00008a0000047ab9 */ /* 0x000fe20000000800 */
[----:B------:R3:W-:Y:S01]  /*32f70*/  @P6 STG.E desc[UR60][R16.64], R165 ;  /* 0x000000a510006986 */ /* 0x0007e2000c10193c */
[----:B-1----:R-:W-:Y:S01]  /*32f80*/  IMAD.WIDE R18, R3, 0x4, R8 ;  /* 0x0000000403127825 */ /* 0x002fe200078e0208 */
        /* <DEDUP_REMOVED lines=9> */
[----:B--2---:R-:W-:Y:S01]  /*33020*/  IMAD.WIDE R14, R3, 0x4, R4 ;  /* 0x00000004030e7825 */ /* 0x004fe200078e0204 */
[----:B------:R-:W-:Y:S01]  /*33030*/  ISETP.LT.AND P2, PT, R12, UR6, !P2 ;  /* 0x000000060c007c0c */ /* 0x000fe2000d741270 */
[----:B------:R-:W-:-:S02]  /*33040*/  ULDC UR6, c[0x0][0x228] ;  /* 0x00008a0000067ab9 */ /* 0x000fc40000000800 */
[C---:B---3--:R-:W-:Y:S01]  /*33050*/  IMAD.WIDE R16, R3.reuse, 0x4, R8 ;  /* 0x0000000403107825 */ /* 0x048fe200078e0208 */
[----:B------:R2:W-:Y:S03]  /*33060*/  @P6 STG.E desc[UR60][R14.64], R49 ;  /* 0x000000310e006986 */ /* 0x0005e6000c10193c */
[----:B------:R-:W-:Y:S01]  /*33070*/  VIADD R3, R3, UR24 ;  /* 0x0000001803037c36 */ /* 0x000fe20008000000 */
[----:B------:R-:W-:Y:S01]  /*33080*/  ISETP.GE.AND P6, PT, R0, UR4, PT ;  /* 0x0000000400007c0c */ /* 0x000fe2000bfc6270 */
[----:B------:R-:W-:Y:S02]  /*33090*/  ULDC UR4, c[0x0][0x228] ;  /* 0x00008a0000047ab9 */ /* 0x000fe40000000800 */
[----:B-1----:R-:W-:Y:S01]  /*330a0*/  IMAD.WIDE R18, R3, 0x4, R4 ;  /* 0x0000000403127825 */ /* 0x002fe200078e0204 */
[----:B------:R1:W-:Y:S01]  /*330b0*/  @P0 STG.E desc[UR60][R16.64], R113 ;  /* 0x0000007110000986 */ /* 0x0003e2000c10193c */
[----:B------:R-:W-:-:S02]  /*330c0*/  IADD3 R0, R7, 0x38, RZ ;  /* 0x0000003807007810 */ /* 0x000fc40007ffe0ff */
[----:B------:R-:W-:Y:S01]  /*330d0*/  ISETP.LT.AND P0, PT, R11, UR4, !P3 ;  /* 0x000000040b007c0c */ /* 0x000fe2000df01270 */
[----:B------:R-:W-:Y:S01]  /*330e0*/  ULDC UR4, c[0x0][0x22c] ;  /* 0x00008b0000047ab9 */ /* 0x000fe20000000800 */
[----:B------:R3:W-:Y:S01]  /*330f0*/  @P5 STG.E desc[UR60][R18.64], R166 ;  /* 0x000000a612005986 */ /* 0x0007e2000c10193c */
[C---:B------:R-:W-:Y:S01]  /*33100*/  IMAD.WIDE R20, R3.reuse, 0x4, R8 ;  /* 0x0000000403147825 */ /* 0x040fe200078e0208 */
[----:B------:R-:W-:Y:S01]  /*33110*/  ISETP.GE.AND P5, PT, R0, UR4, PT ;  /* 0x0000000400007c0c */ /* 0x000fe2000bfa6270 */
[----:B------:R-:W-:Y:S02]  /*33120*/  ULDC UR4, c[0x0][0x228] ;  /* 0x00008a0000047ab9 */ /* 0x000fe40000000800 */
[----:B------:R-:W-:Y:S01]  /*33130*/  VIADD R3, R3, UR24 ;  /* 0x0000001803037c36 */ /* 0x000fe20008000000 */
[----:B------:R-:W-:Y:S01]  /*33140*/  ISETP.LT.AND P3, PT, R12, UR4, !P3 ;  /* 0x000000040c007c0c */ /* 0x000fe2000df61270 */
[----:B------:R-:W-:Y:S01]  /*33150*/  @P2 STG.E desc[UR60][R20.64], R154 ;  /* 0x0000009a14002986 */ /* 0x000fe2000c10193c */
[----:B------:R-:W-:Y:S01]  /*33160*/  VIADD R0, R7, 0x39 ;  /* 0x0000003907007836 */ /* 0x000fe20000000000 */
[----:B------:R-:W-:Y:S01]  /*33170*/  ISETP.LT.AND P2, PT, R11, UR6, !P4 ;  /* 0x000000060b007c0c */ /* 0x000fe2000e741270 */
[C---:B--2---:R-:W-:Y:S01]  /*33180*/  IMAD.WIDE R14, R3.reuse, 0x4, R4 ;  /* 0x00000004030e7825 */ /* 0x044fe200078e0204 */
[----:B------:R-:W-:Y:S01]  /*33190*/  ULDC UR4, c[0x0][0x22c] ;  /* 0x00008b0000047ab9 */ /* 0x000fe20000000800 */
[C---:B------:R-:W-:Y:S01]  /*331a0*/  IADD3 R13, R3.reuse, UR24, RZ ;  /* 0x00000018030d7c10 */ /* 0x040fe2000fffe0ff */
[----:B------:R-:W-:Y:S01]  /*331b0*/  ULDC UR6, c[0x0][0x228] ;  /* 0x00008a0000067ab9 */ /* 0x000fe20000000800 */
[----:B-1----:R-:W-:Y:S01]  /*331c0*/  IMAD.WIDE R16, R3, 0x4, R8 ;  /* 0x0000000403107825 */ /* 0x002fe200078e0208 */
        /* <DEDUP_REMOVED lines=31> */
[----:B------:R4:W-:Y:S01]  /*333c0*/  @P4 STG.E desc[UR60][R20.64], R172 ;  /* 0x000000ac14004986 */ /* 0x0009e2000c10193c */
        /* <DEDUP_REMOVED lines=24> */
[----:B-1----:R-:W-:Y:S01]  /*33550*/  IMAD.WIDE R14, R3, 0x4, R8 ;  /* 0x00000004030e7825 */ /* 0x002fe200078e0208 */
[----:B------:R1:W-:Y:S01]  /*33560*/  @P6 STG.E desc[UR60][R20.64], R173 ;  /* 0x000000ad14006986 */ /* 0x0003e2000c10193c */
[----:B------:R-:W-:Y:S01]  /*33570*/  IADD3 R0, R7, 0x3e, RZ ;  /* 0x0000003e07007810 */ /* 0x000fe20007ffe0ff */
[----:B------:R-:W-:Y:S01]  /*33580*/  ULDC UR4, c[0x0][0x22c] ;  /* 0x00008b0000047ab9 */ /* 0x000fe20000000800 */
[----:B------:R-:W-:Y:S01]  /*33590*/  VIADD R3, R3, UR24 ;  /* 0x0000001803037c36 */ /* 0x000fe20008000000 */
[----:B------:R-:W-:Y:S02]  /*335a0*/  ISETP.LT.AND P2, PT, R12, UR6, !P2 ;  /* 0x000000060c007c0c */ /* 0x000fe4000d741270 */
        /* <DEDUP_REMOVED lines=13> */
[C---:B------:R-:W-:Y:S01]  /*33680*/  ISETP.LT.AND P5, PT, R12.reuse, UR4, !P5 ;  /* 0x000000040c007c0c */ /* 0x040fe2000efa1270 */
[----:B------:R1:W-:Y:S01]  /*33690*/  @P2 STG.E desc[UR60][R18.64], R117 ;  /* 0x0000007512002986 */ /* 0x0003e2000c10193c */
[----:B------:R-:W-:Y:S01]  /*336a0*/  ULDC UR4, c[0x0][0x228] ;  /* 0x00008a0000047ab9 */ /* 0x000fe20000000800 */
[----:B------:R-:W-:Y:S01]  /*336b0*/  VIADD R0, R7, 0x40 ;  /* 0x0000004007007836 */ /* 0x000fe20000000000 */
[----:B------:R-:W-:Y:S01]  /*336c0*/  ULDC UR8, c[0x0][0x228] ;  /* 0x00008a0000087ab9 */ /* 0x000fe20000000800 */
[----:B------:R-:W-:Y:S01]  /*336d0*/  @P6 STG.E desc[UR60][R20.64], R174 ;  /* 0x000000ae14006986 */ /* 0x000fe2000c10193c */
[----:B------:R-:W-:Y:S01]  /*336e0*/  ISETP.LT.AND P6, PT, R11, UR4, !P4 ;  /* 0x000000040b007c0c */ /* 0x000fe2000e7c1270 */
[----:B------:R-:W-:Y:S01]  /*336f0*/  ULDC UR4, c[0x0][0x22c] ;  /* 0x00008b0000047ab9 */ /* 0x000fe20000000800 */
[C---:B------:R-:W-:Y:S01]  /*33700*/  VIADD R3, R13.reuse, UR24 ;  /* 0x000000180d037c36 */ /* 0x040fe20008000000 */
[----:B------:R-:W-:Y:S01]  /*33710*/  ISETP.LT.AND P4, PT, R12, UR6, !P4 ;  /* 0x000000060c007c0c */ /* 0x000fe2000e781270 */
[----:B----4-:R-:W-:Y:S01]  /*33720*/  IMAD.WIDE R14, R13, 0x4, R8 ;  /* 0x000000040d0e7825 */ /* 0x010fe200078e0208 */
        /* <DEDUP_REMOVED lines=84> */
[----:B------:R-:W-:Y:S01]  /*33c70*/  ULDC UR6, c[0x0][0x228] ;  /* 0x00008a0000067ab9 */ /* 0x000fe20000000800 */
[----:B------:R2:W-:Y:S01]  /*33c80*/  @P4 STG.E desc[UR60][R14.64], R121 ;  /* 0x000000790e004986 */ /* 0x0005e2000c10193c */
[----:B------:R-:W-:Y:S01]  /*33c90*/  ISETP.GE.AND P4, PT, R0, UR4, PT ;  /* 0x0000000400007c0c */ /* 0x000fe2000bf86270 */
[----:B-1----:R-:W-:Y:S01]  /*33ca0*/  IMAD.WIDE R16, R13, 0x4, R4 ;  /* 0x000000040d107825 */ /* 0x002fe200078e0204 */
[----:B------:R-:W-:Y:S01]  /*33cb0*/  ISETP.LT.AND P6, PT, R11, UR8, !P2 ;  /* 0x000000080b007c0c */ /* 0x000fe2000d7c1270 */
[----:B------:R-:W-:Y:S01]  /*33cc0*/  ULDC UR4, c[0x0][0x22c] ;  /* 0x00008b0000047ab9 */ /* 0x000fe20000000800 */
[----:B------:R-:W-:Y:S01]  /*33cd0*/  IADD3 R0, R7, 0x48, RZ ;  /* 0x0000004807007810 */ /* 0x000fe20007ffe0ff */
        /* <DEDUP_REMOVED lines=8> */
[C---:B----4-:R-:W-:Y:S01]  /*33d60*/  IMAD.WIDE R20, R3.reuse, 0x4, R4 ;  /* 0x0000000403147825 */ /* 0x050fe200078e0204 */
[----:B------:R-:W-:Y:S01]  /*33d70*/  ULDC UR6, c[0x0][0x228] ;  /* 0x00008a0000067ab9 */ /* 0x000fe20000000800 */
[----:B------:R-:W-:Y:S01]  /*33d80*/  ULDC UR4, c[0x0][0x22c] ;  /* 0x00008b0000047ab9 */ /* 0x000fe20000000800 */
[----:B------:R-:W-:Y:S01]  /*33d90*/  ULDC UR8, c[0x0][0x228] ;  /* 0x00008a0000087ab9 */ /* 0x000fe20000000800 */
[----:B--2---:R-:W-:Y:S01]  /*33da0*/  IMAD.WIDE R14, R3, 0x4, R8 ;  /* 0x00000004030e7825 */ /* 0x004fe200078e0208 */
[----:B------:R2:W-:Y:S03]  /*33db0*/  @P6 STG.E desc[UR60][R20.64], R58 ;  /* 0x0000003a14006986 */ /* 0x0005e6000c10193c */
[----:B------:R-:W-:-:S02]  /*33dc0*/  VIADD R0, R7, 0x49 ;  /* 0x0000004907007836 */ /* 0x000fc40000000000 */
[----:B------:R-:W-:Y:S01]  /*33dd0*/  VIADD R3, R3, UR24 ;  /* 0x0000001803037c36 */ /* 0x000fe20008000000 */
[----:B------:R-:W-:Y:S01]  /*33de0*/  ISETP.LT.AND P0, PT, R12, UR6, !P0 ;  /* 0x000000060c007c0c */ /* 0x000fe2000c701270 */
[----:B------:R4:W-:Y:S01]  /*33df0*/  @P2 STG.E desc[UR60][R14.64], R122 ;  /* 0x0000007a0e002986 */ /* 0x0009e2000c10193c */
[----:B------:R-:W-:Y:S01]  /*33e00*/  ISETP.GE.AND P2, PT, R0, UR4, PT ;  /* 0x0000000400007c0c */ /* 0x000fe2000bf46270 */
[----:B-1----:R-:W-:Y:S01]  /*33e10*/  IMAD.WIDE R16, R3, 0x4, R4 ;  /* 0x0000000403107825 */ /* 0x002fe200078e0204 */
[----:B------:R-:W-:Y:S01]  /*33e20*/  ISETP.LT.AND P6, PT, R11, UR8, !P4 ;  /* 0x000000080b007c0c */ /* 0x000fe2000e7c1270 */
[----:B------:R-:W-:Y:S01]  /*33e30*/  ULDC UR4, c[0x0][0x22c] ;  /* 0x00008b0000047ab9 */ /* 0x000fe20000000800 */
[----:B------:R-:W-:Y:S01]  /*33e40*/  IADD3 R13, R3, UR24, RZ ;  /* 0x00000018030d7c10 */ /* 0x000fe2000fffe0ff */
[----:B------:R-:W-:Y:S01]  /*33e50*/  VIADD R0, R7, 0x4a ;  /* 0x0000004a07007836 */ /* 0x000fe20000000000 */
[----:B------:R1:W-:Y:S01]  /*33e60*/  @P3 STG.E desc[UR60][R16.64], R183 ;  /* 0x000000b710003986 */ /* 0x0003e2000c10193c */
[----:B---3--:R-:W-:Y:S01]  /*33e70*/  IMAD.WIDE R18, R3, 0x4, R8 ;  /* 0x0000000403127825 */ /* 0x008fe200078e0208 */
[----:B------:R-:W-:Y:S01]  /*33e80*/  ULDC UR6, c[0x0][0x228] ;  /* 0x00008a0000067ab9 */ /* 0x000fe20000000800 */
[----:B------:R-:W-:Y:S01]  /*33e90*/  ULDC UR8, c[0x0][0x228] ;  /* 0x00008a0000087ab9 */ /* 0x000fe20000000800 */
[----:B------:R-:W-:Y:S01]  /*33ea0*/  ISETP.GE.AND P3, PT, R0, UR4, PT ;  /* 0x0000000400007c0c */ /* 0x000fe2000bf66270 */
[----:B------:R-:W-:-:S02]  /*33eb0*/  ULDC UR4, c[0x0][0x228] ;  /* 0x00008a0000047ab9 */ /* 0x000fc40000000800 */
[C---:B------:R-:W-:Y:S01]  /*33ec0*/  ISETP.LT.AND P4, PT, R12.reuse, UR4, !P4 ;  /* 0x000000040c007c0c */ /* 0x040fe2000e781270 */
[----:B------:R-:W-:Y:S01]  /*33ed0*/  ULDC UR4, c[0x0][0x228] ;  /* 0x00008a0000047ab9 */ /* 0x000fe20000000800 */
[----:B--2---:R-:W-:Y:S01]  /*33ee0*/  IMAD.WIDE R20, R13, 0x4, R4 ;  /* 0x000000040d147825 */ /* 0x004fe200078e0204 */
[----:B------:R2:W-:Y:S01]  /*33ef0*/  @P0 STG.E desc[UR60][R18.64], R171 ;  /* 0x000000ab12000986 */ /* 0x0005e2000c10193c */
[----:B------:R-:W-:Y:S01]  /*33f00*/  ISETP.LT.AND P0, PT, R11, UR4, !P5 ;  /* 0x000000040b007c0c */ /* 0x000fe2000ef01270 */
[----:B------:R-:W-:Y:S01]  /*33f10*/  ULDC UR4, c[0x0][0x22c] ;  /* 0x00008b0000047ab9 */ /* 0x000fe20000000800 */
[----:B------:R-:W-:Y:S01]  /*33f20*/  VIADD R0, R7, 0x4b ;  /* 0x0000004b07007836 */ /* 0x000fe20000000000 */
[C---:B------:R-:W-:Y:S01]  /*33f30*/  IADD3 R3, R13.reuse, UR24, RZ ;  /* 0x000000180d037c10 */ /* 0x040fe2000fffe0ff */
[----:B------:R-:W-:Y:S01]  /*33f40*/  @P6 STG.E desc[UR60][R20.64], R59 ;  /* 0x0000003b14006986 */ /* 0x000fe2000c10193c */
[----:B----4-:R-:W-:Y:S01]  /*33f50*/  IMAD.WIDE R14, R13, 0x4, R8 ;  /* 0x000000040d0e7825 */ /* 0x010fe200078e0208 */
[----:B------:R-:W-:Y:S01]  /*33f60*/  ISETP.LT.AND P5, PT, R12, UR6, !P5 ;  /* 0x000000060c007c0c */ /* 0x000fe2000efa1270 */
[----:B------:R-:W-:Y:S01]  /*33f70*/  ULDC UR6, c[0x0][0x228] ;  /* 0x00008a0000067ab9 */ /* 0x000fe20000000800 */
[----:B------:R-:W-:Y:S01]  /*33f80*/  ISETP.GE.AND P6, PT, R0, UR4, PT ;  /* 0x0000000400007c0c */ /* 0x000fe2000bfc6270 */
        /* <DEDUP_REMOVED lines=61> */
[----:B------:R-:W-:Y:S02]  /*34360*/  VIADD R0, R7, 0x51 ;  /* 0x0000005107007836 */ /* 0x000fe40000000000 */
[----:B--2---:R-:W-:Y:S01]  /*34370*/  IMAD.WIDE R16, R13, 0x4, R4 ;  /* 0x000000040d107825 */ /* 0x004fe200078e0204 */
[----:B------:R1:W-:Y:S01]  /*34380*/  @P4 STG.E desc[UR60][R14.64], R178 ;  /* 0x000000b20e004986 */ /* 0x0003e2000c10193c */
[----:B------:R-:W-:Y:S01]  /*34390*/  ISETP.LT.AND P4, PT, R11, UR4, !P5 ;  /* 0x000000040b007c0c */ /* 0x000fe2000ef81270 */
[----:B------:R-:W-:Y:S02]  /*343a0*/  ULDC UR4, c[0x0][0x22c] ;  /* 0x00008b0000047ab9 */ /* 0x000fe40000000800 */
[----:B------:R2:W-:Y:S01]  /*343b0*/  @P3 STG.E desc[UR60][R16.64], R62 ;  /* 0x0000003e10003986 */ /* 0x0005e2000c10193c */
[----:B------:R-:W-:Y:S01]  /*343c0*/  ISETP.GE.AND P3, PT, R0, UR4, PT ;  /* 0x0000000400007c0c */ /* 0x000fe2000bf66270 */
[----:B------:R-:W-:Y:S01]  /*343d0*/  ULDC UR4, c[0x0][0x228] ;  /* 0x00008a0000047ab9 */ /* 0x000fe20000000800 */
[C---:B---3--:R-:W-:Y:S01]  /*343e0*/  IMAD.WIDE R18, R13.reuse, 0x4, R8 ;  /* 0x000000040d127825 */ /* 0x048fe200078e0208 */
[----:B------:R-:W-:Y:S01]  /*343f0*/  ISETP.LT.AND P5, PT, R12, UR4, !P5 ;  /* 0x000000040c007c0c */ /* 0x000fe2000efa1270 */
[----:B------:R-:W-:Y:S01]  /*34400*/  ULDC UR4, c[0x0][0x228] ;  /* 0x00008a0000047ab9 */ /* 0x000fe20000000800 */
[----:B------:R-:W-:-:S02]  /*34410*/  IADD3 R3, R13, UR24, RZ ;  /* 0x000000180d037c10 */ /* 0x000fc4000fffe0ff */
[----:B------:R3:W-:Y:S01]  /*34420*/  @P0 STG.E desc[UR60][R18.64], R126 ;  /* 0x0000007e12000986 */ /* 0x0007e2000c10193c */
[----:B------:R-:W-:Y:S01]  /*34430*/  ISETP.LT.AND P0, PT, R11, UR4, !P2 ;  /* 0x000000040b007c0c */ /* 0x000fe2000d701270 */
[----:B------:R-:W-:Y:S02]  /*34440*/  VIADD R0, R7, 0x52 ;  /* 0x0000005207007836 */ /* 0x000fe40000000000 */
[C---:B------:R-:W-:Y:S01]  /*34450*/  IMAD.WIDE R20, R3.reuse, 0x4, R4 ;  /* 0x0000000403147825 */ /* 0x040fe200078e0204 */
[----:B------:R-:W-:Y:S01]  /*34460*/  ISETP.LT.AND P2, PT, R12, UR6, !P2 ;  /* 0x000000060c007c0c */ /* 0x000fe2000d741270 */
[----:B------:R-:W-:Y:S01]  /*34470*/  ULDC UR4, c[0x0][0x22c] ;  /* 0x00008b0000047ab9 */ /* 0x000fe20000000800 */
[----:B------:R-:W-:Y:S01]  /*34480*/  ULDC UR6, c[0x0][0x228] ;  /* 0x00008a0000067ab9 */ /* 0x000fe20000000800 */
[C---:B-1----:R-:W-:Y:S01]  /*34490*/  IMAD.WIDE R14, R3.reuse, 0x4, R8 ;  /* 0x00000004030e7825 */ /* 0x042fe200078e0208 */
[----:B------:R1:W-:Y:S03]  /*344a0*/  @P4 STG.E desc[UR60][R20.64], R191 ;  /* 0x000000bf14004986 */ /* 0x0003e6000c10193c */
[----:B------:R-:W-:Y:S01]  /*344b0*/  VIADD R13, R3, UR24 ;  /* 0x00000018030d7c36 */ /* 0x000fe20008000000 */
[----:B------:R4:W-:Y:S01]  /*344c0*/  @P5 STG.E desc[UR60][R14.64], R179 ;  /* 0x000000b30e005986 */ /* 0x0009e2000c10193c */
[----:B------:R-:W-:Y:S01]  /*344d0*/  ISETP.GE.AND P5, PT, R0, UR4, PT ;  /* 0x0000000400007c0c */ /* 0x000fe2000bfa6270 */
[----:B------:R-:W-:Y:S01]  /*344e0*/  VIADD R0, R7, 0x53 ;  /* 0x0000005307007836 */ /* 0x000fe20000000000 */
[----:B------:R-:W-:Y:S01]  /*344f0*/  ISETP.LT.AND P4, PT, R11, UR8, !P6 ;  /* 0x000000080b007c0c */ /* 0x000fe2000f781270 */
[----:B--2---:R-:W-:Y:S01]  /*34500*/  IMAD.WIDE R16, R13, 0x4, R4 ;  /* 0x000000040d107825 */ /* 0x004fe200078e0204 */
[----:B------:R-:W-:Y:S01]  /*34510*/  ISETP.LT.AND P6, PT, R12, UR6, !P6 ;  /* 0x000000060c007c0c */ /* 0x000fe2000f7c1270 */
[----:B------:R-:W-:-:S02]  /*34520*/  ULDC UR4, c[0x0][0x22c] ;  /* 0x00008b0000047ab9 */ /* 0x000fc40000000800 */
[C---:B---3--:R-:W-:Y:S01]  /*34530*/  IMAD.WIDE R18, R13.reuse, 0x4, R8 ;  /* 0x000000040d127825 */ /* 0x048fe200078e0208 */
[----:B------:R-:W-:Y:S01]  /*34540*/  IADD3 R3, R13, UR24, RZ ;  /* 0x000000180d037c10 */ /* 0x000fe2000fffe0ff */
[----:B------:R2:W-:Y:S01]  /*34550*/  @P0 STG.E desc[UR60][R16.64], R63 ;  /* 0x0000003f10000986 */ /* 0x0005e2000c10193c */
[----:B------:R-:W-:Y:S01]  /*34560*/  ISETP.GE.AND P0, PT, R0, UR4, PT ;  /* 0x0000000400007c0c */ /* 0x000fe2000bf06270 */
[----:B------:R-:W-:Y:S01]  /*34570*/  ULDC UR4, c[0x0][0x228] ;  /* 0x00008a0000047ab9 */ /* 0x000fe20000000800 */
[----:B------:R-:W-:Y:S01]  /*34580*/  ULDC UR6, c[0x0][0x228] ;  /* 0x00008a0000067ab9 */ /* 0x000fe20000000800 */
[----:B------:R3:W-:Y:S01]  /*34590*/  @P2 STG.E desc[UR60][R18.64], R127 ;  /* 0x0000007f12002986 */ /* 0x0007e2000c10193c */
[----:B------:R-:W-:Y:S01]  /*345a0*/  ISETP.LT.AND P2, PT, R11, UR4, !P3 ;  /* 0x000000040b007c0c */ /* 0x000fe2000df41270 */
[----:B-1----:R-:W-:Y:S01]  /*345b0*/  IMAD.WIDE R20, R3, 0x4, R4 ;  /* 0x0000000403147825 */ /* 0x002fe200078e0204 */
[----:B------:R-:W-:Y:S01]  /*345c0*/  ULDC UR4, c[0x0][0x22c] ;  /* 0x00008b0000047ab9 */ /* 0x000fe20000000800 */
[----:B------:R-:W-:-:S02]  /*345d0*/  ULDC UR8, c[0x0][0x228] ;  /* 0x00008a0000087ab9 */ /* 0x000fc40000000800 */
[C---:B----4-:R-:W-:Y:S01]  /*345e0*/  IMAD.WIDE R14, R3.reuse, 0x4, R8 ;  /* 0x00000004030e7825 */ /* 0x050fe200078e0208 */
[----:B------:R-:W-:-:S03]  /*345f0*/  IADD3 R3, R3, UR24, RZ ;  /* 0x0000001803037c10 */ /* 0x000fc6000fffe0ff */
[----:B------:R-:W-:Y:S01]  /*34600*/  VIADD R0, R7, 0x54 ;  /* 0x0000005407007836 */ /* 0x000fe20000000000 */
[----:B------:R1:W-:Y:S01]  /*34610*/  @P4 STG.E desc[UR60][R20.64], R192 ;  /* 0x000000c014004986 */ /* 0x0003e2000c10193c */
[----:B------:R-:W-:Y:S01]  /*34620*/  ISETP.LT.AND P3, PT, R12, UR6, !P3 ;  /* 0x000000060c007c0c */ /* 0x000fe2000df61270 */
[----:B--2---:R-:W-:Y:S01]  /*34630*/  IMAD.WIDE R16, R3, 0x4, R4 ;  /* 0x0000000403107825 */ /* 0x004fe200078e0204 */
[----:B------:R-:W-:Y:S01]  /*34640*/  ISETP.LT.AND P4, PT, R11, UR8, !P5 ;  /* 0x000000080b007c0c */ /* 0x000fe2000ef81270 */
[----:B------:R2:W-:Y:S01]  /*34650*/  @P6 STG.E desc[UR60][R14.64], R184 ;  /* 0x000000b80e006986 */ /* 0x0005e2000c10193c */
[----:B------:R-:W-:Y:S01]  /*34660*/  ISETP.GE.AND P6, PT, R0, UR4, PT ;  /* 0x0000000400007c0c */ /* 0x000fe2000bfc6270 */
[----:B------:R-:W-:Y:S01]  /*34670*/  VIADD R0, R7, 0x55 ;  /* 0x0000005507007836 */ /* 0x000fe20000000000 */
[----:B------:R-:W-:Y:S01]  /*34680*/  ULDC UR4, c[0x0][0x22c] ;  /* 0x00008b0000047ab9 */ /* 0x000fe20000000800 */
[----:B------:R4:W-:Y:S01]  /*34690*/  @P2 STG.E desc[UR60][R16.64], R64 ;  /* 0x0000004010002986 */ /* 0x0009e2000c10193c */
[C---:B---3--:R-:W-:Y:S01]  /*346a0*/  IMAD.WIDE R18, R3.reuse, 0x4, R8 ;  /* 0x0000000403127825 */ /* 0x048fe200078e0208 */
[----:B------:R-:W-:Y:S01]  /*346b0*/  ULDC UR6, c[0x0][0x228] ;  /* 0x00008a0000067ab9 */ /* 0x000fe20000000800 */
[----:B------:R-:W-:Y:S01]  /*346c0*/  ISETP.GE.AND P2, PT, R0, UR4, PT ;  /* 0x0000000400007c0c */ /* 0x000fe2000bf46270 */
[----:B------:R-:W-:Y:S01]  /*346d0*/  ULDC UR4, c[0x0][0x228] ;  /* 0x00008a0000047ab9 */ /* 0x000fe20000000800 */
[----:B------:R-:W-:Y:S01]  /*346e0*/  VIADD R13, R3, UR24 ;  /* 0x00000018030d7c36 */ /* 0x000fe20008000000 */
[----:B------:R-:W-:Y:S01]  /*346f0*/  ISETP.LT.AND P5, PT, R12, UR4, !P5 ;  /* 0x000000040c007c0c */ /* 0x000fe2000efa1270 */
[----:B------:R-:W-:Y:S01]  /*34700*/  ULDC UR4, c[0x0][0x228] ;  /* 0x00008a0000047ab9 */ /* 0x000fe20000000800 */
[----:B------:R3:W-:Y:S01]  /*34710*/  @P3 STG.E desc[UR60][R18.64], R128 ;  /* 0x0000008012003986 */ /* 0x0007e2000c10193c */
[----:B-1----:R-:W-:Y:S01]  /*34720*/  IMAD.WIDE R20, R13, 0x4, R4 ;  /* 0x000000040d147825 */ /* 0x002fe200078e0204 */
[----:B------:R-:W-:Y:S01]  /*34730*/  ISETP.LT.AND P3, PT, R11, UR4, !P0 ;  /* 0x000000040b007c0c */ /* 0x000fe2000c761270 */
[----:B------:R-:W-:Y:S01]  /*34740*/  ULDC UR4, c[0x0][0x22c] ;  /* 0x00008b0000047ab9 */ /* 0x000fe20000000800 */
[----:B------:R-:W-:Y:S01]  /*34750*/  IADD3 R0, R7, 0x56, RZ ;  /* 0x0000005607007810 */ /* 0x000fe20007ffe0ff */
[C---:B------:R-:W-:Y:S01]  /*34760*/  VIADD R3, R13.reuse, UR24 ;  /* 0x000000180d037c36 */ /* 0x040fe20008000000 */
[----:B------:R-:W-:Y:S01]  /*34770*/  @P4 STG.E desc[UR60][R20.64], R193 ;  /* 0x000000c114004986 */ /* 0x000fe2000c10193c */
[----:B--2---:R-:W-:Y:S01]  /*34780*/  IMAD.WIDE R14, R13, 0x4, R8 ;  /* 0x000000040d0e7825 */ /* 0x004fe200078e0208 */
[----:B------:R-:W-:Y:S01]  /*34790*/  ISETP.GE.AND P4, PT, R0, UR4, PT ;  /* 0x0000000400007c0c */ /* 0x000fe2000bf86270 */
[----:B------:R-:W-:Y:S01]  /*347a0*/  ULDC UR4, c[0x0][0x22c] ;  /* 0x00008b0000047ab9 */ /* 0x000fe20000000800 */
[----:B------:R-:W-:Y:S01]  /*347b0*/  ISETP.LT.AND P0, PT, R12, UR6, !P0 ;  /* 0x000000060c007c0c */ /* 0x000fe2000c701270 */
[----:B------:R-:W-:Y:S01]  /*347c0*/  VIADD R0, R7, 0x57 ;  /* 0x0000005707007836 */ /* 0x000fe20000000000 */
[----:B------:R-:W-:Y:S01]  /*347d0*/  ULDC UR8, c[0x0][0x228] ;  /* 0x00008a0000087ab9 */ /* 0x000fe20000000800 */
[C---:B----4-:R-:W-:Y:S01]  /*347e0*/  IMAD.WIDE R16, R3.reuse, 0x4, R4 ;  /* 0x0000000403107825 */ /* 0x050fe200078e0204 */
[----:B------:R1:W-:Y:S01]  /*347f0*/  @P5 STG.E desc[UR60][R14.64], R185 ;  /* 0x000000b90e005986 */ /* 0x0003e2000c10193c */
[----:B------:R-:W-:Y:S01]  /*34800*/  ULDC UR6, c[0x0][0x228] ;  /* 0x00008a0000067ab9 */ /* 0x000fe20000000800 */
        /* <DEDUP_REMOVED lines=56> */
[----:B------:R-:W-:Y:S02]  /*34b90*/  ULDC UR4, c[0x0][0x228] ;  /* 0x00008a0000047ab9 */ /* 0x000fe40000000800 */
[----:B--2---:R-:W-:Y:S01]  /*34ba0*/  IMAD.WIDE R16, R13, 0x4, R4 ;  /* 0x000000040d107825 */ /* 0x004fe200078e0204 */
[----:B------:R1:W-:Y:S01]  /*34bb0*/  @P5 STG.E desc[UR60][R14.64], R131 ;  /* 0x000000830e005986 */ /* 0x0003e2000c10193c */
[----:B------:R-:W-:Y:S02]  /*34bc0*/  IADD3 R0, R7, 0x5c, RZ ;  /* 0x0000005c07007810 */ /* 0x000fe40007ffe0ff */
[----:B------:R-:W-:Y:S01]  /*34bd0*/  ISETP.LT.AND P5, PT, R11, UR4, !P0 ;  /* 0x000000040b007c0c */ /* 0x000fe2000c7a1270 */
[----:B------:R-:W-:Y:S01]  /*34be0*/  ULDC UR4, c[0x0][0x22c] ;  /* 0x00008b0000047ab9 */ /* 0x000fe20000000800 */
[----:B------:R2:W-:Y:S01]  /*34bf0*/  @P2 STG.E desc[UR60][R16.64], R196 ;  /* 0x000000c410002986 */ /* 0x0005e2000c10193c */
[----:B------:R-:W-:Y:S01]  /*34c00*/  ISETP.GE.AND P2, PT, R0, UR4, PT ;  /* 0x0000000400007c0c */ /* 0x000fe2000bf46270 */
[----:B------:R-:W-:Y:S01]  /*34c10*/  ULDC UR4, c[0x0][0x228] ;  /* 0x00008a0000047ab9 */ /* 0x000fe20000000800 */
[C---:B------:R-:W-:Y:S01]  /*34c20*/  VIADD R3, R13.reuse, UR24 ;  /* 0x000000180d037c36 */ /* 0x040fe20008000000 */
[----:B------:R-:W-:Y:S01]  /*34c30*/  ISETP.LT.AND P0, PT, R12, UR4, !P0 ;  /* 0x000000040c007c0c */ /* 0x000fe2000c701270 */
[----:B---3--:R-:W-:Y:S01]  /*34c40*/  IMAD.WIDE R18, R13, 0x4, R8 ;  /* 0x000000040d127825 */ /* 0x008fe200078e0208 */
[----:B------:R-:W-:-:S03]  /*34c50*/  ULDC UR4, c[0x0][0x228] ;  /* 0x00008a0000047ab9 */ /* 0x000fc60000000800 */
[----:B------:R-:W-:Y:S01]  /*34c60*/  IMAD.WIDE R20, R3, 0x4, R4 ;  /* 0x0000000403147825 */ /* 0x000fe200078e0204 */
[----:B------:R3:W-:Y:S01]  /*34c70*/  @P3 STG.E desc[UR60][R18.64], R216 ;  /* 0x000000d812003986 */ /* 0x0007e2000c10193c */
[----:B------:R-:W-:Y:S01]  /*34c80*/  ISETP.LT.AND P3, PT, R11, UR4, !P6 ;  /* 0x000000040b007c0c */ /* 0x000fe2000f761270 */
[----:B------:R-:W-:Y:S01]  /*34c90*/  ULDC UR4, c[0x0][0x22c] ;  /* 0x00008b0000047ab9 */ /* 0x000fe20000000800 */
[C---:B------:R-:W-:Y:S01]  /*34ca0*/  IADD3 R13, R3.reuse, UR24, RZ ;  /* 0x00000018030d7c10 */ /* 0x040fe2000fffe0ff */
[----:B------:R4:W-:Y:S01]  /*34cb0*/  @P5 STG.E desc[UR60][R20.64], R68 ;  /* 0x0000004414005986 */ /* 0x0009e2000c10193c */
[----:B-1----:R-:W-:Y:S01]  /*34cc0*/  IMAD.WIDE R14, R3, 0x4, R8 ;  /* 0x00000004030e7825 */ /* 0x002fe200078e0208 */
[----:B------:R-:W-:Y:S01]  /*34cd0*/  ISETP.LT.AND P6, PT, R12, UR6, !P6 ;  /* 0x000000060c007c0c */ /* 0x000fe2000f7c1270 */
[----:B------:R-:W-:Y:S01]  /*34ce0*/  ULDC UR6, c[0x0][0x228] ;  /* 0x00008a0000067ab9 */ /* 0x000fe20000000800 */
[----:B------:R-:W-:Y:S01]  /*34cf0*/  ISETP.LT.AND P5, PT, R11, UR8, !P4 ;  /* 0x000000080b007c0c */ /* 0x000fe2000e7a1270 */
[----:B------:R-:W-:Y:S01]  /*34d00*/  VIADD R0, R7, 0x5d ;  /* 0x0000005d07007836 */ /* 0x000fe20000000000 */
[----:B------:R1:W-:Y:S01]  /*34d10*/  @P0 STG.E desc[UR60][R14.64], R132 ;  /* 0x000000840e000986 */ /* 0x0003e2000c10193c */
[C---:B------:R-:W-:Y:S01]  /*34d20*/  VIADD R3, R13.reuse, UR24 ;  /* 0x000000180d037c36 */ /* 0x040fe20008000000 */
[----:B------:R-:W-:Y:S01]  /*34d30*/  ULDC UR8, c[0x0][0x228] ;  /* 0x00008a0000087ab9 */ /* 0x000fe20000000800 */
[----:B--2---:R-:W-:Y:S01]  /*34d40*/  IMAD.WIDE R16, R13, 0x4, R4 ;  /* 0x000000040d107825 */ /* 0x004fe200078e0204 */
[----:B------:R-:W-:Y:S01]  /*34d50*/  ISETP.GE.AND P0, PT, R0, UR4, PT ;  /* 0x0000000400007c0c */ /* 0x000fe2000bf06270 */
[----:B------:R-:W-:-:S02]  /*34d60*/  ULDC UR4, c[0x0][0x22c] ;  /* 0x00008b0000047ab9 */ /* 0x000fc40000000800 */
[----:B------:R-:W-:Y:S02]  /*34d70*/  VIADD R0, R7, 0x5e ;  /* 0x0000005e07007836 */ /* 0x000fe40000000000 */
[----:B---3--:R-:W-:Y:S01]  /*34d80*/  IMAD.WIDE R18, R13, 0x4, R8 ;  /* 0x000000040d127825 */ /* 0x008fe200078e0208 */
[----:B------:R-:W-:Y:S01]  /*34d90*/  ISETP.LT.AND P4, PT, R12, UR6, !P4 ;  /* 0x000000060c007c0c */ /* 0x000fe2000e781270 */
[----:B------:R2:W-:Y:S02]  /*34da0*/  @P3 STG.E desc[UR60][R16.64], R197 ;  /* 0x000000c510003986 */ /* 0x0005e4000c10193c */
[C---:B----4-:R-:W-:Y:S01]  /*34db0*/  IMAD.WIDE R20, R3.reuse, 0x4, R4 ;  /* 0x0000000403147825 */ /* 0x050fe200078e0204 */
[----:B------:R-:W-:Y:S01]  /*34dc0*/  ISETP.GE.AND P3, PT, R0, UR4, PT ;  /* 0x0000000400007c0c */ /* 0x000fe2000bf66270 */
[----:B------:R3:W-:Y:S01]  /*34dd0*/  @P6 STG.E desc[UR60][R18.64], R217 ;  /* 0x000000d912006986 */ /* 0x0007e2000c10193c */
[----:B------:R-:W-:Y:S01]  /*34de0*/  ULDC UR4, c[0x0][0x228] ;  /* 0x00008a0000047ab9 */ /* 0x000fe20000000800 */
[----:B-1----:R-:W-:Y:S01]  /*34df0*/  IMAD.WIDE R14, R3, 0x4, R8 ;  /* 0x00000004030e7825 */ /* 0x002fe200078e0208 */
[----:B------:R-:W-:Y:S01]  /*34e00*/  ULDC UR6, c[0x0][0x228] ;  /* 0x00008a0000067ab9 */ /* 0x000fe20000000800 */
[----:B------:R1:W-:Y:S01]  /*34e10*/  @P5 STG.E desc[UR60][R20.64], R69 ;  /* 0x0000004514005986 */ /* 0x0003e2000c10193c */
[----:B------:R-:W-:Y:S01]  /*34e20*/  ISETP.LT.AND P5, PT, R11, UR4, !P2 ;  /* 0x000000040b007c0c */ /* 0x000fe2000d7a1270 */
[----:B------:R-:W-:Y:S01]  /*34e30*/  VIADD R3, R3, UR24 ;  /* 0x0000001803037c36 */ /* 0x000fe20008000000 */
[----:B------:R-:W-:Y:S01]  /*34e40*/  IADD3 R0, R7, 0x5f, RZ ;  /* 0x0000005f07007810 */ /* 0x000fe20007ffe0ff */
[----:B------:R-:W-:Y:S01]  /*34e50*/  ULDC UR4, c[0x0][0x22c] ;  /* 0x00008b0000047ab9 */ /* 0x000fe20000000800 */
[----:B------:R-:W-:Y:S01]  /*34e60*/  ISETP.LT.AND P2, PT, R12, UR6, !P2 ;  /* 0x000000060c007c0c */ /* 0x000fe2000d741270 */
[----:B------:R4:W-:Y:S01]  /*34e70*/  @P4 STG.E desc[UR60][R14.64], R133 ;  /* 0x000000850e004986 */ /* 0x0009e2000c10193c */
[----:B--2---:R-:W-:Y:S01]  /*34e80*/  IMAD.WIDE R16, R3, 0x4, R4 ;  /* 0x0000000403107825 */ /* 0x004fe200078e0204 */
[----:B------:R-:W-:Y:S01]  /*34e90*/  ISETP.GE.AND P4, PT, R0, UR4, PT ;  /* 0x0000000400007c0c */ /* 0x000fe2000bf86270 */
[----:B------:R-:W-:Y:S01]  /*34ea0*/  ULDC UR4, c[0x0][0x22c] ;  /* 0x00008b0000047ab9 */ /* 0x000fe20000000800 */
[----:B------:R-:W-:-:S02]  /*34eb0*/  IADD3 R0, R7, 0x60, RZ ;  /* 0x0000006007007810 */ /* 0x000fc40007ffe0ff */
[----:B------:R-:W-:Y:S01]  /*34ec0*/  ISETP.LT.AND P6, PT, R11, UR8, !P0 ;  /* 0x000000080b007c0c */ /* 0x000fe2000c7c1270 */
[C---:B---3--:R-:W-:Y:S01]  /*34ed0*/  IMAD.WIDE R18, R3.reuse, 0x4, R8 ;  /* 0x0000000403127825 */ /* 0x048fe200078e0208 */
[----:B------:R2:W-:Y:S01]  /*34ee0*/  @P5 STG.E desc[UR60][R16.64], R198 ;  /* 0x000000c610005986 */ /* 0x0005e2000c10193c */
[----:B------:R-:W-:Y:S01]  /*34ef0*/  ISETP.GE.AND P5, PT, R0, UR4, PT ;  /* 0x0000000400007c0c */ /* 0x000fe2000bfa6270 */
[----:B------:R-:W-:Y:S01]  /*34f00*/  ULDC UR4, c[0x0][0x228] ;  /* 0x00008a0000047ab9 */ /* 0x000fe20000000800 */
[----:B------:R-:W-:Y:S01]  /*34f10*/  VIADD R13, R3, UR24 ;  /* 0x00000018030d7c36 */ /* 0x000fe20008000000 */
[C---:B------:R-:W-:Y:S01]  /*34f20*/  ISETP.LT.AND P0, PT, R12.reuse, UR4, !P0 ;  /* 0x000000040c007c0c */ /* 0x040fe2000c701270 */
[----:B------:R-:W-:Y:S01]  /*34f30*/  ULDC UR4, c[0x0][0x228] ;  /* 0x00008a0000047ab9 */ /* 0x000fe20000000800 */
[----:B------:R3:W-:Y:S01]  /*34f40*/  @P2 STG.E desc[UR60][R18.64], R218 ;  /* 0x000000da12002986 */ /* 0x0007e2000c10193c */
[----:B-1----:R-:W-:Y:S01]  /*34f50*/  IMAD.WIDE R20, R13, 0x4, R4 ;  /* 0x000000040d147825 */ /* 0x002fe200078e0204 */
[----:B------:R-:W-:Y:S01]  /*34f60*/  ISETP.LT.AND P2, PT, R11, UR4, !P3 ;  /* 0x000000040b007c0c */ /* 0x000fe2000df41270 */
[----:B------:R-:W-:Y:S01]  /*34f70*/  ULDC UR6, c[0x0][0x228] ;  /* 0x00008a0000067ab9 */ /* 0x000fe20000000800 */
[----:B------:R-:W-:Y:S01]  /*34f80*/  ULDC UR4, c[0x0][0x22c] ;  /* 0x00008b0000047ab9 */ /* 0x000fe20000000800 */
[----:B------:R-:W-:Y:S01]  /*34f90*/  VIADD R0, R7, 0x61 ;  /* 0x0000006107007836 */ /* 0x000fe20000000000 */
[----:B------:R-:W-:Y:S01]  /*34fa0*/  @P6 STG.E desc[UR60][R20.64], R70 ;  /* 0x0000004614006986 */ /* 0x000fe2000c10193c */
        /* <DEDUP_REMOVED lines=21> */
[----:B-1----:R-:W-:Y:S01]  /*35100*/  IMAD.WIDE R14, R3, 0x4, R4 ;  /* 0x00000004030e7825 */ /* 0x002fe200078e0204 */
[----:B------:R-:W-:Y:S01]  /*35110*/  ULDC UR4, c[0x0][0x22c] ;  /* 0x00008b0000047ab9 */ /* 0x000fe20000000800 */
[----:B------:R-:W-:-:S02]  /*35120*/  ULDC UR8, c[0x0][0x228] ;  /* 0x00008a0000087ab9 */ /* 0x000fc40000000800 */
[C---:B--2---:R-:W-:Y:S01]  /*35130*/  IMAD.WIDE R16, R3.reuse, 0x4, R8 ;  /* 0x0000000403107825 */ /* 0x044fe200078e0208 */
[----:B------:R-:W-:Y:S01]  /*35140*/  IADD3 R3, R3, UR24, RZ ;  /* 0x0000001803037c10 */ /* 0x000fe2000fffe0ff */
[----:B------:R1:W-:Y:S01]  /*35150*/  @P2 STG.E desc[UR60][R14.64], R71 ;  /* 0x000000470e002986 */ /* 0x0003e2000c10193c */
[----:B------:R-:W-:Y:S01]  /*35160*/  ISETP.LT.AND P5, PT, R12, UR6, !P5 ;  /* 0x000000060c007c0c */ /* 0x000fe2000efa1270 */
[----:B------:R-:W-:Y:S01]  /*35170*/  ULDC UR6, c[0x0][0x228] ;  /* 0x00008a0000067ab9 */ /* 0x000fe20000000800 */
[----:B------:R-:W-:Y:S01]  /*35180*/  ISETP.GE.AND P2, PT, R0, UR4, PT ;  /* 0x0000000400007c0c */ /* 0x000fe2000bf46270 */
[----:B---3--:R-:W-:Y:S01]  /*35190*/  IMAD.WIDE R18, R3, 0x4, R4 ;  /* 0x0000000403127825 */ /* 0x008fe200078e0204 */
        /* <DEDUP_REMOVED lines=13> */
[----:B-1----:R-:W-:Y:S01]  /*35270*/  IMAD.WIDE R14, R3, 0x4, R4 ;  /* 0x00000004030e7825 */ /* 0x002fe200078e0204 */
[----:B------:R-:W-:Y:S01]  /*35280*/  IADD3 R0, R7, 0x65, RZ ;  /* 0x0000006507007810 */ /* 0x000fe20007ffe0ff */
[----:B------:R-:W-:Y:S01]  /*35290*/  ULDC UR4, c[0x0][0x22c] ;  /* 0x00008b0000047ab9 */ /* 0x000fe20000000800 */
[----:B------:R-:W-:Y:S01]  /*352a0*/  ULDC UR6, c[0x0][0x228] ;  /* 0x00008a0000067ab9 */ /* 0x000fe20000000800 */
[C---:B------:R-:W-:Y:S01]  /*352b0*/  VIADD R13, R3.reuse, UR24 ;  /* 0x00000018030d7c36 */ /* 0x040fe20008000000 */
[----:B------:R1:W-:Y:S01]  /*352c0*/  @P4 STG.E desc[UR60][R14.64], R72 ;  /* 0x000000480e004986 */ /* 0x0003e2000c10193c */
[----:B------:R-:W-:Y:S01]  /*352d0*/  ISETP.GE.AND P4, PT, R0, UR4, PT ;  /* 0x0000000400007c0c */ /* 0x000fe2000bf86270 */
[----:B--2---:R-:W-:Y:S01]  /*352e0*/  IMAD.WIDE R16, R3, 0x4, R8 ;  /* 0x0000000403107825 */ /* 0x004fe200078e0208 */
        /* <DEDUP_REMOVED lines=10> */
[C---:B-1----:R-:W-:Y:S01]  /*35390*/  IMAD.WIDE R14, R13.reuse, 0x4, R8 ;  /* 0x000000040d0e7825 */ /* 0x042fe200078e0208 */
[----:B------:R-:W-:Y:S01]  /*353a0*/  ULDC UR4, c[0x0][0x228] ;  /* 0x00008a0000047ab9 */ /* 0x000fe20000000800 */
[----:B------:R-:W-:-:S02]  /*353b0*/  IADD3 R13, R13, UR24, RZ ;  /* 0x000000180d0d7c10 */ /* 0x000fc4000fffe0ff */
[----:B------:R-:W-:Y:S01]  /*353c0*/  ISETP.LT.AND P2, PT, R12, UR4, !P2 ;  /* 0x000000040c007c0c */ /* 0x000fe2000d741270 */
[----:B------:R-:W-:Y:S01]  /*353d0*/  ULDC UR4, c[0x0][0x228] ;  /* 0x00008a0000047ab9 */ /* 0x000fe20000000800 */
[----:B------:R1:W-:Y:S01]  /*353e0*/  @P0 STG.E desc[UR60][R14.64], R221 ;  /* 0x000000dd0e000986 */ /* 0x0003e2000c10193c */
[----:B------:R-:W-:Y:S01]  /*353f0*/  ISETP.LT.AND P0, PT, R11, UR4, !P3 ;  /* 0x000000040b007c0c */ /* 0x000fe2000df01270 */
[----:B--2---:R-:W-:Y:S01]  /*35400*/  IMAD.WIDE R16, R13, 0x4, R4 ;  /* 0x000000040d107825 */ /* 0x004fe200078e0204 */
        /* <DEDUP_REMOVED lines=13> */
[C---:B------:R-:W-:Y:S01]  /*354e0*/  VIADD R13, R3.reuse, UR24 ;  /* 0x00000018030d7c36 */ /* 0x040fe20008000000 */
[----:B------:R-:W-:Y:S01]  /*354f0*/  ISETP.LT.AND P4, PT, R12, UR6, !P4 ;  /* 0x000000060c007c0c */ /* 0x000fe2000e781270 */
[----:B-1----:R-:W-:Y:S01]  /*35500*/  IMAD.WIDE R14, R3, 0x4, R8 ;  /* 0x00000004030e7825 */ /* 0x002fe200078e0208 */
[----:B------:R-:W-:Y:S01]  /*35510*/  ISETP.LT.AND P2, PT, R11, UR8, !P6 ;  /* 0x000000080b007c0c */ /* 0x000fe2000f741270 */
[----:B------:R-:W-:Y:S01]  /*35520*/  ULDC UR4, c[0x0][0x22c] ;  /* 0x00008b0000047ab9 */ /* 0x000fe20000000800 */
[----:B------:R-:W-:Y:S01]  /*35530*/  IADD3 R0, R7, 0x68, RZ ;  /* 0x0000006807007810 */ /* 0x000fe20007ffe0ff */
[C---:B------:R-:W-:Y:S01]  /*35540*/  VIADD R3, R13.reuse, UR24 ;  /* 0x000000180d037c36 */ /* 0x040fe20008000000 */
[----:B------:R1:W-:Y:S01]  /*35550*/  @P3 STG.E desc[UR60][R14.64], R222 ;  /* 0x000000de0e003986 */ /* 0x0003e2000c10193c */
[----:B--2---:R-:W-:Y:S01]  /*35560*/  IMAD.WIDE R16, R13, 0x4, R4 ;  /* 0x000000040d107825 */ /* 0x004fe200078e0204 */
[----:B------:R-:W-:Y:S01]  /*35570*/  ISETP.GE.AND P3, PT, R0, UR4, PT ;  /* 0x0000000400007c0c */ /* 0x000fe2000bf66270 */
[----:B------:R-:W-:Y:S01]  /*35580*/  ULDC UR6, c[0x0][0x228] ;  /* 0x00008a0000067ab9 */ /* 0x000fe20000000800 */
[----:B------:R-:W-:Y:S01]  /*35590*/  IADD3 R0, R7, 0x69, RZ ;  /* 0x0000006907007810 */ /* 0x000fe20007ffe0ff */
[----:B---3--:R-:W-:Y:S01]  /*355a0*/  IMAD.WIDE R18, R13, 0x4, R8 ;  /* 0x000000040d127825 */ /* 0x008fe200078e0208 */
[----:B------:R-:W-:Y:S01]  /*355b0*/  ISETP.LT.AND P6, PT, R12, UR6, !P6 ;  /* 0x000000060c007c0c */ /* 0x000fe2000f7c1270 */
[----:B------:R-:W-:Y:S01]  /*355c0*/  ULDC UR4, c[0x0][0x22c] ;  /* 0x00008b0000047ab9 */ /* 0x000fe20000000800 */
[----:B------:R-:W-:Y:S01]  /*355d0*/  ULDC UR8, c[0x0][0x228] ;  /* 0x00008a0000087ab9 */ /* 0x000fe20000000800 */
[C---:B----4-:R-:W-:Y:S01]  /*355e0*/  IMAD.WIDE R20, R3.reuse, 0x4, R4 ;  /* 0x0000000403147825 */ /* 0x050fe200078e0204 */
[----:B------:R2:W-:Y:S01]  /*355f0*/  @P0 STG.E desc[UR60][R16.64], R74 ;  /* 0x0000004a10000986 */ /* 0x0005e2000c10193c */
[----:B------:R-:W-:Y:S01]  /*35600*/  ISETP.GE.AND P0, PT, R0, UR4, PT ;  /* 0x0000000400007c0c */ /* 0x000fe2000bf06270 */
[----:B------:R-:W-:Y:S01]  /*35610*/  ULDC UR4, c[0x0][0x228] ;  /* 0x00008a0000047ab9 */ /* 0x000fe20000000800 */
[----:B-1----:R-:W-:Y:S01]  /*35620*/  IMAD.WIDE R14, R3, 0x4, R8 ;  /* 0x00000004030e7825 */ /* 0x002fe200078e0208 */
[----:B------:R1:W-:Y:S01]  /*35630*/  @P4 STG.E desc[UR60][R18.64], R138 ;  /* 0x0000008a12004986 */ /* 0x0003e2000c10193c */
[----:B------:R-:W-:-:S03]  /*35640*/  ULDC UR6, c[0x0][0x228] ;  /* 0x00008a0000067ab9 */ /* 0x000fc60000000800 */
[----:B------:R3:W-:Y:S01]  /*35650*/  @P2 STG.E desc[UR60][R20.64], R203 ;  /* 0x000000cb14002986 */ /* 0x0007e2000c10193c */
[----:B------:R-:W-:Y:S01]  /*35660*/  ISETP.LT.AND P2, PT, R11, UR4, !P5 ;  /* 0x000000040b007c0c */ /* 0x000fe2000ef41270 */
[----:B------:R-:W-:Y:S01]  /*35670*/  VIADD R0, R7, 0x6a ;  /* 0x0000006a07007836 */ /* 0x000fe20000000000 */
[----:B------:R-:W-:Y:S01]  /*35680*/  ISETP.LT.AND P5, PT, R12, UR6, !P5 ;  /* 0x000000060c007c0c */ /* 0x000fe2000efa1270 */
[----:B------:R-:W-:Y:S01]  /*35690*/  VIADD R3, R3, UR24 ;  /* 0x0000001803037c36 */ /* 0x000fe20008000000 */
[----:B------:R-:W-:Y:S01]  /*356a0*/  ULDC UR4, c[0x0][0x22c] ;  /* 0x00008b0000047ab9 */ /* 0x000fe20000000800 */
[----:B------:R-:W-:Y:S01]  /*356b0*/  ISETP.LT.AND P4, PT, R11, UR8, !P3 ;  /* 0x000000080b007c0c */ /* 0x000fe2000df81270 */
[----:B------:R4:W-:Y:S01]  /*356c0*/  @P6 STG.E desc[UR60][R14.64], R223 ;  /* 0x000000df0e006986 */ /* 0x0009e2000c10193c */
[----:B------:R-:W-:Y:S01]  /*356d0*/  ISETP.GE.AND P6, PT, R0, UR4, PT ;  /* 0x0000000400007c0c */ /* 0x000fe2000bfc6270 */
[C---:B--2---:R-:W-:Y:S01]  /*356e0*/  IMAD.WIDE R16, R3.reuse, 0x4, R4 ;  /* 0x0000000403107825 */ /* 0x044fe200078e0204 */
[----:B------:R-:W-:Y:S01]  /*356f0*/  IADD3 R13, R3, UR24, RZ ;  /* 0x00000018030d7c10 */ /* 0x000fe2000fffe0ff */
[----:B------:R-:W-:Y:S01]  /*35700*/  ULDC UR4, c[0x0][0x22c] ;  /* 0x00008b0000047ab9 */ /* 0x000fe20000000800 */
[----:B------:R-:W-:Y:S01]  /*35710*/  ULDC UR6, c[0x0][0x228] ;  /* 0x00008a0000067ab9 */ /* 0x000fe20000000800 */
[----:B------:R-:W-:Y:S01]  /*35720*/  VIADD R0, R7, 0x6b ;  /* 0x0000006b07007836 */ /* 0x000fe20000000000 */
[----:B------:R2:W-:Y:S01]  /*35730*/  @P2 STG.E desc[UR60][R16.64], R75 ;  /* 0x0000004b10002986 */ /* 0x0005e2000c10193c */
[----:B-1----:R-:W-:Y:S01]  /*35740*/  IMAD.WIDE R18, R3, 0x4, R8 ;  /* 0x0000000403127825 */ /* 0x002fe200078e0208 */
[----:B------:R-:W-:-:S02]  /*35750*/  ULDC UR8, c[0x0][0x228] ;  /* 0x00008a0000087ab9 */ /* 0x000fc40000000800 */
[----:B------:R-:W-:Y:S01]  /*35760*/  ISETP.GE.AND P2, PT, R0, UR4, PT ;  /* 0x0000000400007c0c */ /* 0x000fe2000bf46270 */
[----:B---3--:R-:W-:Y:S01]  /*35770*/  IMAD.WIDE R20, R13, 0x4, R4 ;  /* 0x000000040d147825 */ /* 0x008fe200078e0204 */
        /* <DEDUP_REMOVED lines=27> */
[----:B------:R-:W-:Y:S01]  /*35930*/  ULDC UR6, c[0x0][0x228] ;  /* 0x00008a0000067ab9 */ /* 0x000fe20000000800 */
[----:B--2---:R-:W-:Y:S01]  /*35940*/  IMAD.WIDE R14, R3, 0x4, R4 ;  /* 0x00000004030e7825 */ /* 0x004fe200078e0204 */
        /* <DEDUP_REMOVED lines=10> */
[----:B-1----:R-:W-:Y:S01]  /*359f0*/  IMAD.WIDE R18, R3, 0x4, R4 ;  /* 0x0000000403127825 */ /* 0x002fe200078e0204 */
        /* <DEDUP_REMOVED lines=10> */
[----:B--2---:R-:W-:Y:S01]  /*35aa0*/  IMAD.WIDE R14, R3, 0x4, R4 ;  /* 0x00000004030e7825 */ /* 0x004fe200078e0204 */
[----:B------:R-:W-:Y:S01]  /*35ab0*/  ISETP.LT.AND P2, PT, R11, UR6, !P3 ;  /* 0x000000060b007c0c */ /* 0x000fe2000df41270 */
[----:B------:R-:W-:Y:S01]  /*35ac0*/  ULDC UR4, c[0x0][0x22c] ;  /* 0x00008b0000047ab9 */ /* 0x000fe20000000800 */
[----:B------:R-:W-:Y:S01]  /*35ad0*/  ULDC UR6, c[0x0][0x228] ;  /* 0x00008a0000067ab9 */ /* 0x000fe20000000800 */
[----:B------:R-:W-:Y:S01]  /*35ae0*/  VIADD R0, R7, 0x70 ;  /* 0x0000007007007836 */ /* 0x000fe20000000000 */
[----:B------:R2:W-:Y:S01]  /*35af0*/  @P6 STG.E desc[UR60][R14.64], R206 ;  /* 0x000000ce0e006986 */ /* 0x0005e2000c10193c */
[----:B------:R-:W-:-:S02]  /*35b00*/  VIADD R13, R3, UR24 ;  /* 0x00000018030d7c36 */ /* 0x000fc40008000000 */
[----:B-1----:R-:W-:Y:S01]  /*35b10*/  IMAD.WIDE R16, R3, 0x4, R8 ;  /* 0x0000000403107825 */ /* 0x002fe200078e0208 */
        /* <DEDUP_REMOVED lines=11> */
[----:B--2---:R-:W-:Y:S01]  /*35bd0*/  IMAD.WIDE R14, R13, 0x4, R8 ;  /* 0x000000040d0e7825 */ /* 0x004fe200078e0208 */
[----:B------:R-:W-:-:S03]  /*35be0*/  ULDC UR4, c[0x0][0x228] ;  /* 0x00008a0000047ab9 */ /* 0x000fc60000000800 */
[----:B------:R-:W-:Y:S01]  /*35bf0*/  VIADD R13, R13, UR24 ;  /* 0x000000180d0d7c36 */ /* 0x000fe20008000000 */
[----:B------:R-:W-:Y:S01]  /*35c00*/  ISETP.LT.AND P4, PT, R12, UR4, !P4 ;  /* 0x000000040c007c0c */ /* 0x000fe2000e781270 */
[----:B------:R-:W-:Y:S01]  /*35c10*/  ULDC UR4, c[0x0][0x228] ;  /* 0x00008a0000047ab9 */ /* 0x000fe20000000800 */
[----:B------:R2:W-:Y:S01]  /*35c20*/  @P3 STG.E desc[UR60][R14.64], R142 ;  /* 0x0000008e0e003986 */ /* 0x0005e2000c10193c */
[----:B-1----:R-:W-:Y:S01]  /*35c30*/  IMAD.WIDE R16, R13, 0x4, R4 ;  /* 0x000000040d107825 */ /* 0x002fe200078e0204 */
        /* <DEDUP_REMOVED lines=8> */
[C---:B------:R-:W-:Y:S01]  /*35cc0*/  IMAD.WIDE R20, R3.reuse, 0x4, R4 ;  /* 0x0000000403147825 */ /* 0x040fe200078e0204 */
[C---:B------:R-:W-:Y:S01]  /*35cd0*/  ISETP.LT.AND P0, PT, R12.reuse, UR4, !P0 ;  /* 0x000000040c007c0c */ /* 0x040fe2000c701270 */
[----:B------:R3:W-:Y:S01]  /*35ce0*/  @P4 STG.E desc[UR60][R18.64], R227 ;  /* 0x000000e312004986 */ /* 0x0007e2000c10193c */
[----:B------:R-:W-:Y:S01]  /*35cf0*/  ULDC UR4, c[0x0][0x228] ;  /* 0x00008a0000047ab9 */ /* 0x000fe20000000800 */
[----:B------:R-:W-:Y:S02]  /*35d00*/  VIADD R13, R3, UR24 ;  /* 0x00000018030d7c36 */ /* 0x000fe40008000000 */
[----:B------:R4:W-:Y:S01]  /*35d10*/  @P3 STG.E desc[UR60][R20.64], R79 ;  /* 0x0000004f14003986 */ /* 0x0009e2000c10193c */
[----:B------:R-:W-:Y:S01]  /*35d20*/  ISETP.LT.AND P3, PT, R11, UR4, !P6 ;  /* 0x000000040b007c0c */ /* 0x000fe2000f761270 */
[----:B--2---:R-:W-:Y:S01]  /*35d30*/  IMAD.WIDE R14, R3, 0x4, R8 ;  /* 0x00000004030e7825 */ /* 0x004fe200078e0208 */
[----:B------:R-:W-:Y:S01]  /*35d40*/  ISETP.LT.AND P6, PT, R12, UR6, !P6 ;  /* 0x000000060c007c0c */ /* 0x000fe2000f7c1270 */
[----:B------:R-:W-:Y:S01]  /*35d50*/  ULDC UR4, c[0x0][0x22c] ;  /* 0x00008b0000047ab9 */ /* 0x000fe20000000800 */
[----:B------:R-:W-:Y:S01]  /*35d60*/  ISETP.LT.AND P4, PT, R11, UR8, !P5 ;  /* 0x000000080b007c0c */ /* 0x000fe2000ef81270 */
[----:B------:R-:W-:Y:S01]  /*35d70*/  VIADD R0, R7, 0x73 ;  /* 0x0000007307007836 */ /* 0x000fe20000000000 */
[C---:B------:R-:W-:Y:S01]  /*35d80*/  IADD3 R3, R13.reuse, UR24, RZ ;  /* 0x000000180d037c10 */ /* 0x040fe2000fffe0ff */
[----:B------:R2:W-:Y:S01]  /*35d90*/  @P0 STG.E desc[UR60][R14.64], R143 ;  /* 0x0000008f0e000986 */ /* 0x0005e2000c10193c */
[----:B-1----:R-:W-:Y:S01]  /*35da0*/  IMAD.WIDE R16, R13, 0x4, R4 ;  /* 0x000000040d107825 */ /* 0x002fe200078e0204 */
[----:B------:R-:W-:Y:S01]  /*35db0*/  ULDC UR6, c[0x0][0x228] ;  /* 0x00008a0000067ab9 */ /* 0x000fe20000000800 */
[----:B------:R-:W-:Y:S01]  /*35dc0*/  ISETP.GE.AND P0, PT, R0, UR4, PT ;  /* 0x0000000400007c0c */ /* 0x000fe2000bf06270 */
[----:B------:R-:W-:Y:S01]  /*35dd0*/  ULDC UR4, c[0x0][0x22c] ;  /* 0x00008b0000047ab9 */ /* 0x000fe20000000800 */
[----:B------:R-:W-:Y:S01]  /*35de0*/  VIADD R0, R7, 0x74 ;  /* 0x0000007407007836 */ /* 0x000fe20000000000 */
[----:B------:R-:W-:Y:S01]  /*35df0*/  ULDC UR8, c[0x0][0x228] ;  /* 0x00008a0000087ab9 */ /* 0x000fe20000000800 */
[----:B---3--:R-:W-:Y:S01]  /*35e00*/  IMAD.WIDE R18, R13, 0x4, R8 ;  /* 0x000000040d127825 */ /* 0x008fe200078e0208 */
[----:B------:R1:W-:Y:S03]  /*35e10*/  @P3 STG.E desc[UR60][R16.64], R208 ;  /* 0x000000d010003986 */ /* 0x0003e6000c10193c */
[----:B----4-:R-:W-:Y:S01]  /*35e20*/  IMAD.WIDE R20, R3, 0x4, R4 ;  /* 0x0000000403147825 */ /* 0x010fe200078e0204 */
[----:B------:R-:W-:Y:S01]  /*35e30*/  ISETP.GE.AND P3, PT, R0, UR4, PT ;  /* 0x0000000400007c0c */ /* 0x000fe2000bf66270 */
[----:B------:R3:W-:Y:S01]  /*35e40*/  @P6 STG.E desc[UR60][R18.64], R228 ;  /* 0x000000e412006986 */ /* 0x0007e2000c10193c */
[C---:B------:R-:W-:Y:S01]  /*35e50*/  ISETP.LT.AND P5, PT, R12.reuse, UR6, !P5 ;  /* 0x000000060c007c0c */ /* 0x040fe2000efa1270 */
[----:B------:R-:W-:Y:S01]  /*35e60*/  ULDC UR4, c[0x0][0x228] ;  /* 0x00008a0000047ab9 */ /* 0x000fe20000000800 */
[----:B------:R-:W-:Y:S01]  /*35e70*/  ULDC UR6, c[0x0][0x228] ;  /* 0x00008a0000067ab9 */ /* 0x000fe20000000800 */
[----:B------:R4:W-:Y:S01]  /*35e80*/  @P4 STG.E desc[UR60][R20.64], R144 ;  /* 0x0000009014004986 */ /* 0x0009e2000c10193c */
[----:B------:R-:W-:Y:S01]  /*35e90*/  ISETP.LT.AND P4, PT, R11, UR4, !P2 ;  /* 0x000000040b007c0c */ /* 0x000fe2000d781270 */
[C---:B--2---:R-:W-:Y:S01]  /*35ea0*/  IMAD.WIDE R14, R3.reuse, 0x4, R8 ;  /* 0x00000004030e7825 */ /* 0x044fe200078e0208 */
[----:B------:R-:W-:Y:S01]  /*35eb0*/  ISETP.LT.AND P2, PT, R12, UR6, !P2 ;  /* 0x000000060c007c0c */ /* 0x000fe2000d741270 */
[----:B------:R-:W-:Y:S01]  /*35ec0*/  ULDC UR4, c[0x0][0x228] ;  /* 0x00008a0000047ab9 */ /* 0x000fe20000000800 */
[----:B------:R-:W-:Y:S01]  /*35ed0*/  IADD3 R3, R3, UR24, RZ ;  /* 0x0000001803037c10 */ /* 0x000fe2000fffe0ff */
[----:B------:R-:W-:Y:S01]  /*35ee0*/  ULDC UR6, c[0x0][0x228] ;  /* 0x00008a0000067ab9 */ /* 0x000fe20000000800 */
[----:B------:R-:W-:Y:S01]  /*35ef0*/  ISETP.LT.AND P6, PT, R11, UR8, !P0 ;  /* 0x000000080b007c0c */ /* 0x000fe2000c7c1270 */
[----:B------:R-:W-:-:S02]  /*35f00*/  VIADD R0, R7, 0x75 ;  /* 0x0000007507007836 */ /* 0x000fc40000000000 */
[C---:B-1----:R-:W-:Y:S01]  /*35f10*/  IMAD.WIDE R16, R3.reuse, 0x4, R4 ;  /* 0x0000000403107825 */ /* 0x042fe200078e0204 */
[----:B------:R1:W-:Y:S03]  /*35f20*/  @P5 STG.E desc[UR60][R14.64], R80 ;  /* 0x000000500e005986 */ /* 0x0003e6000c10193c */
[C---:B---3--:R-:W-:Y:S01]  /*35f30*/  IMAD.WIDE R18, R3.reuse, 0x4, R8 ;  /* 0x0000000403127825 */ /* 0x048fe200078e0208 */
[C---:B------:R-:W-:Y:S01]  /*35f40*/  ISETP.LT.AND P0, PT, R12.reuse, UR4, !P0 ;  /* 0x000000040c007c0c */ /* 0x040fe2000c701270 */
[----:B------:R2:W-:Y:S01]  /*35f50*/  @P4 STG.E desc[UR60][R16.64], R209 ;  /* 0x000000d110004986 */ /* 0x0005e2000c10193c */
[----:B------:R-:W-:Y:S01]  /*35f60*/  ULDC UR4, c[0x0][0x228] ;  /* 0x00008a0000047ab9 */ /* 0x000fe20000000800 */
[----:B------:R-:W-:Y:S01]  /*35f70*/  VIADD R13, R3, UR24 ;  /* 0x00000018030d7c36 */ /* 0x000fe20008000000 */
[----:B------:R-:W-:Y:S01]  /*35f80*/  IADD3 R6, R7, 0x78, RZ ;  /* 0x0000007807067810 */ /* 0x000fe20007ffe0ff */
[----:B------:R3:W-:Y:S01]  /*35f90*/  @P2 STG.E desc[UR60][R18.64], R229 ;  /* 0x000000e512002986 */ /* 0x0007e2000c10193c */
[----:B------:R-:W-:Y:S01]  /*35fa0*/  ISETP.LT.AND P2, PT, R11, UR4, !P3 ;  /* 0x000000040b007c0c */ /* 0x000fe2000df41270 */
[C---:B----4-:R-:W-:Y:S01]  /*35fb0*/  IMAD.WIDE R20, R13.reuse, 0x4, R4 ;  /* 0x000000040d147825 */ /* 0x050fe200078e0204 */
[----:B------:R-:W-:Y:S01]  /*35fc0*/  ISETP.LT.AND P3, PT, R12, UR6, !P3 ;  /* 0x000000060c007c0c */ /* 0x000fe2000df61270 */
[----:B------:R-:W-:Y:S01]  /*35fd0*/  ULDC UR4, c[0x0][0x228] ;  /* 0x00008a0000047ab9 */ /* 0x000fe20000000800 */
[----:B------:R-:W-:Y:S01]  /*35fe0*/  ISETP.GE.AND P5, PT, R0, UR23, PT ;  /* 0x0000001700007c0c */ /* 0x000fe2000bfa6270 */
[C---:B-1----:R-:W-:Y:S01]  /*35ff0*/  IMAD.WIDE R14, R13.reuse, 0x4, R8 ;  /* 0x000000040d0e7825 */ /* 0x042fe200078e0208 */
[----:B------:R-:W-:Y:S01]  /*36000*/  IADD3 R13, R13, UR24, RZ ;  /* 0x000000180d0d7c10 */ /* 0x000fe2000fffe0ff */
[----:B------:R1:W-:Y:S01]  /*36010*/  @P6 STG.E desc[UR60][R20.64], R145 ;  /* 0x0000009114006986 */ /* 0x0003e2000c10193c */
[----:B------:R-:W-:Y:S01]  /*36020*/  ULDC UR6, c[0x0][0x228] ;  /* 0x00008a0000067ab9 */ /* 0x000fe20000000800 */
[----:B------:R-:W-:Y:S01]  /*36030*/  VIADD R0, R7, 0x76 ;  /* 0x0000007607007836 */ /* 0x000fe20000000000 */
[----:B------:R-:W-:Y:S01]  /*36040*/  ISETP.LT.AND P6, PT, R11, UR4, !P5 ;  /* 0x000000040b007c0c */ /* 0x000fe2000efc1270 */
[----:B--2---:R-:W-:Y:S01]  /*36050*/  IMAD.WIDE R16, R13, 0x4, R4 ;  /* 0x000000040d107825 */ /* 0x004fe200078e0204 */
[----:B------:R-:W-:Y:S01]  /*36060*/  ULDC UR4, c[0x0][0x228] ;  /* 0x00008a0000047ab9 */ /* 0x000fe20000000800 */
[----:B------:R-:W-:-:S02]  /*36070*/  ULDC UR8, c[0x0][0x228] ;  /* 0x00008a0000087ab9 */ /* 0x000fc40000000800 */
[C---:B---3--:R-:W-:Y:S01]  /*36080*/  IMAD.WIDE R18, R13.reuse, 0x4, R8 ;  /* 0x000000040d127825 */ /* 0x048fe200078e0208 */
[----:B------:R-:W-:Y:S01]  /*36090*/  ISETP.GE.AND P4, PT, R0, UR21, PT ;  /* 0x0000001500007c0c */ /* 0x000fe2000bf86270 */
[----:B------:R2:W-:Y:S01]  /*360a0*/  @P0 STG.E desc[UR60][R14.64], R81 ;  /* 0x000000510e000986 */ /* 0x0005e2000c10193c */
[----:B------:R-:W-:Y:S01]  /*360b0*/  ISETP.LT.AND P5, PT, R12, UR4, !P5 ;  /* 0x000000040c007c0c */ /* 0x000fe2000efa1270 */
[----:B------:R-:W-:Y:S01]  /*360c0*/  ULDC UR4, c[0x0][0x228] ;  /* 0x00008a0000047ab9 */ /* 0x000fe20000000800 */
[----:B------:R-:W-:Y:S01]  /*360d0*/  VIADD R3, R13, UR24 ;  /* 0x000000180d037c36 */ /* 0x000fe20008000000 */
[----:B------:R3:W-:Y:S01]  /*360e0*/  @P2 STG.E desc[UR60][R16.64], R210 ;  /* 0x000000d210002986 */ /* 0x0007e2000c10193c */
[----:B------:R-:W-:-:S03]  /*360f0*/  VIADD R0, R7, 0x77 ;  /* 0x0000007707007836 */ /* 0x000fc60000000000 */
[----:B------:R4:W-:Y:S01]  /*36100*/  @P3 STG.E desc[UR60][R18.64], R230 ;  /* 0x000000e612003986 */ /* 0x0009e2000c10193c */
[----:B------:R-:W-:Y:S01]  /*36110*/  ISETP.LT.AND P3, PT, R11, UR4, !P4 ;  /* 0x000000040b007c0c */ /* 0x000fe2000e761270 */
[C---:B-1----:R-:W-:Y:S01]  /*36120*/  IMAD.WIDE R20, R3.reuse, 0x4, R4 ;  /* 0x0000000403147825 */ /* 0x042fe200078e0204 */
[----:B------:R-:W-:Y:S01]  /*36130*/  ISETP.LT.AND P4, PT, R12, UR6, !P4 ;  /* 0x000000060c007c0c */ /* 0x000fe2000e781270 */
[----:B------:R-:W-:Y:S02]  /*36140*/  ULDC UR4, c[0x0][0x228] ;  /* 0x00008a0000047ab9 */ /* 0x000fe40000000800 */
[C---:B--2---:R-:W-:Y:S01]  /*36150*/  IMAD.WIDE R14, R3.reuse, 0x4, R8 ;  /* 0x00000004030e7825 */ /* 0x044fe200078e0208 */
[----:B------:R-:W-:Y:S01]  /*36160*/  ISETP.GE.AND P0, PT, R0, UR19, PT ;  /* 0x0000001300007c0c */ /* 0x000fe2000bf06270 */
[----:B------:R1:W-:Y:S01]  /*36170*/  @P6 STG.E desc[UR60][R20.64], R146 ;  /* 0x0000009214006986 */ /* 0x0003e2000c10193c */
[----:B------:R-:W-:Y:S01]  /*36180*/  ISETP.GE.AND P2, PT, R6, UR17, PT ;  /* 0x0000001106007c0c */ /* 0x000fe2000bf46270 */
[----:B------:R-:W-:Y:S01]  /*36190*/  VIADD R3, R3, UR24 ;  /* 0x0000001803037c36 */ /* 0x000fe20008000000 */
[----:B------:R-:W-:Y:S01]  /*361a0*/  ISETP.LT.AND P6, PT, R11, UR8, !P0 ;  /* 0x000000080b007c0c */ /* 0x000fe2000c7c1270 */
[----:B------:R2:W-:Y:S01]  /*361b0*/  @P5 STG.E desc[UR60][R14.64], R82 ;  /* 0x000000520e005986 */ /* 0x0005e2000c10193c */
[----:B------:R-:W-:Y:S01]  /*361c0*/  ULDC UR6, c[0x0][0x228] ;  /* 0x00008a0000067ab9 */ /* 0x000fe20000000800 */
[C---:B---3--:R-:W-:Y:S01]  /*361d0*/  IMAD.WIDE R16, R3.reuse, 0x4, R4 ;  /* 0x0000000403107825 */ /* 0x048fe200078e0204 */
[----:B------:R-:W-:Y:S01]  /*361e0*/  IADD3 R13, R3, UR24, RZ ;  /* 0x00000018030d7c10 */ /* 0x000fe2000fffe0ff */
[----:B------:R-:W-:-:S02]  /*361f0*/  ULDC UR8, c[0x0][0x228] ;  /* 0x00008a0000087ab9 */ /* 0x000fc40000000800 */
[----:B----4-:R-:W-:Y:S01]  /*36200*/  IMAD.WIDE R18, R3, 0x4, R8 ;  /* 0x0000000403127825 */ /* 0x010fe200078e0208 */
[C---:B------:R-:W-:Y:S01]  /*36210*/  ISETP.LT.AND P0, PT, R12.reuse, UR10, !P0 ;  /* 0x0000000a0c007c0c */ /* 0x040fe2000c701270 */
[----:B------:R-:W-:Y:S02]  /*36220*/  @P3 STG.E desc[UR60][R16.64], R211 ;  /* 0x000000d310003986 */ /* 0x000fe4000c10193c */
[----:B------:R-:W-:Y:S02]  /*36230*/  VIADD R0, R7, 0x79 ;  /* 0x0000007907007836 */ /* 0x000fe40000000000 */
[----:B------:R-:W-:Y:S01]  /*36240*/  @P4 STG.E desc[UR60][R18.64], R231 ;  /* 0x000000e712004986 */ /* 0x000fe2000c10193c */
[----:B------:R-:W-:Y:S01]  /*36250*/  ISETP.LT.AND P4, PT, R11, UR4, !P2 ;  /* 0x000000040b007c0c */ /* 0x000fe2000d781270 */
[C---:B------:R-:W-:Y:S01]  /*36260*/  IMAD.WIDE R2, R13.reuse, 0x4, R4 ;  /* 0x000000040d027825 */ /* 0x040fe200078e0204 */
[----:B------:R-:W-:Y:S01]  /*36270*/  ISETP.LT.AND P2, PT, R12, UR6, !P2 ;  /* 0x000000060c007c0c */ /* 0x000fe2000d741270 */
[----:B------:R-:W-:Y:S01]  /*36280*/  ULDC UR4, c[0x0][0x228] ;  /* 0x00008a0000047ab9 */ /* 0x000fe20000000800 */
[----:B------:R-:W-:Y:S01]  /*36290*/  ISETP.GE.AND P5, PT, R0, UR15, PT ;  /* 0x0000000f00007c0c */ /* 0x000fe2000bfa6270 */
[----:B-1----:R-:W-:Y:S01]  /*362a0*/  IMAD.WIDE R20, R13, 0x4, R8 ;  /* 0x000000040d147825 */ /* 0x002fe200078e0208 */
[----:B------:R1:W-:Y:S01]  /*362b0*/  @P6 STG.E desc[UR60][R2.64], R147 ;  /* 0x0000009302006986 */ /* 0x0003e2000c10193c */
[----:B------:R-:W-:-:S02]  /*362c0*/  ULDC UR6, c[0x0][0x228] ;  /* 0x00008a0000067ab9 */ /* 0x000fc40000000800 */
[----:B------:R-:W-:Y:S02]  /*362d0*/  VIADD R13, R13, UR24 ;  /* 0x000000180d0d7c36 */ /* 0x000fe40008000000 */
[----:B------:R-:W-:Y:S01]  /*362e0*/  VIADD R0, R7, 0x7a ;  /* 0x0000007a07007836 */ /* 0x000fe20000000000 */
[----:B------:R-:W-:Y:S01]  /*362f0*/  ISETP.LT.AND P6, PT, R11, UR8, !P5 ;  /* 0x000000080b007c0c */ /* 0x000fe2000efc1270 */
[C---:B--2---:R-:W-:Y:S01]  /*36300*/  IMAD.WIDE R14, R13.reuse, 0x4, R8 ;  /* 0x000000040d0e7825 */ /* 0x044fe200078e0208 */
[----:B------:R-:W-:Y:S01]  /*36310*/  ISETP.LT.AND P5, PT, R12, UR4, !P5 ;  /* 0x000000040c007c0c */ /* 0x000fe2000efa1270 */
[----:B------:R2:W-:Y:S01]  /*36320*/  @P0 STG.E desc[UR60][R20.64], R83 ;  /* 0x0000005314000986 */ /* 0x0005e2000c10193c */
[----:B------:R-:W-:Y:S01]  /*36330*/  ISETP.GE.AND P3, PT, R0, UR13, PT ;  /* 0x0000000d00007c0c */ /* 0x000fe2000bf66270 */
[----:B------:R-:W-:Y:S01]  /*36340*/  ULDC UR4, c[0x0][0x228] ;  /* 0x00008a0000047ab9 */ /* 0x000fe20000000800 */
[----:B-1----:R-:W-:Y:S01]  /*36350*/  IMAD.WIDE R2, R13, 0x4, R4 ;  /* 0x000000040d027825 */ /* 0x002fe200078e0204 */
[----:B------:R-:W-:Y:S01]  /*36360*/  IADD3 R0, R7, 0x7b, RZ ;  /* 0x0000007b07007810 */ /* 0x000fe20007ffe0ff */
[----:B------:R-:W-:-:S03]  /*36370*/  ULDC UR8, c[0x0][0x228] ;  /* 0x00008a0000087ab9 */ /* 0x000fc60000000800 */
[----:B------:R1:W-:Y:S01]  /*36380*/  @P4 STG.E desc[UR60][R2.64], R236 ;  /* 0x000000ec02004986 */ /* 0x0003e2000c10193c */
[----:B------:R-:W-:Y:S01]  /*36390*/  ISETP.GE.AND P0, PT, R0, UR11, PT ;  /* 0x0000000b00007c0c */ /* 0x000fe2000bf06270 */
[----:B--2---:R-:W-:Y:S02]  /*363a0*/  VIADD R21, R13, UR24 ;  /* 0x000000180d157c36 */ /* 0x004fe40008000000 */
[----:B------:R2:W-:Y:S01]  /*363b0*/  @P2 STG.E desc[UR60][R14.64], R212 ;  /* 0x000000d40e002986 */ /* 0x0005e2000c10193c */
[----:B------:R-:W-:Y:S01]  /*363c0*/  ISETP.LT.AND P2, PT, R11, UR4, !P3 ;  /* 0x000000040b007c0c */ /* 0x000fe2000df41270 */
[----:B------:R-:W-:Y:S01]  /*363d0*/  VIADD R0, R7, 0x7c ;  /* 0x0000007c07007836 */ /* 0x000fe20000000000 */
[----:B------:R-:W-:Y:S01]  /*363e0*/  ULDC UR4, c[0x0][0x228] ;  /* 0x00008a0000047ab9 */ /* 0x000fe20000000800 */
[----:B------:R-:W-:-:S04]  /*363f0*/  IMAD.WIDE R16, R21, 0x4, R4 ;  /* 0x0000000415107825 */ /* 0x000fc800078e0204 */
[C---:B------:R-:W-:Y:S01]  /*36400*/  IMAD.WIDE R18, R21.reuse, 0x4, R8 ;  /* 0x0000000415127825 */ /* 0x040fe200078e0208 */
[----:B------:R-:W-:Y:S01]  /*36410*/  ISETP.GE.AND P4, PT, R0, UR9, PT ;  /* 0x0000000900007c0c */ /* 0x000fe2000bf86270 */
[----:B------:R3:W-:Y:S01]  /*36420*/  @P6 STG.E desc[UR60][R16.64], R84 ;  /* 0x0000005410006986 */ /* 0x0007e2000c10193c */
[C---:B------:R-:W-:Y:S01]  /*36430*/  ISETP.LT.AND P3, PT, R12.reuse, UR4, !P3 ;  /* 0x000000040c007c0c */ /* 0x040fe2000df61270 */
[----:B------:R-:W-:Y:S01]  /*36440*/  VIADD R21, R21, UR24 ;  /* 0x0000001815157c36 */ /* 0x000fe20008000000 */
[----:B------:R-:W-:Y:S01]  /*36450*/  ULDC UR9, c[0x0][0x228] ;  /* 0x00008a0000097ab9 */ /* 0x000fe20000000800 */
[----:B------:R4:W-:Y:S01]  /*36460*/  @P5 STG.E desc[UR60][R18.64], R24 ;  /* 0x0000001812005986 */ /* 0x0009e2000c10193c */
[----:B------:R-:W-:Y:S01]  /*36470*/  ISETP.LT.AND P5, PT, R11, UR6, !P0 ;  /* 0x000000060b007c0c */ /* 0x000fe2000c7a1270 */
[----:B-1----:R-:W-:Y:S01]  /*36480*/  IMAD.WIDE R2, R21, 0x4, R4 ;  /* 0x0000000415027825 */ /* 0x002fe200078e0204 */
[----:B------:R-:W-:Y:S01]  /*36490*/  ISETP.LT.AND P0, PT, R12, UR8, !P0 ;  /* 0x000000080c007c0c */ /* 0x000fe2000c701270 */
[----:B------:R-:W-:Y:S01]  /*364a0*/  ULDC UR4, c[0x0][0x228] ;  /* 0x00008a0000047ab9 */ /* 0x000fe20000000800 */
[----:B------:R-:W-:Y:S01]  /*364b0*/  IADD3 R0, R7, 0x7d, RZ ;  /* 0x0000007d07007810 */ /* 0x000fe20007ffe0ff */
[----:B--2---:R-:W-:Y:S01]  /*364c0*/  IMAD.WIDE R14, R21, 0x4, R8 ;  /* 0x00000004150e7825 */ /* 0x004fe200078e0208 */
[----:B------:R-:W-:-:S03]  /*364d0*/  ISETP.LT.AND P6, PT, R11, UR9, !P4 ;  /* 0x000000090b007c0c */ /* 0x000fc6000e7c1270 */
[----:B---3--:R-:W-:Y:S01]  /*364e0*/  VIADD R17, R21, UR24 ;  /* 0x0000001815117c36 */ /* 0x008fe20008000000 */
[----:B------:R-:W-:Y:S01]  /*364f0*/  @P2 STG.E desc[UR60][R2.64], R237 ;  /* 0x000000ed02002986 */ /* 0x000fe2000c10193c */
[----:B------:R-:W-:Y:S01]  /*36500*/  ISETP.GE.AND P2, PT, R0, UR7, PT ;  /* 0x0000000700007c0c */ /* 0x000fe2000bf46270 */
[----:B------:R-:W-:Y:S01]  /*36510*/  VIADD R0, R7, 0x7e ;  /* 0x0000007e07007836 */ /* 0x000fe20000000000 */
[----:B------:R-:W-:Y:S01]  /*36520*/  ULDC UR6, c[0x0][0x228] ;  /* 0x00008a0000067ab9 */ /* 0x000fe20000000800 */
[C---:B------:R-:W-:Y:S01]  /*36530*/  IADD3 R13, R17.reuse, UR24, RZ ;  /* 0x00000018110d7c10 */ /* 0x040fe2000fffe0ff */
[C---:B------:R-:W-:Y:S01]  /*36540*/  IMAD.WIDE R6, R17.reuse, 0x4, R4 ;  /* 0x0000000411067825 */ /* 0x040fe200078e0204 */
[----:B------:R1:W-:Y:S01]  /*36550*/  @P3 STG.E desc[UR60][R14.64], R213 ;  /* 0x000000d50e003986 */ /* 0x0003e2000c10193c */
[----:B------:R-:W-:Y:S02]  /*36560*/  ULDC UR7, c[0x0][0x228] ;  /* 0x00008a0000077ab9 */ /* 0x000fe40000000800 */
[----:B------:R-:W-:Y:S01]  /*36570*/  IMAD.WIDE R16, R17, 0x4, R8 ;  /* 0x0000000411107825 */ /* 0x000fe200078e0208 */
[----:B------:R-:W-:-:S03]  /*36580*/  ISETP.GE.AND P3, PT, R0, UR5, PT ;  /* 0x0000000500007c0c */ /* 0x000fc6000bf66270 */
[----:B----4-:R-:W-:Y:S01]  /*36590*/  IMAD.WIDE R18, R13, 0x4, R4 ;  /* 0x000000040d127825 */ /* 0x010fe200078e0204 */
[----:B------:R-:W-:Y:S01]  /*365a0*/  @P5 STG.E desc[UR60][R6.64], R85 ;  /* 0x0000005506005986 */ /* 0x000fe2000c10193c */
[----:B------:R-:W-:-:S03]  /*365b0*/  ULDC UR5, c[0x0][0x228] ;  /* 0x00008a0000057ab9 */ /* 0x000fc60000000800 */
[----:B------:R2:W-:Y:S01]  /*365c0*/  @P0 STG.E desc[UR60][R16.64], R25 ;  /* 0x0000001910000986 */ /* 0x0005e2000c10193c */
[C---:B------:R-:W-:Y:S01]  /*365d0*/  ISETP.LT.AND P0, PT, R11.reuse, UR6, !P1 ;  /* 0x000000060b007c0c */ /* 0x040fe2000cf01270 */
[----:B------:R-:W-:Y:S02]  /*365e0*/  ULDC UR6, c[0x0][0x228] ;  /* 0x00008a0000067ab9 */ /* 0x000fe40000000800 */
[----:B------:R3:W-:Y:S01]  /*365f0*/  @P6 STG.E desc[UR60][R18.64], R238 ;  /* 0x000000ee12006986 */ /* 0x0007e2000c10193c */
[C---:B------:R-:W-:Y:S01]  /*36600*/  ISETP.LT.AND P6, PT, R11.reuse, UR4, !P2 ;  /* 0x000000040b007c0c */ /* 0x040fe2000d7c1270 */
[----:B------:R-:W-:Y:S01]  /*36610*/  ULDC UR4, c[0x0][0x228] ;  /* 0x00008a0000047ab9 */ /* 0x000fe20000000800 */
[----:B------:R-:W-:Y:S01]  /*36620*/  ISETP.LT.AND P5, PT, R11, UR5, !P3 ;  /* 0x000000050b007c0c */ /* 0x000fe2000dfa1270 */
[----:B------:R-:W-:Y:S01]  /*36630*/  VIADD R11, R13, UR24 ;  /* 0x000000180d0b7c36 */ /* 0x000fe20008000000 */
[----:B------:R-:W-:Y:S01]  /*36640*/  ULDC UR5, c[0x0][0x228] ;  /* 0x00008a0000057ab9 */ /* 0x000fe20000000800 */
[----:B------:R-:W-:-:S02]  /*36650*/  ISETP.LT.AND P4, PT, R12, UR4, !P4 ;  /* 0x000000040c007c0c */ /* 0x000fc4000e781270 */
[C---:B------:R-:W-:Y:S02]  /*36660*/  ISETP.LT.AND P2, PT, R12.reuse, UR5, !P2 ;  /* 0x000000050c007c0c */ /* 0x040fe4000d741270 */
[----:B-1----:R-:W-:Y:S02]  /*36670*/  IADD3 R15, R11, UR24, RZ ;  /* 0x000000180b0f7c10 */ /* 0x002fe4000fffe0ff */
[C---:B------:R-:W-:Y:S02]  /*36680*/  ISETP.LT.AND P3, PT, R12.reuse, UR6, !P3 ;  /* 0x000000060c007c0c */ /* 0x040fe4000df61270 */
[----:B------:R-:W-:Y:S01]  /*36690*/  ISETP.LT.AND P1, PT, R12, UR7, !P1 ;  /* 0x000000070c007c0c */ /* 0x000fe2000cf21270 */
[----:B------:R-:W-:-:S04]  /*366a0*/  IMAD.WIDE R2, R13, 0x4, R8 ;  /* 0x000000040d027825 */ /* 0x000fc800078e0208 */
[----:B--2---:R-:W-:Y:S02]  /*366b0*/  VIADD R17, R15, UR24 ;  /* 0x000000180f117c36 */ /* 0x004fe40008000000 */
[C---:B------:R-:W-:Y:S01]  /*366c0*/  IMAD.WIDE R6, R11.reuse, 0x4, R4 ;  /* 0x000000040b067825 */ /* 0x040fe200078e0204 */
[----:B------:R3:W-:Y:S03]  /*366d0*/  @P4 STG.E desc[UR60][R2.64], R214 ;  /* 0x000000d602004986 */ /* 0x0007e6000c10193c */
[----:B------:R-:W-:Y:S01]  /*366e0*/  IMAD.WIDE R10, R11, 0x4, R8 ;  /* 0x000000040b0a7825 */ /* 0x000fe200078e0208 */
[----:B------:R3:W-:Y:S03]  /*366f0*/  @P6 STG.E desc[UR60][R6.64], R86 ;  /* 0x0000005606006986 */ /* 0x0007e6000c10193c */
[C---:B------:R-:W-:Y:S01]  /*36700*/  IMAD.WIDE R12, R15.reuse, 0x4, R4 ;  /* 0x000000040f0c7825 */ /* 0x040fe200078e0204 */
[----:B------:R3:W-:Y:S03]  /*36710*/  @P2 STG.E desc[UR60][R10.64], R26 ;  /* 0x0000001a0a002986 */ /* 0x0007e6000c10193c */
[----:B------:R-:W-:Y:S01]  /*36720*/  IMAD.WIDE R14, R15, 0x4, R8 ;  /* 0x000000040f0e7825 */ /* 0x000fe200078e0208 */
[----:B------:R3:W-:Y:S03]  /*36730*/  @P5 STG.E desc[UR60][R12.64], R239 ;  /* 0x000000ef0c005986 */ /* 0x0007e6000c10193c */
[C---:B------:R-:W-:Y:S01]  /*36740*/  IMAD.WIDE R4, R17.reuse, 0x4, R4 ;  /* 0x0000000411047825 */ /* 0x040fe200078e0204 */
[----:B------:R3:W-:Y:S04]  /*36750*/  @P3 STG.E desc[UR60][R14.64], R215 ;  /* 0x000000d70e003986 */ /* 0x0007e8000c10193c */
[----:B------:R3:W-:Y:S01]  /*36760*/  @P0 STG.E desc[UR60][R4.64], R87 ;  /* 0x0000005704000986 */ /* 0x0007e2000c10193c */
[----:B------:R-:W-:Y:S01]  /*36770*/  IMAD.WIDE R8, R17, 0x4, R8 ;  /* 0x0000000411087825 */ /* 0x000fe200078e0208 */
[----:B------:R-:W-:Y:S06]  /*36780*/  @!P1 EXIT ;  /* 0x000000000000994d */ /* 0x000fec0003800000 */
[----:B------:R-:W-:Y:S01]  /*36790*/  STG.E desc[UR60][R8.64], R27 ;  /* 0x0000001b08007986 */ /* 0x000fe2000c10193c */
[----:B------:R-:W-:Y:S05]  /*367a0*/  EXIT ;  /* 0x000000000000794d */ /* 0x000fea0003800000 */
.L_x_2:
[----:B------:R-:W-:-:S00]  /*367b0*/  BRA `(.L_x_2) ;  /* 0xfffffffc00fc7947 */ /* 0x000fc0000383ffff */
[----:B------:R-:W-:-:S00]  /*367c0*/  NOP ;  /* 0x0000000000007918 */ /* 0x000fc00000000000 */
        /* <DEDUP_REMOVED lines=11> */
.L_x_3:


//--------------------- .nv.shared.matmul_kernel  --------------------------
	.section	.nv.shared.matmul_kernel,"aw",@nobits
	.sectionflags	@""
	.align	16
	.zero		1024


//--------------------- .nv.shared.reserved.0     --------------------------
	.section	.nv.shared.reserved.0,"aw",@nobits
	.weak		__nv_reservedSMEM_offset_0_alias
	.size		__nv_reservedSMEM_offset_0_alias, 0, 0
	.other		__nv_reservedSMEM_offset_0_alias,@"STO_CUDA_RESERVED_SHARED STV_DEFAULT"
__nv_reservedSMEM_offset_0_alias:
	.zero		0


//--------------------- .nv.constant0.matmul_kernel --------------------------
	.section	.nv.constant0.matmul_kernel,"a",@progbits
	.sectionflags	@""
	.align	4
.nv.constant0.matmul_kernel:
	.zero		608


//--------------------- SYMBOLS --------------------------

	.type		.nv.reservedSmem.offset0,@object
	.size		.nv.reservedSmem.offset0,0x4
